// auto-generated by cutlass_sweep.fmha — config: {"arch": "sm_90", "direction": "bwd", "dtype": "fp16", "head_dim": 512, "mask": "causal", "schedule": "cooperative", "tile_kv": 128, "tile_q": 128}
#include "cutlass/cutlass.h"
#include "cute/tensor.hpp"
#include "cutlass/device_kernel.h"
#include "cutlass/kernel_hardware_info.h"
#include "88_hopper_fmha/collective/fmha_fusion.hpp"
#include "88_hopper_fmha/collective/fmha_collective_bwd_tma_warpspecialized.hpp"
#include "88_hopper_fmha/collective/fmha_epilogue_bwd.hpp"
#include "88_hopper_fmha/kernel/fmha_kernel_tma_warpspecialized.hpp"
#include "88_hopper_fmha/kernel/fmha_tile_scheduler.hpp"

using namespace cute;
using Element = cutlass::half_t;
using TileShape = Shape<_128, _128, _512>;

using Mainloop = cutlass::fmha::collective::FmhaBwdMainloopTmaWarpSpecialized<
    Element, float, TileShape,
    cutlass::fmha::collective::FusionBwdAdapter<cutlass::fmha::collective::CausalFusion>>;
using Epilogue = cutlass::fmha::collective::FmhaBwdEpilogueKV<
    Element, float, typename Mainloop::TileShapePV>;
using Kernel = cutlass::fmha::kernel::FmhaKernelTmaWarpSpecialized<
    Mainloop, Epilogue,
    cutlass::fmha::kernel::TileSchedulerBwdAdapter<
        cutlass::fmha::kernel::IndividualTileScheduler>>;

auto* _anchor = &cutlass::device_kernel<Kernel>;


// ===== COMPILED SASS (sm_90a) =====

	.target	sm_90a

	.elftype	@"ET_EXEC"


//--------------------- .note.nv.tkinfo           --------------------------
	.section	.note.nv.tkinfo,"",@"SHT_NOTE"
	.sectionflags	@"SHF_NOTE_NV_TKINFO"
	.tkinfo
        /*0018*/ 	.word	0x00000002
        /*0030*/ 	.string	""
        /*0030*/ 	.string	"ptxas"
        /*0030*/ 	.string	"Cuda compilation tools, release 13.0, V13.0.88"
        /*0030*/ 	.string	"Build cuda_13.0.r13.0/compiler.36424714_0"
        /*0030*/ 	.string	"-arch sm_90a -m 64 "



//--------------------- .note.nv.cuinfo           --------------------------
	.section	.note.nv.cuinfo,"",@"SHT_NOTE"
	.sectionflags	@"SHF_NOTE_NV_CUINFO"
        /*0018*/ 	.short	0x0002
        /*001a*/ 	.short	0x005a
        /*001c*/ 	.short	0x0082
	.zero		2


//--------------------- .nv.info                  --------------------------
	.section	.nv.info,"",@"SHT_CUDA_INFO"
	.align	4


	//----- nvinfo : EIATTR_REGCOUNT
	.align		4
        /*0000*/ 	.byte	0x04, 0x2f
        /*0002*/ 	.short	(.L_16 - .L_15)
	.align		4
.L_15:
        /*0004*/ 	.word	index@(_ZN7cutlass13device_kernelINS_4fmha6kernel28FmhaKernelTmaWarpSpecializedINS1_10collective33FmhaBwdMainloopTmaWarpSpecializedINS_6half_tEfN4cute5tupleIJNS7_1CILi128EEESA_NS9_ILi512EEEEEENS4_16FusionBwdAdapterINS4_12CausalFusionEEEJEEENS4_17FmhaBwdEpilogueKVIS6_fNS8_IJNS9_ILi64EEESB_SA_EEEEENS2_23TileSchedulerBwdAdapterINS2_23IndividualTileSchedulerEEEJEEEEEvNT_6ParamsE)
        /*0008*/ 	.word	0x000000a8


	//----- nvinfo : EIATTR_FRAME_SIZE
	.align		4
.L_16:
        /*000c*/ 	.byte	0x04, 0x11
        /*000e*/ 	.short	(.L_18 - .L_17)
	.align		4
.L_17:
        /*0010*/ 	.word	index@(_ZN7cutlass13device_kernelINS_4fmha6kernel28FmhaKernelTmaWarpSpecializedINS1_10collective33FmhaBwdMainloopTmaWarpSpecializedINS_6half_tEfN4cute5tupleIJNS7_1CILi128EEESA_NS9_ILi512EEEEEENS4_16FusionBwdAdapterINS4_12CausalFusionEEEJEEENS4_17FmhaBwdEpilogueKVIS6_fNS8_IJNS9_ILi64EEESB_SA_EEEEENS2_23TileSchedulerBwdAdapterINS2_23IndividualTileSchedulerEEEJEEEEEvNT_6ParamsE)
        /*0014*/ 	.word	0x00004530


	//----- nvinfo : EIATTR_MIN_STACK_SIZE
	.align		4
.L_18:
        /*0018*/ 	.byte	0x04, 0x12
        /*001a*/ 	.short	(.L_20 - .L_19)
	.align		4
.L_19:
        /*001c*/ 	.word	index@(_ZN7cutlass13device_kernelINS_4fmha6kernel28FmhaKernelTmaWarpSpecializedINS1_10collective33FmhaBwdMainloopTmaWarpSpecializedINS_6half_tEfN4cute5tupleIJNS7_1CILi128EEESA_NS9_ILi512EEEEEENS4_16FusionBwdAdapterINS4_12CausalFusionEEEJEEENS4_17FmhaBwdEpilogueKVIS6_fNS8_IJNS9_ILi64EEESB_SA_EEEEENS2_23TileSchedulerBwdAdapterINS2_23IndividualTileSchedulerEEEJEEEEEvNT_6ParamsE)
        /*0020*/ 	.word	0x00004530
.L_20:


//--------------------- .nv.compat                --------------------------
	.section	.nv.compat,"",@"SHT_CUDA_COMPAT_INFO"
	.align	4
        /*0000*/ 	.byte	0x02, 0x09, 0x01, 0x00, 0x02, 0x02, 0x04, 0x00, 0x02, 0x05, 0x05, 0x00, 0x03, 0x07, 0x01, 0x01
        /*0010*/ 	.byte	0x02, 0x03, 0x01, 0x00, 0x02, 0x06, 0x01, 0x00, 0x04, 0x0b, 0x08, 0x00, 0x00, 0x00, 0x00, 0x00
        /*0020*/ 	.byte	0x00, 0x00, 0x00, 0x00


//--------------------- .nv.info._ZN7cutlass13device_kernelINS_4fmha6kernel28FmhaKernelTmaWarpSpecializedINS1_10collective33FmhaBwdMainloopTmaWarpSpecializedINS_6half_tEfN4cute5tupleIJNS7_1CILi128EEESA_NS9_ILi512EEEEEENS4_16FusionBwdAdapterINS4_12CausalFusionEEEJEEENS4_17FmhaBwdEpilogueKVIS6_fNS8_IJNS9_ILi64EEESB_SA_EEEEENS2_23TileSchedulerBwdAdapterINS2_23IndividualTileSchedulerEEEJEEEEEvNT_6ParamsE --------------------------
	.section	.nv.info._ZN7cutlass13device_kernelINS_4fmha6kernel28FmhaKernelTmaWarpSpecializedINS1_10collective33FmhaBwdMainloopTmaWarpSpecializedINS_6half_tEfN4cute5tupleIJNS7_1CILi128EEESA_NS9_ILi512EEEEEENS4_16FusionBwdAdapterINS4_12CausalFusionEEEJEEENS4_17FmhaBwdEpilogueKVIS6_fNS8_IJNS9_ILi64EEESB_SA_EEEEENS2_23TileSchedulerBwdAdapterINS2_23IndividualTileSchedulerEEEJEEEEEvNT_6ParamsE,"",@"SHT_CUDA_INFO"
	.sectionflags	@""
	.align	4


	//----- nvinfo : EIATTR_CUDA_API_VERSION
	.align		4
        /*0000*/ 	.byte	0x04, 0x37
        /*0002*/ 	.short	(.L_22 - .L_21)
.L_21:
        /*0004*/ 	.word	0x00000082


	//----- nvinfo : EIATTR_KPARAM_INFO
	.align		4
.L_22:
        /*0008*/ 	.byte	0x04, 0x17
        /*000a*/ 	.short	(.L_24 - .L_23)
.L_23:
        /*000c*/ 	.word	0x00000000
        /*0010*/ 	.short	0x0000
        /*0012*/ 	.short	0x0070
        /*0014*/ 	.byte	0x00, 0xf0, 0x01, 0x3a


	//----- nvinfo : EIATTR_SPARSE_MMA_MASK
	.align		4
.L_24:
        /*0018*/ 	.byte	0x03, 0x50
        /*001a*/ 	.short	0x0000


	//----- nvinfo : EIATTR_MAXREG_COUNT
	.align		4
        /*001c*/ 	.byte	0x03, 0x1b
        /*001e*/ 	.short	0x00a8


	//----- nvinfo : EIATTR_NUM_BARRIERS
	.align		4
        /*0020*/ 	.byte	0x02, 0x4c
        /*0022*/ 	.byte	0x02
	.zero		1


	//----- nvinfo : EIATTR_EXTERNS
	.align		4
        /*0024*/ 	.byte	0x04, 0x0f
        /*0026*/ 	.short	(.L_26 - .L_25)


	//   ....[0]....
	.align		4
.L_25:
        /*0028*/ 	.word	index@(__assertfail)


	//----- nvinfo : EIATTR_ANNOTATIONS
	.align		4
.L_26:
        /*002c*/ 	.byte	0x04, 0x55
        /*002e*/ 	.short	(.L_28 - .L_27)


	//   ....[0]....
.L_27:
        /*0030*/ 	.word	0x00000001
        /*0034*/ 	.byte	0x00, 0x0f, 0x00, 0x00, 0x01, 0x00, 0x00, 0x00, 0x30, 0x0f, 0x00, 0x00, 0x01, 0x00, 0x00, 0x00
        /* <DEDUP_REMOVED lines=436> */
        /*1b84*/ 	.byte	0x90, 0x89, 0x00, 0x00


	//----- nvinfo : EIATTR_MERCURY_ISA_VERSION
	.align		4
.L_28:
        /*1b88*/ 	.byte	0x03, 0x5f
        /*1b8a*/ 	.short	0x0101


	//----- nvinfo : EIATTR_INT_WARP_WIDE_INSTR_OFFSETS
	.align		4
        /*1b8c*/ 	.byte	0x04, 0x31
        /*1b8e*/ 	.short	(.L_30 - .L_29)


	//   ....[0]....
.L_29:
        /*1b90*/ 	.word	0x000007e0


	//   ....[1]....
        /*1b94*/ 	.word	0x000007f0


	//   ....[2]....
        /*1b98*/ 	.word	0x00000800


	//   ....[3]....
        /*1b9c*/ 	.word	0x00000810


	//   ....[4]....
        /*1ba0*/ 	.word	0x00000820


	//----- nvinfo : EIATTR_COOP_GROUP_MASK_REGIDS
	.align		4
.L_30:
        /*1ba4*/ 	.byte	0x04, 0x29
        /*1ba6*/ 	.short	(.L_32 - .L_31)


	//   ....[0]....
.L_31:
        /*1ba8*/ 	.word	0xffffffff


	//   ....[1]....
        /*1bac*/ 	.word	0xffffffff


	//   ....[2]....
        /*1bb0*/ 	.word	0xffffffff


	//   ....[3]....
        /*1bb4*/ 	.word	0xffffffff


	//   ....[4]....
        /*1bb8*/ 	.word	0xffffffff


	//   ....[5]....
        /*1bbc*/ 	.word	0xffffffff


	//----- nvinfo : EIATTR_COOP_GROUP_INSTR_OFFSETS
	.align		4
.L_32:
        /*1bc0*/ 	.byte	0x04, 0x28
        /*1bc2*/ 	.short	(.L_34 - .L_33)


	//   ....[0]....
.L_33:
        /*1bc4*/ 	.word	0x00000060


	//   ....[1]....
        /*1bc8*/ 	.word	0x00000090


	//   ....[2]....
        /*1bcc*/ 	.word	0x00000250


	//   ....[3]....
        /*1bd0*/ 	.word	0x00000480


	//   ....[4]....
        /*1bd4*/ 	.word	0x00000620


	//   ....[5]....
        /*1bd8*/ 	.word	0x00000780


	//----- nvinfo : EIATTR_REG_RECONFIG
	.align		4
.L_34:
        /*1bdc*/ 	.byte	0x01, 0x54
	.zero		2


	//----- nvinfo : EIATTR_SYSCALL_OFFSETS
	.align		4
        /*1be0*/ 	.byte	0x04, 0x46
        /*1be2*/ 	.short	(.L_36 - .L_35)


	//   ....[0]....
.L_35:
        /*1be4*/ 	.word	0x0003d500


	//   ....[1]....
        /*1be8*/ 	.word	0x0003d650


	//   ....[2]....
        /*1bec*/ 	.word	0x00040970


	//   ....[3]....
        /*1bf0*/ 	.word	0x00040aa0


	//----- nvinfo : EIATTR_MBARRIER_INSTR_OFFSETS
	.align		4
.L_36:
        /*1bf4*/ 	.byte	0x04, 0x39
        /*1bf6*/ 	.short	(.L_38 - .L_37)


	//   ....[0]....
.L_37:
        /*1bf8*/ 	.word	0x000003f0
        /*1bfc*/ 	.word	0x000000ff
        /*1c00*/ 	.word	0x00148840
        /*1c04*/ 	.short	0x0100
        /*1c06*/ 	.byte	0x05
	.zero		1


	//   ....[1]....
        /*1c08*/ 	.word	0x00000400
        /*1c0c*/ 	.word	0x000000ff
        /*1c10*/ 	.word	0x00148860
        /*1c14*/ 	.short	0x0100
        /*1c16*/ 	.byte	0x05
	.zero		1


	//   ....[2]....
        /*1c18*/ 	.word	0x00000410
        /*1c1c*/ 	.word	0x000000ff
        /*1c20*/ 	.word	0x00148848
        /*1c24*/ 	.short	0x0100
        /*1c26*/ 	.byte	0x05
	.zero		1


	//   ....[3]....
        /*1c28*/ 	.word	0x00000420
        /*1c2c*/ 	.word	0x000000ff
        /*1c30*/ 	.word	0x00148868
        /*1c34*/ 	.short	0x0100
        /*1c36*/ 	.byte	0x05
	.zero		1


	//   ....[4]....
        /*1c38*/ 	.word	0x00000430
        /*1c3c*/ 	.word	0x000000ff
        /*1c40*/ 	.word	0x00148850
        /*1c44*/ 	.short	0x0100
        /*1c46*/ 	.byte	0x05
	.zero		1


	//   ....[5]....
        /*1c48*/ 	.word	0x00000440
        /*1c4c*/ 	.word	0x000000ff
        /*1c50*/ 	.word	0x00148870
        /*1c54*/ 	.short	0x0100
        /*1c56*/ 	.byte	0x05
	.zero		1


	//   ....[6]....
        /*1c58*/ 	.word	0x00000450
        /*1c5c*/ 	.word	0x000000ff
        /*1c60*/ 	.word	0x00148858
        /*1c64*/ 	.short	0x0100
        /*1c66*/ 	.byte	0x05
	.zero		1


	//   ....[7]....
        /*1c68*/ 	.word	0x00000460
        /*1c6c*/ 	.word	0x000000ff
        /*1c70*/ 	.word	0x00148878
        /*1c74*/ 	.short	0x0100
        /*1c76*/ 	.byte	0x05
	.zero		1


	//   ....[8]....
        /*1c78*/ 	.word	0x00000590
        /*1c7c*/ 	.word	0x000000ff
        /*1c80*/ 	.word	0x00148800
        /*1c84*/ 	.short	0x0100
        /*1c86*/ 	.byte	0x05
	.zero		1


	//   ....[9]....
        /*1c88*/ 	.word	0x000005a0
        /*1c8c*/ 	.word	0x000000ff
        /*1c90*/ 	.word	0x00148820
        /*1c94*/ 	.short	0x0100
        /*1c96*/ 	.byte	0x05
	.zero		1


	//   ....[10]....
        /*1c98*/ 	.word	0x000005b0
        /*1c9c*/ 	.word	0x000000ff
        /*1ca0*/ 	.word	0x00148808
        /*1ca4*/ 	.short	0x0100
        /*1ca6*/ 	.byte	0x05
	.zero		1


	//   ....[11]....
        /*1ca8*/ 	.word	0x000005c0
        /*1cac*/ 	.word	0x000000ff
        /*1cb0*/ 	.word	0x00148828
        /*1cb4*/ 	.short	0x0100
        /*1cb6*/ 	.byte	0x05
	.zero		1


	//   ....[12]....
        /*1cb8*/ 	.word	0x000005d0
        /*1cbc*/ 	.word	0x000000ff
        /*1cc0*/ 	.word	0x00148810
        /*1cc4*/ 	.short	0x0100
        /*1cc6*/ 	.byte	0x05
	.zero		1


	//   ....[13]....
        /*1cc8*/ 	.word	0x000005e0
        /*1ccc*/ 	.word	0x000000ff
        /*1cd0*/ 	.word	0x00148830
        /*1cd4*/ 	.short	0x0100
        /*1cd6*/ 	.byte	0x05
	.zero		1


	//   ....[14]....
        /*1cd8*/ 	.word	0x000005f0
        /*1cdc*/ 	.word	0x000000ff
        /*1ce0*/ 	.word	0x00148818
        /*1ce4*/ 	.short	0x0100
        /*1ce6*/ 	.byte	0x05
	.zero		1


	//   ....[15]....
        /*1ce8*/ 	.word	0x00000600
        /*1cec*/ 	.word	0x000000ff
        /*1cf0*/ 	.word	0x00148838
        /*1cf4*/ 	.short	0x0100
        /*1cf6*/ 	.byte	0x05
	.zero		1


	//   ....[16]....
        /*1cf8*/ 	.word	0x00000730
        /*1cfc*/ 	.word	0x000000ff
        /*1d00*/ 	.word	0x00148880
        /*1d04*/ 	.short	0x0100
        /*1d06*/ 	.byte	0x05
	.zero		1


	//   ....[17]....
        /*1d08*/ 	.word	0x00000740
        /*1d0c*/ 	.word	0x000000ff
        /*1d10*/ 	.word	0x00148890
        /*1d14*/ 	.short	0x0100
        /*1d16*/ 	.byte	0x05
	.zero		1


	//   ....[18]....
        /*1d18*/ 	.word	0x00000750
        /*1d1c*/ 	.word	0x000000ff
        /*1d20*/ 	.word	0x00148888
        /*1d24*/ 	.short	0x0100
        /*1d26*/ 	.byte	0x05
	.zero		1


	//   ....[19]....
        /*1d28*/ 	.word	0x00000760
        /*1d2c*/ 	.word	0x000000ff
        /*1d30*/ 	.word	0x00148898
        /*1d34*/ 	.short	0x0100
        /*1d36*/ 	.byte	0x05
	.zero		1


	//   ....[20]....
        /*1d38*/ 	.word	0x000008c0
        /*1d3c*/ 	.word	0x000000ff
        /*1d40*/ 	.word	0x001488a0
        /*1d44*/ 	.short	0x0100
        /*1d46*/ 	.byte	0x05
	.zero		1


	//   ....[21]....
        /*1d48*/ 	.word	0x000008d0
        /*1d4c*/ 	.word	0x000000ff
        /*1d50*/ 	.word	0x001488a8
        /*1d54*/ 	.short	0x0100
        /*1d56*/ 	.byte	0x05
	.zero		1


	//   ....[22]....
        /*1d58*/ 	.word	0x000008e0
        /*1d5c*/ 	.word	0x000000ff
        /*1d60*/ 	.word	0x001488b0
        /*1d64*/ 	.short	0x0100
        /*1d66*/ 	.byte	0x05
	.zero		1


	//   ....[23]....
        /*1d68*/ 	.word	0x000008f0
        /*1d6c*/ 	.word	0x000000ff
        /*1d70*/ 	.word	0x001488b8
        /*1d74*/ 	.short	0x0100
        /*1d76*/ 	.byte	0x05
	.zero		1


	//   ....[24]....
        /*1d78*/ 	.word	0x000009f0
        /*1d7c*/ 	.word	0x000000ff
        /*1d80*/ 	.word	0x001488d0
        /*1d84*/ 	.short	0x0100
        /*1d86*/ 	.byte	0x05
	.zero		1


	//   ....[25]....
        /*1d88*/ 	.word	0x00000a00
        /*1d8c*/ 	.word	0x000000ff
        /*1d90*/ 	.word	0x001488f0
        /*1d94*/ 	.short	0x0100
        /*1d96*/ 	.byte	0x05
	.zero		1


	//   ....[26]....
        /*1d98*/ 	.word	0x00000a10
        /*1d9c*/ 	.word	0x000000ff
        /*1da0*/ 	.word	0x001488d8
        /*1da4*/ 	.short	0x0100
        /*1da6*/ 	.byte	0x05
	.zero		1


	//   ....[27]....
        /*1da8*/ 	.word	0x00000a20
        /*1dac*/ 	.word	0x000000ff
        /*1db0*/ 	.word	0x001488f8
        /*1db4*/ 	.short	0x0100
        /*1db6*/ 	.byte	0x05
	.zero		1


	//   ....[28]....
        /*1db8*/ 	.word	0x00000a30
        /*1dbc*/ 	.word	0x000000ff
        /*1dc0*/ 	.word	0x001488e0
        /*1dc4*/ 	.short	0x0100
        /*1dc6*/ 	.byte	0x05
	.zero		1


	//   ....[29]....
        /*1dc8*/ 	.word	0x00000a40
        /*1dcc*/ 	.word	0x000000ff
        /*1dd0*/ 	.word	0x00148900
        /*1dd4*/ 	.short	0x0100
        /*1dd6*/ 	.byte	0x05
	.zero		1


	//   ....[30]....
        /*1dd8*/ 	.word	0x00000a50
        /*1ddc*/ 	.word	0x000000ff
        /*1de0*/ 	.word	0x001488e8
        /*1de4*/ 	.short	0x0100
        /*1de6*/ 	.byte	0x05
	.zero		1


	//   ....[31]....
        /*1de8*/ 	.word	0x00000a60
        /*1dec*/ 	.word	0x000000ff
        /*1df0*/ 	.word	0x00148908
        /*1df4*/ 	.short	0x0100
        /*1df6*/ 	.byte	0x05
	.zero		1


	//   ....[32]....
        /*1df8*/ 	.word	0x00000e50
        /*1dfc*/ 	.word	0x000000ff
        /*1e00*/ 	.word	0x00148840
        /*1e04*/ 	.short	0x010a
        /*1e06*/ 	.byte	0x22
	.zero		1


	//   ....[33]....
        /*1e08*/ 	.word	0x00000e90
        /*1e0c*/ 	.word	0x000000ff
        /*1e10*/ 	.word	0x00148848
        /*1e14*/ 	.short	0x010a
        /*1e16*/ 	.byte	0x22
	.zero		1


	//   ....[34]....
        /*1e18*/ 	.word	0x00003300
        /*1e1c*/ 	.word	0x000000ff
        /*1e20*/ 	.word	0x00148800
        /*1e24*/ 	.short	0x010a
        /*1e26*/ 	.byte	0x09
	.zero		1


	//   ....[35]....
        /*1e28*/ 	.word	0x00004250
        /*1e2c*/ 	.word	0x000000ff
        /*1e30*/ 	.word	0x00148800
        /*1e34*/ 	.short	0x010a
        /*1e36*/ 	.byte	0x0a
	.zero		1


	//   ....[36]....
        /*1e38*/ 	.word	0x00005bb0
        /*1e3c*/ 	.word	0x000000ff
        /*1e40*/ 	.word	0x00000000
        /*1e44*/ 	.short	0x010a
        /*1e46*/ 	.byte	0x0a
	.zero		1


	//   ....[37]....
        /*1e48*/ 	.word	0x00007950
        /*1e4c*/ 	.word	0x000000ff
        /*1e50*/ 	.word	0x00000000
        /*1e54*/ 	.short	0x0101
        /*1e56*/ 	.byte	0x10
	.zero		1


	//   ....[38]....
        /*1e58*/ 	.word	0x00015960
        /*1e5c*/ 	.word	0x000000ff
        /*1e60*/ 	.word	0x001488a0
        /*1e64*/ 	.short	0x010a
        /*1e66*/ 	.byte	0x0a
	.zero		1


	//   ....[39]....
        /*1e68*/ 	.word	0x00015c50
        /*1e6c*/ 	.word	0x000000ff
        /*1e70*/ 	.word	0x001488a0
        /*1e74*/ 	.short	0x0101
        /*1e76*/ 	.byte	0x0a
	.zero		1


	//   ....[40]....
        /*1e78*/ 	.word	0x0001ba30
        /*1e7c*/ 	.word	0x000000ff
        /*1e80*/ 	.word	0x00148890
        /*1e84*/ 	.short	0x010a
        /*1e86*/ 	.byte	0x06
	.zero		1


	//   ....[41]....
        /*1e88*/ 	.word	0x0001ba70
        /*1e8c*/ 	.word	0x000000ff
        /*1e90*/ 	.word	0x00148880
        /*1e94*/ 	.short	0x0101
        /*1e96*/ 	.byte	0x06
	.zero		1


	//   ....[42]....
        /*1e98*/ 	.word	0x0001bad0
        /*1e9c*/ 	.word	0x000000ff
        /*1ea0*/ 	.word	0x00000000
        /*1ea4*/ 	.short	0x010a
        /*1ea6*/ 	.byte	0x0a
	.zero		1


	//   ....[43]....
        /*1ea8*/ 	.word	0x000334c0
        /*1eac*/ 	.word	0x000000ff
        /*1eb0*/ 	.word	0x00000000
        /*1eb4*/ 	.short	0x0101
        /*1eb6*/ 	.byte	0x1a
	.zero		1


	//   ....[44]....
        /*1eb8*/ 	.word	0x00033520
        /*1ebc*/ 	.word	0x000000ff
        /*1ec0*/ 	.word	0x00148890
        /*1ec4*/ 	.short	0x010a
        /*1ec6*/ 	.byte	0x0d
	.zero		1


	//   ....[45]....
        /*1ec8*/ 	.word	0x0003ce20
        /*1ecc*/ 	.word	0x000000ff
        /*1ed0*/ 	.word	0x00148880
        /*1ed4*/ 	.short	0x0101
        /*1ed6*/ 	.byte	0x0d
	.zero		1


	//   ....[46]....
        /*1ed8*/ 	.word	0x0003cf50
        /*1edc*/ 	.word	0x000000ff
        /*1ee0*/ 	.word	0x00000000
        /*1ee4*/ 	.short	0x0101
        /*1ee6*/ 	.byte	0x04
	.zero		1


	//   ....[47]....
        /*1ee8*/ 	.word	0x0003d000
        /*1eec*/ 	.word	0x000000ff
        /*1ef0*/ 	.word	0x00000000
        /*1ef4*/ 	.short	0x0101
        /*1ef6*/ 	.byte	0x04
	.zero		1


	//   ....[48]....
        /*1ef8*/ 	.word	0x0003d180
        /*1efc*/ 	.word	0x000000ff
        /*1f00*/ 	.word	0x00000000
        /*1f04*/ 	.short	0x0101
        /*1f06*/ 	.byte	0x05
	.zero		1


	//   ....[49]....
        /*1f08*/ 	.word	0x0003d1f0
        /*1f0c*/ 	.word	0x000000ff
        /*1f10*/ 	.word	0x00000000
        /*1f14*/ 	.short	0x0101
        /*1f16*/ 	.byte	0x22
	.zero		1


	//   ....[50]....
        /*1f18*/ 	.word	0x0003d2a0
        /*1f1c*/ 	.word	0x000000ff
        /*1f20*/ 	.word	0x00148890
        /*1f24*/ 	.short	0x010a
        /*1f26*/ 	.byte	0x05
	.zero		1


	//   ....[51]....
        /*1f28*/ 	.word	0x0003d360
        /*1f2c*/ 	.word	0x000000ff
        /*1f30*/ 	.word	0x00148890
        /*1f34*/ 	.short	0x010a
        /*1f36*/ 	.byte	0x04
	.zero		1


	//   ....[52]....
        /*1f38*/ 	.word	0x0003d3e0
        /*1f3c*/ 	.word	0x000000ff
        /*1f40*/ 	.word	0x001488a0
        /*1f44*/ 	.short	0x010a
        /*1f46*/ 	.byte	0x04
	.zero		1


	//   ....[53]....
        /*1f48*/ 	.word	0x00043c80
        /*1f4c*/ 	.word	0x000000ff
        /*1f50*/ 	.word	0x001488a0
        /*1f54*/ 	.short	0x0101
        /*1f56*/ 	.byte	0x25
	.zero		1


	//   ....[54]....
        /*1f58*/ 	.word	0x00043f60
        /*1f5c*/ 	.word	0x000000ff
        /*1f60*/ 	.word	0x00148880
        /*1f64*/ 	.short	0x010a
        /*1f66*/ 	.byte	0x04
	.zero		1


	//   ....[55]....
        /*1f68*/ 	.word	0x00044050
        /*1f6c*/ 	.word	0x000000ff
        /*1f70*/ 	.word	0x00000000
        /*1f74*/ 	.short	0x0101
        /*1f76*/ 	.byte	0x04
	.zero		1


	//   ....[56]....
        /*1f78*/ 	.word	0x00048e00
        /*1f7c*/ 	.word	0x000000ff
        /*1f80*/ 	.word	0x00000000
        /*1f84*/ 	.short	0x0101
        /*1f86*/ 	.byte	0x15
	.zero		1


	//   ....[57]....
        /*1f88*/ 	.word	0x00048ff0
        /*1f8c*/ 	.word	0x00000005
        /*1f90*/ 	.word	0x00148860
        /*1f94*/ 	.short	0x010a
        /*1f96*/ 	.byte	0x3f
	.zero		1


	//   ....[58]....
        /*1f98*/ 	.word	0x00049460
        /*1f9c*/ 	.word	0x00000007
        /*1fa0*/ 	.word	0x00148820
        /*1fa4*/ 	.short	0x010a
        /*1fa6*/ 	.byte	0x3f
	.zero		1


	//   ....[59]....
        /*1fa8*/ 	.word	0x00049aa0
        /*1fac*/ 	.word	0x00000006
        /*1fb0*/ 	.word	0x00148860
        /*1fb4*/ 	.short	0x010a
        /*1fb6*/ 	.byte	0x3f
	.zero		1


	//   ....[60]....
        /*1fb8*/ 	.word	0x00049fa0
        /*1fbc*/ 	.word	0x00000007
        /*1fc0*/ 	.word	0x00148860
        /*1fc4*/ 	.short	0x010a
        /*1fc6*/ 	.byte	0x3f
	.zero		1


	//   ....[61]....
        /*1fc8*/ 	.word	0x0004a4f0
        /*1fcc*/ 	.word	0x00000007
        /*1fd0*/ 	.word	0x00148820
        /*1fd4*/ 	.short	0x010a
        /*1fd6*/ 	.byte	0x3f
	.zero		1


	//   ....[62]....
        /*1fd8*/ 	.word	0x0004ab70
        /*1fdc*/ 	.word	0x00000007
        /*1fe0*/ 	.word	0x00148860
        /*1fe4*/ 	.short	0x010a
        /*1fe6*/ 	.byte	0x3f
	.zero		1


	//   ....[63]....
        /*1fe8*/ 	.word	0x0004b1f0
        /*1fec*/ 	.word	0x00000008
        /*1ff0*/ 	.word	0x00148820
        /*1ff4*/ 	.short	0x010a
        /*1ff6*/ 	.byte	0x3f
	.zero		1


	//   ....[64]....
        /*1ff8*/ 	.word	0x0004b870
        /*1ffc*/ 	.word	0x00000008
        /*2000*/ 	.word	0x00148820
        /*2004*/ 	.short	0x010a
        /*2006*/ 	.byte	0x3f
	.zero		1


	//   ....[65]....
        /*2008*/ 	.word	0x0004bee0
        /*200c*/ 	.word	0x00000003
        /*2010*/ 	.word	0x00148840
        /*2014*/ 	.short	0x010a
        /*2016*/ 	.byte	0x3f
	.zero		1


	//   ....[66]....
        /*2018*/ 	.word	0x0004bf40
        /*201c*/ 	.word	0x00000003
        /*2020*/ 	.word	0x00148848
        /*2024*/ 	.short	0x010a
        /*2026*/ 	.byte	0x3f
	.zero		1


	//   ....[67]....
        /*2028*/ 	.word	0x0004bfa0
        /*202c*/ 	.word	0x00000002
        /*2030*/ 	.word	0x00148800
        /*2034*/ 	.short	0x010a
        /*2036*/ 	.byte	0x3f
	.zero		1


	//   ....[68]....
        /*2038*/ 	.word	0x0004c000
        /*203c*/ 	.word	0x00000002
        /*2040*/ 	.word	0x00148800
        /*2044*/ 	.short	0x010a
        /*2046*/ 	.byte	0x3f
	.zero		1


	//   ....[69]....
        /*2048*/ 	.word	0x0004c060
        /*204c*/ 	.word	0x00000002
        /*2050*/ 	.word	0x00000000
        /*2054*/ 	.short	0x010a
        /*2056*/ 	.byte	0x3f
	.zero		1


	//   ....[70]....
        /*2058*/ 	.word	0x0004c0c0
        /*205c*/ 	.word	0x00000009
        /*2060*/ 	.word	0x001488a0
        /*2064*/ 	.short	0x010a
        /*2066*/ 	.byte	0x3f
	.zero		1


	//   ....[71]....
        /*2068*/ 	.word	0x0004c120
        /*206c*/ 	.word	0x00000002
        /*2070*/ 	.word	0x00148890
        /*2074*/ 	.short	0x010a
        /*2076*/ 	.byte	0x3f
	.zero		1


	//   ....[72]....
        /*2078*/ 	.word	0x0004c180
        /*207c*/ 	.word	0x00000002
        /*2080*/ 	.word	0x00000000
        /*2084*/ 	.short	0x010a
        /*2086*/ 	.byte	0x3f
	.zero		1


	//   ....[73]....
        /*2088*/ 	.word	0x0004c1e0
        /*208c*/ 	.word	0x00000002
        /*2090*/ 	.word	0x00148890
        /*2094*/ 	.short	0x010a
        /*2096*/ 	.byte	0x3f
	.zero		1


	//   ....[74]....
        /*2098*/ 	.word	0x0004c240
        /*209c*/ 	.word	0x00000003
        /*20a0*/ 	.word	0x00148890
        /*20a4*/ 	.short	0x010a
        /*20a6*/ 	.byte	0x3f
	.zero		1


	//   ....[75]....
        /*20a8*/ 	.word	0x0004c2a0
        /*20ac*/ 	.word	0x00000002
        /*20b0*/ 	.word	0x00148890
        /*20b4*/ 	.short	0x010a
        /*20b6*/ 	.byte	0x3f
	.zero		1


	//   ....[76]....
        /*20b8*/ 	.word	0x0004c300
        /*20bc*/ 	.word	0x00000002
        /*20c0*/ 	.word	0x001488a0
        /*20c4*/ 	.short	0x010a
        /*20c6*/ 	.byte	0x3f
	.zero		1


	//   ....[77]....
        /*20c8*/ 	.word	0x0004c360
        /*20cc*/ 	.word	0x00000003
        /*20d0*/ 	.word	0x00148880
        /*20d4*/ 	.short	0x010a
        /*20d6*/ 	.byte	0x3f
	.zero		1


	//   ....[78]....
        /*20d8*/ 	.word	0x0004c3b0
        /*20dc*/ 	.word	0x00000005
        /*20e0*/ 	.word	0x00148860
        /*20e4*/ 	.short	0x010a
        /*20e6*/ 	.byte	0x3f
	.zero		1


	//   ....[79]....
        /*20e8*/ 	.word	0x0004c400
        /*20ec*/ 	.word	0x00000007
        /*20f0*/ 	.word	0x00148820
        /*20f4*/ 	.short	0x010a
        /*20f6*/ 	.byte	0x3f
	.zero		1


	//   ....[80]....
        /*20f8*/ 	.word	0x0004c450
        /*20fc*/ 	.word	0x00000006
        /*2100*/ 	.word	0x00148860
        /*2104*/ 	.short	0x010a
        /*2106*/ 	.byte	0x3f
	.zero		1


	//   ....[81]....
        /*2108*/ 	.word	0x0004c4a0
        /*210c*/ 	.word	0x00000007
        /*2110*/ 	.word	0x00148860
        /*2114*/ 	.short	0x010a
        /*2116*/ 	.byte	0x3f
	.zero		1


	//   ....[82]....
        /*2118*/ 	.word	0x0004c4f0
        /*211c*/ 	.word	0x00000007
        /*2120*/ 	.word	0x00148820
        /*2124*/ 	.short	0x010a
        /*2126*/ 	.byte	0x3f
	.zero		1


	//   ....[83]....
        /*2128*/ 	.word	0x0004c540
        /*212c*/ 	.word	0x00000007
        /*2130*/ 	.word	0x00148860
        /*2134*/ 	.short	0x010a
        /*2136*/ 	.byte	0x3f
	.zero		1


	//   ....[84]....
        /*2138*/ 	.word	0x0004c590
        /*213c*/ 	.word	0x00000008
        /*2140*/ 	.word	0x00148820
        /*2144*/ 	.short	0x010a
        /*2146*/ 	.byte	0x3f
	.zero		1


	//   ....[85]....
        /*2148*/ 	.word	0x0004c5e0
        /*214c*/ 	.word	0x00000008
        /*2150*/ 	.word	0x00148820
        /*2154*/ 	.short	0x010a
        /*2156*/ 	.byte	0x3f
	.zero		1


	//----- nvinfo : EIATTR_NUM_MBARRIERS
	.align		4
.L_38:
        /*2158*/ 	.byte	0x03, 0x38
        /*215a*/ 	.short	0x0020


	//----- nvinfo : EIATTR_EXIT_INSTR_OFFSETS
	.align		4
        /*215c*/ 	.byte	0x04, 0x1c
        /*215e*/ 	.short	(.L_40 - .L_39)


	//   ....[0]....
.L_39:
        /*2160*/ 	.word	0x00000b00


	//   ....[1]....
        /*2164*/ 	.word	0x00043c90


	//   ....[2]....
        /*2168*/ 	.word	0x00043cf0


	//   ....[3]....
        /*216c*/ 	.word	0x00048e10


	//   ....[4]....
        /*2170*/ 	.word	0x0004aff0


	//   ....[5]....
        /*2174*/ 	.word	0x0004bec0


	//----- nvinfo : EIATTR_MAX_THREADS
	.align		4
.L_40:
        /*2178*/ 	.byte	0x04, 0x05
        /*217a*/ 	.short	(.L_42 - .L_41)
.L_41:
        /*217c*/ 	.word	0x00000180
        /*2180*/ 	.word	0x00000001
        /*2184*/ 	.word	0x00000001


	//----- nvinfo : EIATTR_CRS_STACK_SIZE
	.align		4
.L_42:
        /*2188*/ 	.byte	0x04, 0x1e
        /*218a*/ 	.short	(.L_44 - .L_43)
.L_43:
        /*218c*/ 	.word	0x00000000


	//----- nvinfo : EIATTR_CBANK_PARAM_SIZE
	.align		4
.L_44:
        /*2190*/ 	.byte	0x03, 0x19
        /*2192*/ 	.short	0x0ef0


	//----- nvinfo : EIATTR_PARAM_CBANK
	.align		4
        /*2194*/ 	.byte	0x04, 0x0a
        /*2196*/ 	.short	(.L_46 - .L_45)
	.align		4
.L_45:
        /*2198*/ 	.word	index@(.nv.constant0._ZN7cutlass13device_kernelINS_4fmha6kernel28FmhaKernelTmaWarpSpecializedINS1_10collective33FmhaBwdMainloopTmaWarpSpecializedINS_6half_tEfN4cute5tupleIJNS7_1CILi128EEESA_NS9_ILi512EEEEEENS4_16FusionBwdAdapterINS4_12CausalFusionEEEJEEENS4_17FmhaBwdEpilogueKVIS6_fNS8_IJNS9_ILi64EEESB_SA_EEEEENS2_23TileSchedulerBwdAdapterINS2_23IndividualTileSchedulerEEEJEEEEEvNT_6ParamsE)
        /*219c*/ 	.short	0x0210
        /*219e*/ 	.short	0x0ef0


	//----- nvinfo : EIATTR_SW_WAR
	.align		4
.L_46:
        /*21a0*/ 	.byte	0x04, 0x36
        /*21a2*/ 	.short	(.L_48 - .L_47)
.L_47:
        /*21a4*/ 	.word	0x00000008
.L_48:


//--------------------- .nv.callgraph             --------------------------
	.section	.nv.callgraph,"",@"SHT_CUDA_CALLGRAPH"
	.align	4
	.sectionentsize	8
	.align		4
        /*0000*/ 	.word	0x00000000
	.align		4
        /*0004*/ 	.word	0xffffffff
	.align		4
        /*0008*/ 	.word	index@(_ZN7cutlass13device_kernelINS_4fmha6kernel28FmhaKernelTmaWarpSpecializedINS1_10collective33FmhaBwdMainloopTmaWarpSpecializedINS_6half_tEfN4cute5tupleIJNS7_1CILi128EEESA_NS9_ILi512EEEEEENS4_16FusionBwdAdapterINS4_12CausalFusionEEEJEEENS4_17FmhaBwdEpilogueKVIS6_fNS8_IJNS9_ILi64EEESB_SA_EEEEENS2_23TileSchedulerBwdAdapterINS2_23IndividualTileSchedulerEEEJEEEEEvNT_6ParamsE)
	.align		4
        /*000c*/ 	.word	index@(__assertfail)
	.align		4
        /*0010*/ 	.word	0x00000000
	.align		4
        /*0014*/ 	.word	0xfffffffe
	.align		4
        /*0018*/ 	.word	0x00000000
	.align		4
        /*001c*/ 	.word	0xfffffffd
	.align		4
        /*0020*/ 	.word	0x00000000
	.align		4
        /*0024*/ 	.word	0xfffffffc


//--------------------- .nv.constant4             --------------------------
	.section	.nv.constant4,"a",@progbits
	.align	8
	.align		8
.nv.constant4:
        /*0000*/ 	.dword	__assertfail
	.align		8
        /*0008*/ 	.dword	__unnamed_1
	.align		8
        /*0010*/ 	.dword	__unnamed_2
	.align		8
        /*0018*/ 	.dword	_ZN39_INTERNAL_0617fc8d_4_k_cu_c0314d3e_41164cuda3std3__45__cpo5beginE
	.align		8
        /*0020*/ 	.dword	_ZN39_INTERNAL_0617fc8d_4_k_cu_c0314d3e_41164cuda3std3__45__cpo3endE
	.align		8
        /*0028*/ 	.dword	_ZN39_INTERNAL_0617fc8d_4_k_cu_c0314d3e_41164cuda3std3__45__cpo6cbeginE
	.align		8
        /*0030*/ 	.dword	_ZN39_INTERNAL_0617fc8d_4_k_cu_c0314d3e_41164cuda3std3__45__cpo4cendE
	.align		8
        /*0038*/ 	.dword	_ZN39_INTERNAL_0617fc8d_4_k_cu_c0314d3e_41164cuda3std3__441_GLOBAL__N__0617fc8d_4_k_cu_c0314d3e_41166ignoreE
	.align		8
        /*0040*/ 	.dword	_ZN39_INTERNAL_0617fc8d_4_k_cu_c0314d3e_41164cuda3std3__419piecewise_constructE
	.align		8
        /*0048*/ 	.dword	_ZN39_INTERNAL_0617fc8d_4_k_cu_c0314d3e_41164cuda3std3__48in_placeE
	.align		8
        /*0050*/ 	.dword	_ZN39_INTERNAL_0617fc8d_4_k_cu_c0314d3e_41164cuda3std6ranges3__45__cpo4swapE
	.align		8
        /*0058*/ 	.dword	_ZN39_INTERNAL_0617fc8d_4_k_cu_c0314d3e_41164cuda3std6ranges3__45__cpo9iter_moveE
	.align		8
        /*0060*/ 	.dword	_ZN39_INTERNAL_0617fc8d_4_k_cu_c0314d3e_41164cute7productE
	.align		8
        /*0068*/ 	.dword	_ZN39_INTERNAL_0617fc8d_4_k_cu_c0314d3e_41164cute1_E
	.align		8
        /*0070*/ 	.dword	$str$24
	.align		8
        /*0078*/ 	.dword	$str$25


//--------------------- .text._ZN7cutlass13device_kernelINS_4fmha6kernel28FmhaKernelTmaWarpSpecializedINS1_10collective33FmhaBwdMainloopTmaWarpSpecializedINS_6half_tEfN4cute5tupleIJNS7_1CILi128EEESA_NS9_ILi512EEEEEENS4_16FusionBwdAdapterINS4_12CausalFusionEEEJEEENS4_17FmhaBwdEpilogueKVIS6_fNS8_IJNS9_ILi64EEESB_SA_EEEEENS2_23TileSchedulerBwdAdapterINS2_23IndividualTileSchedulerEEEJEEEEEvNT_6ParamsE --------------------------
	.section	.text._ZN7cutlass13device_kernelINS_4fmha6kernel28FmhaKernelTmaWarpSpecializedINS1_10collective33FmhaBwdMainloopTmaWarpSpecializedINS_6half_tEfN4cute5tupleIJNS7_1CILi128EEESA_NS9_ILi512EEEEEENS4_16FusionBwdAdapterINS4_12CausalFusionEEEJEEENS4_17FmhaBwdEpilogueKVIS6_fNS8_IJNS9_ILi64EEESB_SA_EEEEENS2_23TileSchedulerBwdAdapterINS2_23IndividualTileSchedulerEEEJEEEEEvNT_6ParamsE,"ax",@progbits
	.align	128
.text._ZN7cutlass13device_kernelINS_4fmha6kernel28FmhaKernelTmaWarpSpecializedINS1_10collective33FmhaBwdMainloopTmaWarpSpecializedINS_6half_tEfN4cute5tupleIJNS7_1CILi128EEESA_NS9_ILi512EEEEEENS4_16FusionBwdAdapterINS4_12CausalFusionEEEJEEENS4_17FmhaBwdEpilogueKVIS6_fNS8_IJNS9_ILi64EEESB_SA_EEEEENS2_23TileSchedulerBwdAdapterINS2_23IndividualTileSchedulerEEEJEEEEEvNT_6ParamsE:
        .type           _ZN7cutlass13device_kernelINS_4fmha6kernel28FmhaKernelTmaWarpSpecializedINS1_10collective33FmhaBwdMainloopTmaWarpSpecializedINS_6half_tEfN4cute5tupleIJNS7_1CILi128EEESA_NS9_ILi512EEEEEENS4_16FusionBwdAdapterINS4_12CausalFusionEEEJEEENS4_17FmhaBwdEpilogueKVIS6_fNS8_IJNS9_ILi64EEESB_SA_EEEEENS2_23TileSchedulerBwdAdapterINS2_23IndividualTileSchedulerEEEJEEEEEvNT_6ParamsE,@function
        .size           _ZN7cutlass13device_kernelINS_4fmha6kernel28FmhaKernelTmaWarpSpecializedINS1_10collective33FmhaBwdMainloopTmaWarpSpecializedINS_6half_tEfN4cute5tupleIJNS7_1CILi128EEESA_NS9_ILi512EEEEEENS4_16FusionBwdAdapterINS4_12CausalFusionEEEJEEENS4_17FmhaBwdEpilogueKVIS6_fNS8_IJNS9_ILi64EEESB_SA_EEEEENS2_23TileSchedulerBwdAdapterINS2_23IndividualTileSchedulerEEEJEEEEEvNT_6ParamsE,(.L_x_215 - _ZN7cutlass13device_kernelINS_4fmha6kernel28FmhaKernelTmaWarpSpecializedINS1_10collective33FmhaBwdMainloopTmaWarpSpecializedINS_6half_tEfN4cute5tupleIJNS7_1CILi128EEESA_NS9_ILi512EEEEEENS4_16FusionBwdAdapterINS4_12CausalFusionEEEJEEENS4_17FmhaBwdEpilogueKVIS6_fNS8_IJNS9_ILi64EEESB_SA_EEEEENS2_23TileSchedulerBwdAdapterINS2_23IndividualTileSchedulerEEEJEEEEEvNT_6ParamsE)
        .other          _ZN7cutlass13device_kernelINS_4fmha6kernel28FmhaKernelTmaWarpSpecializedINS1_10collective33FmhaBwdMainloopTmaWarpSpecializedINS_6half_tEfN4cute5tupleIJNS7_1CILi128EEESA_NS9_ILi512EEEEEENS4_16FusionBwdAdapterINS4_12CausalFusionEEEJEEENS4_17FmhaBwdEpilogueKVIS6_fNS8_IJNS9_ILi64EEESB_SA_EEEEENS2_23TileSchedulerBwdAdapterINS2_23IndividualTileSchedulerEEEJEEEEEvNT_6ParamsE,@"STO_CUDA_ENTRY STV_DEFAULT"
_ZN7cutlass13device_kernelINS_4fmha6kernel28FmhaKernelTmaWarpSpecializedINS1_10collective33FmhaBwdMainloopTmaWarpSpecializedINS_6half_tEfN4cute5tupleIJNS7_1CILi128EEESA_NS9_ILi512EEEEEENS4_16FusionBwdAdapterINS4_12CausalFusionEEEJEEENS4_17FmhaBwdEpilogueKVIS6_fNS8_IJNS9_ILi64EEESB_SA_EEEEENS2_23TileSchedulerBwdAdapterINS2_23IndividualTileSchedulerEEEJEEEEEvNT_6ParamsE:
[----:B------:R-:W1:Y:S02]  /*0000*/  LDC R1, c[0x0][0x28] ;  /* 0x00000a00ff017b82 */ /* 0x000e640000000800 */
[----:B-1----:R-:W-:Y:S01]  /*0010*/  VIADD R1, R1, 0xffffbad0 ;  /* 0xffffbad001017836 */ /* 0x002fe20000000000 */
[----:B------:R-:W1:Y:S01]  /*0020*/  S2R R0, SR_TID.X ;  /* 0x0000000000007919 */ /* 0x000e620000002100 */
[----:B------:R-:W-:Y:S01]  /*0030*/  ELECT P1, URZ, PT ;  /* 0x00000000003f782f */ /* 0x000fe20003820000 */
[----:B------:R-:W-:Y:S01]  /*0040*/  BSSY B0, `(.L_x_0) ;  /* 0x0000020000007945 */ /* 0x000fe20003800000 */
[----:B-1----:R-:W-:-:S05]  /*0050*/  SHF.R.U32.HI R2, RZ, 0x5, R0 ;  /* 0x00000005ff027819 */ /* 0x002fca0000011600 */
[----:B------:R-:W1:Y:S02]  /*0060*/  SHFL.IDX PT, R3, R2, RZ, 0x1f ;  /* 0x00001fff02037589 */ /* 0x000e6400000e0000 */
[----:B-1----:R-:W-:Y:S02]  /*0070*/  R2UR UR4, R3 ;  /* 0x00000000030472ca */ /* 0x002fe400000e0000 */
[----:B------:R-:W-:-:S06]  /*0080*/  SHF.R.U32.HI R3, RZ, 0x7, R0 ;  /* 0x00000007ff037819 */ /* 0x000fcc0000011600 */
[----:B------:R-:W1:Y:S05]  /*0090*/  SHFL.IDX PT, R3, R3, RZ, 0x1f ;  /* 0x00001fff03037589 */ /* 0x000e6a00000e0000 */
[----:B------:R-:W-:Y:S02]  /*00a0*/  USHF.R.S32.HI UR5, URZ, 0x1f, UR4 ;  /* 0x0000001f3f057899 */ /* 0x000fe40008011404 */
[----:B------:R-:W-:Y:S02]  /*00b0*/  ISETP.NE.OR P0, PT, RZ, UR4, !P1 ;  /* 0x00000004ff007c0c */ /* 0x000fe4000cf05670 */
[----:B------:R-:W-:-:S04]  /*00c0*/  ULEA.HI UR5, UR5, UR4, URZ, 0x2 ;  /* 0x0000000405057291 */ /* 0x000fc8000f8f103f */
[----:B------:R-:W-:-:S04]  /*00d0*/  ULOP3.LUT UR5, UR5, 0xfffffffc, URZ, 0xc0, !UPT ;  /* 0xfffffffc05057892 */ /* 0x000fc8000f8ec03f */
[----:B------:R-:W-:-:S03]  /*00e0*/  UIADD3 UR4, UR4, -UR5, URZ ;  /* 0x8000000504047290 */ /* 0x000fc6000fffe03f */
[----:B------:R-:W-:Y:S09]  /*00f0*/  @P0 BRA `(.L_x_1) ;  /* 0x0000000000500947 */ /* 0x000ff20003800000 */
[----:B------:R-:W-:Y:S02]  /*0100*/  ULDC.64 UR6, c[0x0][0x198] ;  /* 0x0000660000067ab9 */ /* 0x000fe40000000a00 */
[----:B------:R-:W-:Y:S02]  /*0110*/  UIADD3 UR8, UP0, UR6, 0xf0, URZ ;  /* 0x000000f006087890 */ /* 0x000fe4000ff1e03f */
[----:B------:R-:W-:Y:S02]  /*0120*/  UIADD3 UR10, UP1, UR6, 0x1f0, URZ ;  /* 0x000001f0060a7890 */ /* 0x000fe4000ff3e03f */
[----:B------:R-:W-:Y:S02]  /*0130*/  UIADD3 UR12, UP2, UR6, 0x2f0, URZ ;  /* 0x000002f0060c7890 */ /* 0x000fe4000ff5e03f */
[----:B------:R-:W-:Y:S02]  /*0140*/  UIADD3 UR14, UP3, UR6, 0x3f0, URZ ;  /* 0x000003f0060e7890 */ /* 0x000fe4000ff7e03f */
[----:B------:R-:W-:-:S02]  /*0150*/  UIADD3 UR16, UP4, UR6, 0x5f0, URZ ;  /* 0x000005f006107890 */ /* 0x000fc4000ff9e03f */
[----:B------:R-:W-:Y:S02]  /*0160*/  UIADD3.X UR9, URZ, UR7, URZ, UP0, !UPT ;  /* 0x000000073f097290 */ /* 0x000fe400087fe43f */
[----:B------:R-:W-:Y:S02]  /*0170*/  UIADD3 UR6, UP5, UR6, 0x4f0, URZ ;  /* 0x000004f006067890 */ /* 0x000fe4000ffbe03f */
[----:B------:R-:W-:Y:S02]  /*0180*/  UIADD3.X UR11, URZ, UR7, URZ, UP1, !UPT ;  /* 0x000000073f0b7290 */ /* 0x000fe40008ffe43f */
[----:B------:R-:W-:Y:S02]  /*0190*/  UIADD3.X UR13, URZ, UR7, URZ, UP2, !UPT ;  /* 0x000000073f0d7290 */ /* 0x000fe400097fe43f */
[----:B------:R-:W-:Y:S01]  /*01a0*/  UIADD3.X UR15, URZ, UR7, URZ, UP3, !UPT ;  /* 0x000000073f0f7290 */ /* 0x000fe20009ffe43f */
[----:B------:R2:W-:Y:S01]  /*01b0*/  UTMACCTL.PF [UR8] ;  /* 0x00000000080079b9 */ /* 0x0005e20008040000 */
[----:B------:R-:W-:-:S03]  /*01c0*/  UIADD3.X UR17, URZ, UR7, URZ, UP4, !UPT ;  /* 0x000000073f117290 */ /* 0x000fc6000a7fe43f */
[----:B------:R2:W-:Y:S01]  /*01d0*/  UTMACCTL.PF [UR10] ;  /* 0x000000000a0079b9 */ /* 0x0005e20008040000 */
[----:B------:R-:W-:Y:S01]  /*01e0*/  UIADD3.X UR7, URZ, UR7, URZ, UP5, !UPT ;  /* 0x000000073f077290 */ /* 0x000fe2000affe43f */
[----:B------:R2:W-:Y:S02]  /*01f0*/  UTMACCTL.PF [UR12] ;  /* 0x000000000c0079b9 */ /* 0x0005e40008040000 */
[----:B------:R2:W-:Y:S02]  /*0200*/  UTMACCTL.PF [UR14] ;  /* 0x000000000e0079b9 */ /* 0x0005e40008040000 */
[----:B------:R2:W-:Y:S04]  /*0210*/  UTMACCTL.PF [UR16] ;  /* 0x00000000100079b9 */ /* 0x0005e80008040000 */
[----:B------:R2:W-:Y:S02]  /*0220*/  UTMACCTL.PF [UR6] ;  /* 0x00000000060079b9 */ /* 0x0005e40008040000 */
[----:B--2---:R-:W-:Y:S01]  /*0230*/  NOP ;  /* 0x0000000000007918 */ /* 0x004fe20000000000 */
.L_x_1:
[----:B------:R-:W-:Y:S05]  /*0240*/  BSYNC B0 ;  /* 0x0000000000007941 */ /* 0x000fea0003800000 */
.L_x_0:
[----:B------:R-:W2:Y:S01]  /*0250*/  SHFL.IDX PT, R4, R2, RZ, 0x1f ;  /* 0x00001fff02047589 */ /* 0x000ea200000e0000 */
[----:B-1----:R-:W-:Y:S01]  /*0260*/  R2UR UR12, R3 ;  /* 0x00000000030c72ca */ /* 0x002fe200000e0000 */
[----:B------:R-:W-:-:S12]  /*0270*/  UISETP.NE.AND UP0, UPT, UR4, 0x1, UPT ;  /* 0x000000010400788c */ /* 0x000fd8000bf05270 */
[----:B------:R-:W-:Y:S02]  /*0280*/  UIADD3 UR38, UR12, -0x1, URZ ;  /* 0xffffffff0c267890 */ /* 0x000fe4000fffe03f */
[----:B------:R-:W-:Y:S02]  /*0290*/  ULOP3.LUT UP2, URZ, UR12, UR4, URZ, 0xfc, !UPT ;  /* 0x000000040c3f7292 */ /* 0x000fe4000f84fc3f */
[----:B------:R-:W-:Y:S02]  /*02a0*/  UISETP.EQ.AND UP1, UPT, UR12, URZ, !UP0 ;  /* 0x0000003f0c00728c */ /* 0x000fe4000c722270 */
[----:B------:R-:W-:Y:S02]  /*02b0*/  UISETP.GE.U32.AND UP3, UPT, UR38, 0x4, UPT ;  /* 0x000000042600788c */ /* 0x000fe4000bf66070 */
[----:B------:R-:W-:Y:S01]  /*02c0*/  USEL UR45, URZ, 0x2, UP2 ;  /* 0x000000023f2d7887 */ /* 0x000fe20009000000 */
[----:B--2---:R-:W-:Y:S01]  /*02d0*/  ISETP.NE.AND P0, PT, R4, RZ, PT ;  /* 0x000000ff0400720c */ /* 0x004fe20003f05270 */
[----:B------:R-:W-:-:S02]  /*02e0*/  USEL UR39, URZ, 0x1, !UP1 ;  /* 0x000000013f277887 */ /* 0x000fc4000c800000 */
[----:B------:R-:W-:Y:S02]  /*02f0*/  USEL UR45, UR45, 0x1, UP3 ;  /* 0x000000012d2d7887 */ /* 0x000fe40009800000 */
[----:B------:R-:W-:-:S08]  /*0300*/  USEL UR39, UR39, 0x2, UP3 ;  /* 0x0000000227277887 */ /* 0x000fd00009800000 */
[----:B------:R-:W-:Y:S05]  /*0310*/  @P0 BRA `(.L_x_2) ;  /* 0x0000000000580947 */ /* 0x000fea0003800000 */
[----:B------:R-:W1:Y:S01]  /*0320*/  S2UR UR6, SR_CgaCtaId ;  /* 0x00000000000679c3 */ /* 0x000e620000008800 */
[----:B------:R-:W-:Y:S01]  /*0330*/  UMOV UR5, 0x400 ;  /* 0x0000040000057882 */ /* 0x000fe20000000000 */
[----:B------:R-:W-:Y:S01]  /*0340*/  UMOV UR7, 0x1 ;  /* 0x0000000100077882 */ /* 0x000fe20000000000 */
[----:B------:R-:W-:Y:S01]  /*0350*/  UMOV UR8, 0x80 ;  /* 0x0000008000087882 */ /* 0x000fe20000000000 */
[----:B------:R-:W-:Y:S01]  /*0360*/  ELECT P0, URZ, PT ;  /* 0x00000000003f782f */ /* 0x000fe20003800000 */
[----:B------:R-:W-:-:S04]  /*0370*/  UIADD3 UR8, -UR8, 0x100000, URZ ;  /* 0x0010000008087890 */ /* 0x000fc8000fffe13f */
[----:B------:R-:W-:Y:S02]  /*0380*/  USHF.L.U32 UR9, UR8, 0xb, URZ ;  /* 0x0000000b08097899 */ /* 0x000fe4000800063f */
[----:B------:R-:W-:Y:S02]  /*0390*/  USHF.L.U32 UR8, UR8, 0x1, URZ ;  /* 0x0000000108087899 */ /* 0x000fe4000800063f */
[----:B-1----:R-:W-:Y:S02]  /*03a0*/  ULEA UR5, UR6, UR5, 0x18 ;  /* 0x0000000506057291 */ /* 0x002fe4000f8ec03f */
[----:B------:R-:W-:-:S04]  /*03b0*/  UIADD3 UR6, -UR7, 0x100000, URZ ;  /* 0x0010000007067890 */ /* 0x000fc8000fffe13f */
[----:B------:R-:W-:Y:S02]  /*03c0*/  USHF.L.U32 UR7, UR6, 0xb, URZ ;  /* 0x0000000b06077899 */ /* 0x000fe4000800063f */
[----:B------:R-:W-:Y:S01]  /*03d0*/  USHF.L.U32 UR6, UR6, 0x1, URZ ;  /* 0x0000000106067899 */ /* 0x000fe2000800063f */
[----:B------:R-:W1:Y:S11]  /*03e0*/  FENCE.VIEW.ASYNC.S ;  /* 0x00000000000073c6 */ /* 0x000e760000000000 */
[----:B-1----:R1:W2:Y:S01]  /*03f0*/  SYNCS.EXCH.64 URZ, [UR5+0x148840], UR6 ;  /* 0x14884006053f75b2 */ /* 0x0022a20008000100 */
[----:B------:R1:W3:Y:S01]  /*0400*/  SYNCS.EXCH.64 URZ, [UR5+0x148860], UR8 ;  /* 0x14886008053f75b2 */ /* 0x0002e20008000100 */
[----:B------:R1:W4:Y:S01]  /*0410*/  SYNCS.EXCH.64 URZ, [UR5+0x148848], UR6 ;  /* 0x14884806053f75b2 */ /* 0x0003220008000100 */
[----:B------:R1:W1:Y:S01]  /*0420*/  SYNCS.EXCH.64 URZ, [UR5+0x148868], UR8 ;  /* 0x14886808053f75b2 */ /* 0x0002620008000100 */
[----:B------:R1:W1:Y:S01]  /*0430*/  SYNCS.EXCH.64 URZ, [UR5+0x148850], UR6 ;  /* 0x14885006053f75b2 */ /* 0x0002620008000100 */
[----:B------:R1:W1:Y:S01]  /*0440*/  SYNCS.EXCH.64 URZ, [UR5+0x148870], UR8 ;  /* 0x14887008053f75b2 */ /* 0x0002620008000100 */
[----:B------:R1:W1:Y:S01]  /*0450*/  SYNCS.EXCH.64 URZ, [UR5+0x148858], UR6 ;  /* 0x14885806053f75b2 */ /* 0x0002620008000100 */
[----:B------:R1:W1:Y:S01]  /*0460*/  SYNCS.EXCH.64 URZ, [UR5+0x148878], UR8 ;  /* 0x14887808053f75b2 */ /* 0x0002620008000100 */
[----:B------:R-:W-:Y:S01]  /*0470*/  NOP ;  /* 0x0000000000007918 */ /* 0x000fe20000000000 */
.L_x_2:
[----:B------:R-:W5:Y:S01]  /*0480*/  SHFL.IDX PT, R3, R2, RZ, 0x1f ;  /* 0x00001fff02037589 */ /* 0x000f6200000e0000 */
[----:B------:R-:W-:Y:S01]  /*0490*/  NOP ;  /* 0x0000000000007918 */ /* 0x000fe20000000000 */
[----:B-----5:R-:W-:-:S13]  /*04a0*/  ISETP.NE.AND P0, PT, R3, RZ, PT ;  /* 0x000000ff0300720c */ /* 0x020fda0003f05270 */
[----:B------:R-:W-:Y:S05]  /*04b0*/  @P0 BRA `(.L_x_3) ;  /* 0x0000000000580947 */ /* 0x000fea0003800000 */
[----:B-1----:R-:W1:Y:S01]  /*04c0*/  S2UR UR6, SR_CgaCtaId ;  /* 0x00000000000679c3 */ /* 0x002e620000008800 */
[----:B------:R-:W-:Y:S01]  /*04d0*/  UMOV UR5, 0x400 ;  /* 0x0000040000057882 */ /* 0x000fe20000000000 */
[----:B------:R-:W-:Y:S01]  /*04e0*/  UMOV UR8, 0x1 ;  /* 0x0000000100087882 */ /* 0x000fe20000000000 */
[----:B------:R-:W-:Y:S01]  /*04f0*/  UMOV UR7, 0x100 ;  /* 0x0000010000077882 */ /* 0x000fe20000000000 */
[----:B------:R-:W-:-:S04]  /*0500*/  UIADD3 UR8, -UR8, 0x100000, URZ ;  /* 0x0010000008087890 */ /* 0x000fc8000fffe13f */
[----:B------:R-:W-:Y:S02]  /*0510*/  USHF.L.U32 UR9, UR8, 0xb, URZ ;  /* 0x0000000b08097899 */ /* 0x000fe4000800063f */
[----:B------:R-:W-:Y:S01]  /*0520*/  USHF.L.U32 UR8, UR8, 0x1, URZ ;  /* 0x0000000108087899 */ /* 0x000fe2000800063f */
[----:B------:R-:W-:Y:S01]  /*0530*/  ELECT P0, URZ, PT ;  /* 0x00000000003f782f */ /* 0x000fe20003800000 */
[----:B-1----:R-:W-:Y:S02]  /*0540*/  ULEA UR5, UR6, UR5, 0x18 ;  /* 0x0000000506057291 */ /* 0x002fe4000f8ec03f */
[----:B------:R-:W-:-:S04]  /*0550*/  UIADD3 UR6, -UR7, 0x100000, URZ ;  /* 0x0010000007067890 */ /* 0x000fc8000fffe13f */
[----:B------:R-:W-:Y:S02]  /*0560*/  USHF.L.U32 UR7, UR6, 0xb, URZ ;  /* 0x0000000b06077899 */ /* 0x000fe4000800063f */
[----:B------:R-:W-:Y:S01]  /*0570*/  USHF.L.U32 UR6, UR6, 0x1, URZ ;  /* 0x0000000106067899 */ /* 0x000fe2000800063f */
[----:B------:R-:W1:Y:S03]  /*0580*/  FENCE.VIEW.ASYNC.S ;  /* 0x00000000000073c6 */ /* 0x000e660000000000 */
[----:B-1----:R1:W1:Y:S08]  /*0590*/  SYNCS.EXCH.64 URZ, [UR5+0x148800], UR8 ;  /* 0x14880008053f75b2 */ /* 0x0022700008000100 */
[----:B------:R1:W1:Y:S01]  /*05a0*/  SYNCS.EXCH.64 URZ, [UR5+0x148820], UR6 ;  /* 0x14882006053f75b2 */ /* 0x0002620008000100 */
[----:B------:R1:W1:Y:S01]  /*05b0*/  SYNCS.EXCH.64 URZ, [UR5+0x148808], UR8 ;  /* 0x14880808053f75b2 */ /* 0x0002620008000100 */
[----:B------:R1:W1:Y:S01]  /*05c0*/  SYNCS.EXCH.64 URZ, [UR5+0x148828], UR6 ;  /* 0x14882806053f75b2 */ /* 0x0002620008000100 */
[----:B------:R1:W1:Y:S01]  /*05d0*/  SYNCS.EXCH.64 URZ, [UR5+0x148810], UR8 ;  /* 0x14881008053f75b2 */ /* 0x0002620008000100 */
[----:B------:R1:W1:Y:S01]  /*05e0*/  SYNCS.EXCH.64 URZ, [UR5+0x148830], UR6 ;  /* 0x14883006053f75b2 */ /* 0x0002620008000100 */
[----:B------:R1:W1:Y:S01]  /*05f0*/  SYNCS.EXCH.64 URZ, [UR5+0x148818], UR8 ;  /* 0x14881808053f75b2 */ /* 0x0002620008000100 */
[----:B------:R1:W1:Y:S01]  /*0600*/  SYNCS.EXCH.64 URZ, [UR5+0x148838], UR6 ;  /* 0x14883806053f75b2 */ /* 0x0002620008000100 */
[----:B------:R-:W-:Y:S01]  /*0610*/  NOP ;  /* 0x0000000000007918 */ /* 0x000fe20000000000 */
.L_x_3:
        /* <DEDUP_REMOVED lines=21> */
[----:B------:R-:W-:Y:S01]  /*0770*/  NOP ;  /* 0x0000000000007918 */ /* 0x000fe20000000000 */
.L_x_4:
[----:B------:R-:W5:Y:S01]  /*0780*/  SHFL.IDX PT, R3, R2, RZ, 0x1f ;  /* 0x00001fff02037589 */ /* 0x000f6200000e0000 */
[----:B------:R-:W-:Y:S01]  /*0790*/  ELECT P0, URZ, PT ;  /* 0x00000000003f782f */ /* 0x000fe20003800000 */
[----:B------:R-:W-:Y:S01]  /*07a0*/  NOP ;  /* 0x0000000000007918 */ /* 0x000fe20000000000 */
[----:B-1----:R-:W-:Y:S02]  /*07b0*/  UMOV UR8, 0x80 ;  /* 0x0000008000087882 */ /* 0x002fe40000000000 */
[C---:B-----5:R-:W-:Y:S02]  /*07c0*/  ISETP.NE.OR P0, PT, R3.reuse, RZ, !P0 ;  /* 0x000000ff0300720c */ /* 0x060fe40004705670 */
[----:B------:R-:W-:-:S11]  /*07d0*/  ISETP.NE.AND P2, PT, R3, RZ, PT ;  /* 0x000000ff0300720c */ /* 0x000fd60003f45270 */
[----:B------:R-:W-:Y:S01]  /*07e0*/  VOTEU.ALL UP1, P0 ;  /* 0x00000000003f7886 */ /* 0x000fe20000020000 */
[----:B------:R-:W-:Y:S01]  /*07f0*/  VOTEU.ALL UP2, P0 ;  /* 0x00000000003f7886 */ /* 0x000fe20000040000 */
[----:B------:R-:W-:Y:S01]  /*0800*/  VOTEU.ALL UP3, P0 ;  /* 0x00000000003f7886 */ /* 0x000fe20000060000 */
[----:B------:R-:W-:Y:S01]  /*0810*/  VOTEU.ALL UP4, P0 ;  /* 0x00000000003f7886 */ /* 0x000fe20000080000 */
[----:B------:R-:W-:Y:S01]  /*0820*/  VOTEU.ALL UP5, P0 ;  /* 0x00000000003f7886 */ /* 0x000fe200000a0000 */
[----:B------:R-:W1:Y:S01]  /*0830*/  @!UP1 S2UR UR6, SR_CgaCtaId ;  /* 0x00000000000699c3 */ /* 0x000e620000008800 */
[----:B------:R-:W-:Y:S01]  /*0840*/  @!UP1 UMOV UR5, 0x400 ;  /* 0x0000040000059882 */ /* 0x000fe20000000000 */
[----:B------:R-:W-:-:S04]  /*0850*/  @!UP1 UIADD3 UR8, -UR8, 0x100000, URZ ;  /* 0x0010000008089890 */ /* 0x000fc8000fffe13f */
[----:B------:R-:W-:Y:S02]  /*0860*/  @!UP1 USHF.L.U32 UR9, UR8, 0xb, URZ ;  /* 0x0000000b08099899 */ /* 0x000fe4000800063f */
[----:B------:R-:W-:Y:S02]  /*0870*/  @!UP1 USHF.L.U32 UR8, UR8, 0x1, URZ ;  /* 0x0000000108089899 */ /* 0x000fe4000800063f */
[----:B-1----:R-:W-:Y:S02]  /*0880*/  @!UP1 ULEA UR5, UR6, UR5, 0x18 ;  /* 0x0000000506059291 */ /* 0x002fe4000f8ec03f */
[----:B------:R-:W-:-:S04]  /*0890*/  UISETP.NE.AND UP1, UPT, UR38, URZ, UPT ;  /* 0x0000003f2600728c */ /* 0x000fc8000bf25270 */
[----:B------:R-:W-:Y:S01]  /*08a0*/  USEL UR7, URZ, 0x1, UP1 ;  /* 0x000000013f077887 */ /* 0x000fe20008800000 */
[----:B------:R-:W1:Y:S05]  /*08b0*/  FENCE.VIEW.ASYNC.S ;  /* 0x00000000000073c6 */ /* 0x000e6a0000000000 */
[----:B-1----:R1:W1:Y:S01]  /*08c0*/  @!UP2 SYNCS.EXCH.64 URZ, [UR5+0x1488a0], UR8 ;  /* 0x1488a008053fa5b2 */ /* 0x0022620008000100 */
[----:B------:R1:W1:Y:S01]  /*08d0*/  @!UP3 SYNCS.EXCH.64 URZ, [UR5+0x1488a8], UR8 ;  /* 0x1488a808053fb5b2 */ /* 0x0002620008000100 */
[----:B------:R1:W1:Y:S01]  /*08e0*/  @!UP4 SYNCS.EXCH.64 URZ, [UR5+0x1488b0], UR8 ;  /* 0x1488b008053fc5b2 */ /* 0x0002620008000100 */
[----:B------:R1:W1:Y:S01]  /*08f0*/  @!UP5 SYNCS.EXCH.64 URZ, [UR5+0x1488b8], UR8 ;  /* 0x1488b808053fd5b2 */ /* 0x0002620008000100 */
[----:B------:R-:W-:Y:S01]  /*0900*/  NOP ;  /* 0x0000000000007918 */ /* 0x000fe20000000000 */
[----:B------:R-:W-:Y:S05]  /*0910*/  @P2 BRA `(.L_x_5) ;  /* 0x0000000000582947 */ /* 0x000fea0003800000 */
[----:B------:R-:W5:Y:S01]  /*0920*/  S2UR UR6, SR_CgaCtaId ;  /* 0x00000000000679c3 */ /* 0x000f620000008800 */
[----:B-1----:R-:W-:Y:S01]  /*0930*/  UMOV UR5, 0x400 ;  /* 0x0000040000057882 */ /* 0x002fe20000000000 */
[----:B------:R-:W-:Y:S01]  /*0940*/  UMOV UR8, 0x20 ;  /* 0x0000002000087882 */ /* 0x000fe20000000000 */
[----:B------:R-:W-:Y:S01]  /*0950*/  UMOV UR10, 0x80 ;  /* 0x00000080000a7882 */ /* 0x000fe20000000000 */
[----:B------:R-:W-:-:S04]  /*0960*/  UIADD3 UR8, -UR8, 0x100000, URZ ;  /* 0x0010000008087890 */ /* 0x000fc8000fffe13f */
[----:B------:R-:W-:Y:S02]  /*0970*/  USHF.L.U32 UR9, UR8, 0xb, URZ ;  /* 0x0000000b08097899 */ /* 0x000fe4000800063f */
[----:B------:R-:W-:Y:S02]  /*0980*/  USHF.L.U32 UR8, UR8, 0x1, URZ ;  /* 0x0000000108087899 */ /* 0x000fe4000800063f */
[----:B------:R-:W-:-:S04]  /*0990*/  UIADD3 UR10, -UR10, 0x100000, URZ ;  /* 0x001000000a0a7890 */ /* 0x000fc8000fffe13f */
[----:B------:R-:W-:Y:S02]  /*09a0*/  USHF.L.U32 UR11, UR10, 0xb, URZ ;  /* 0x0000000b0a0b7899 */ /* 0x000fe4000800063f */
[----:B------:R-:W-:Y:S01]  /*09b0*/  USHF.L.U32 UR10, UR10, 0x1, URZ ;  /* 0x000000010a0a7899 */ /* 0x000fe2000800063f */
[----:B------:R-:W-:Y:S01]  /*09c0*/  ELECT P0, URZ, PT ;  /* 0x00000000003f782f */ /* 0x000fe20003800000 */
[----:B-----5:R-:W-:Y:S01]  /*09d0*/  ULEA UR5, UR6, UR5, 0x18 ;  /* 0x0000000506057291 */ /* 0x020fe2000f8ec03f */
[----:B------:R-:W1:Y:S11]  /*09e0*/  FENCE.VIEW.ASYNC.S ;  /* 0x00000000000073c6 */ /* 0x000e760000000000 */
[----:B-1----:R1:W1:Y:S01]  /*09f0*/  SYNCS.EXCH.64 URZ, [UR5+0x1488d0], UR8 ;  /* 0x1488d008053f75b2 */ /* 0x0022620008000100 */
        /* <DEDUP_REMOVED lines=8> */
.L_x_5:
[----:B------:R-:W-:Y:S01]  /*0a80*/  ISETP.NE.AND P0, PT, RZ, UR12, PT ;  /* 0x0000000cff007c0c */ /* 0x000fe2000bf05270 */
[----:B------:R-:W-:Y:S01]  /*0a90*/  IMAD.U32 R2, RZ, RZ, UR4 ;  /* 0x00000004ff027e24 */ /* 0x000fe2000f8e00ff */
[----:B------:R-:W-:Y:S01]  /*0aa0*/  NOP ;  /* 0x0000000000007918 */ /* 0x000fe20000000000 */
[----:B-1234-:R-:W-:Y:S03]  /*0ab0*/  BAR.SYNC.DEFER_BLOCKING 0x0 ;  /* 0x0000000000007b1d */ /* 0x01efe60000010000 */
[----:B------:R-:W-:-:S07]  /*0ac0*/  ISETP.EQ.AND P2, PT, R2, 0x1, P1 ;  /* 0x000000010200780c */ /* 0x000fce0000f42270 */
[----:B------:R-:W-:Y:S06]  /*0ad0*/  @!P0 BRA `(.L_x_6) ;  /* 0x0000043000708947 */ /* 0x000fec0003800000 */
[----:B------:R-:W-:-:S06]  /*0ae0*/  UISETP.GT.U32.AND UP0, UPT, UR38, 0x3, UPT ;  /* 0x000000032600788c */ /* 0x000fcc000bf04070 */
[----:B------:R-:W-:-:S13]  /*0af0*/  PLOP3.LUT P0, PT, PT, PT, UP0, 0x80, 0x0 ;  /* 0x000000000000781c */ /* 0x000fda0003f0f008 */
[----:B------:R-:W-:Y:S05]  /*0b00*/  @P0 EXIT ;  /* 0x000000000000094d */ /* 0x000fea0003800000 */
.L_x_7:
[----:B------:R-:W-:-:S08]  /*0b10*/  NOP ;  /* 0x0000000000007918 */ /* 0x000fd00000000000 */
[----:B------:R-:W1:Y:S02]  /*0b20*/  USETMAXREG.TRY_ALLOC.CTAPOOL UP0, 0xf0 ;  /* 0x000000f0000079c8 */ /* 0x000e640008000600 */
[----:B-1----:R-:W-:-:S13]  /*0b30*/  PLOP3.LUT P0, PT, PT, PT, UP0, 0x80, 0x0 ;  /* 0x000000000000781c */ /* 0x002fda0003f0f008 */
[----:B------:R-:W-:Y:S05]  /*0b40*/  @!P0 BRA `(.L_x_7) ;  /* 0xfffffffc00f08947 */ /* 0x000fea000383ffff */
[----:B------:R-:W-:Y:S01]  /*0b50*/  UISETP.NE.AND UP0, UPT, UR12, 0x1, UPT ;  /* 0x000000010c00788c */ /* 0x000fe2000bf05270 */
[----:B------:R-:W1:Y:S01]  /*0b60*/  S2UR UR31, SR_CTAID.X ;  /* 0x00000000001f79c3 */ /* 0x000e620000002500 */
[----:B------:R-:W-:Y:S01]  /*0b70*/  UMOV UR4, URZ ;  /* 0x0000003f00047c82 */ /* 0x000fe20008000000 */
[----:B------:R-:W-:-:S03]  /*0b80*/  UMOV UR30, URZ ;  /* 0x0000003f001e7c82 */ /* 0x000fc60008000000 */
[----:B------:R-:W-:-:S13]  /*0b90*/  PLOP3.LUT P0, PT, PT, PT, UP0, 0x80, 0x0 ;  /* 0x000000000000781c */ /* 0x000fda0003f0f008 */
[----:B------:R-:W-:Y:S05]  /*0ba0*/  @!P0 BRA `(.L_x_8) ;  /* 0x0000000000388947 */ /* 0x000fea0003800000 */
[----:B------:R-:W-:Y:S01]  /*0bb0*/  UISETP.NE.AND UP0, UPT, UR12, 0x2, UPT ;  /* 0x000000020c00788c */ /* 0x000fe2000bf05270 */
[----:B------:R-:W-:-:S05]  /*0bc0*/  UMOV UR30, 0x2 ;  /* 0x00000002001e7882 */ /* 0x000fca0000000000 */
[----:B------:R-:W-:-:S13]  /*0bd0*/  PLOP3.LUT P1, PT, PT, PT, UP0, 0x80, 0x0 ;  /* 0x000000000000781c */ /* 0x000fda0003f2f008 */
[----:B------:R-:W-:Y:S05]  /*0be0*/  @!P1 BRA `(.L_x_8) ;  /* 0x0000000000289947 */ /* 0x000fea0003800000 */
[----:B------:R-:W-:-:S06]  /*0bf0*/  UISETP.NE.AND UP0, UPT, UR12, 0x3, UPT ;  /* 0x000000030c00788c */ /* 0x000fcc000bf05270 */
[----:B------:R-:W-:-:S13]  /*0c00*/  PLOP3.LUT P1, PT, PT, PT, UP0, 0x80, 0x0 ;  /* 0x000000000000781c */ /* 0x000fda0003f2f008 */
[----:B------:R-:W-:Y:S05]  /*0c10*/  @!P1 BRA `(.L_x_9) ;  /* 0x0000000000149947 */ /* 0x000fea0003800000 */
[----:B------:R-:W-:-:S11]  /*0c20*/  UISETP.NE.AND UP0, UPT, UR12, 0x4, UPT ;  /* 0x000000040c00788c */ /* 0x000fd6000bf05270 */
[----:B------:R-:W-:Y:S01]  /*0c30*/  @!UP0 UMOV UR4, 0x1 ;  /* 0x0000000100048882 */ /* 0x000fe20000000000 */
[----:B------:R-:W-:Y:S01]  /*0c40*/  @UP0 UMOV UR30, URZ ;  /* 0x0000003f001e0c82 */ /* 0x000fe20008000000 */
[----:B------:R-:W-:Y:S01]  /*0c50*/  @UP0 UMOV UR4, URZ ;  /* 0x0000003f00040c82 */ /* 0x000fe20008000000 */
[----:B------:R-:W-:Y:S05]  /*0c60*/  BRA `(.L_x_8) ;  /* 0x0000000000087947 */ /* 0x000fea0003800000 */
.L_x_9:
[----:B------:R-:W-:Y:S01]  /*0c70*/  UMOV UR4, 0x1 ;  /* 0x0000000100047882 */ /* 0x000fe20000000000 */
[----:B------:R-:W-:-:S05]  /*0c80*/  UMOV UR30, URZ ;  /* 0x0000003f001e7c82 */ /* 0x000fca0008000000 */
.L_x_8:
[----:B------:R-:W-:Y:S05]  /*0c90*/  @!P0 BRA `(.L_x_10) ;  /* 0x00000000003c8947 */ /* 0x000fea0003800000 */
[----:B------:R-:W-:-:S06]  /*0ca0*/  UISETP.NE.AND UP0, UPT, UR12, 0x2, UPT ;  /* 0x000000020c00788c */ /* 0x000fcc000bf05270 */
[----:B------:R-:W-:-:S13]  /*0cb0*/  PLOP3.LUT P0, PT, PT, PT, UP0, 0x80, 0x0 ;  /* 0x000000000000781c */ /* 0x000fda0003f0f008 */
[----:B------:R-:W-:Y:S05]  /*0cc0*/  @!P0 BRA `(.L_x_11) ;  /* 0x0000000000288947 */ /* 0x000fea0003800000 */
[----:B------:R-:W-:-:S06]  /*0cd0*/  UISETP.NE.AND UP0, UPT, UR12, 0x3, UPT ;  /* 0x000000030c00788c */ /* 0x000fcc000bf05270 */
[----:B------:R-:W-:-:S13]  /*0ce0*/  PLOP3.LUT P0, PT, PT, PT, UP0, 0x80, 0x0 ;  /* 0x000000000000781c */ /* 0x000fda0003f0f008 */
[----:B------:R-:W-:Y:S05]  /*0cf0*/  @!P0 BRA `(.L_x_12) ;  /* 0x0000000000148947 */ /* 0x000fea0003800000 */
[----:B------:R-:W-:-:S06]  /*0d00*/  UISETP.NE.AND UP0, UPT, UR12, 0x4, UPT ;  /* 0x000000040c00788c */ /* 0x000fcc000bf05270 */
[----:B------:R-:W-:-:S13]  /*0d10*/  PLOP3.LUT P0, PT, PT, PT, UP0, 0x80, 0x0 ;  /* 0x000000000000781c */ /* 0x000fda0003f0f008 */
[----:B------:R-:W-:Y:S05]  /*0d20*/  @P0 BRA `(.L_x_13) ;  /* 0x00000000001c0947 */ /* 0x000fea0003800000 */
[----:B-1----:R-:W-:Y:S01]  /*0d30*/  ULEA UR31, UR31, 0x3, 0x1 ;  /* 0x000000031f1f7891 */ /* 0x002fe2000f8e083f */
[----:B------:R-:W-:Y:S11]  /*0d40*/  BRA `(.L_x_13) ;  /* 0x0000000000147947 */ /* 0x000ff60003800000 */
.L_x_12:
[----:B-1----:R-:W-:Y:S01]  /*0d50*/  ULEA UR31, UR31, 0x2, 0x1 ;  /* 0x000000021f1f7891 */ /* 0x002fe2000f8e083f */
[----:B------:R-:W-:Y:S11]  /*0d60*/  BRA `(.L_x_13) ;  /* 0x00000000000c7947 */ /* 0x000ff60003800000 */
.L_x_11:
[----:B-1----:R-:W-:Y:S01]  /*0d70*/  ULEA UR31, UR31, 0x1, 0x1 ;  /* 0x000000011f1f7891 */ /* 0x002fe2000f8e083f */
[----:B------:R-:W-:Y:S11]  /*0d80*/  BRA `(.L_x_13) ;  /* 0x0000000000047947 */ /* 0x000ff60003800000 */
.L_x_10:
[----:B-1----:R-:W-:-:S12]  /*0d90*/  USHF.L.U32 UR31, UR31, 0x1, URZ ;  /* 0x000000011f1f7899 */ /* 0x002fd8000800063f */
.L_x_13:
[----:B------:R-:W-:-:S04]  /*0da0*/  ULOP3.LUT UR5, UR39, 0x1, URZ, 0xfc, !UPT ;  /* 0x0000000127057892 */ /* 0x000fc8000f8efc3f */
[----:B------:R-:W-:-:S06]  /*0db0*/  UISETP.NE.AND UP0, UPT, UR5, 0x3, UPT ;  /* 0x000000030500788c */ /* 0x000fcc000bf05270 */
[----:B------:R-:W-:-:S13]  /*0dc0*/  PLOP3.LUT P0, PT, PT, PT, UP0, 0x80, 0x0 ;  /* 0x000000000000781c */ /* 0x000fda0003f0f008 */
[----:B------:R-:W-:Y:S05]  /*0dd0*/  @!P0 BRA `(.L_x_14) ;  /* 0x0000000000048947 */ /* 0x000fea0003800000 */
[----:B-1----:R-:W-:Y:S01]  /*0de0*/  BPT.TRAP 0x1 ;  /* 0x000000040000795c */ /* 0x002fe20000300000 */
.L_x_14:
[----:B------:R-:W2:Y:S01]  /*0df0*/  S2UR UR5, SR_CgaCtaId ;  /* 0x00000000000579c3 */ /* 0x000ea20000008800 */
[----:B------:R-:W-:Y:S01]  /*0e00*/  UMOV UR36, 0x400 ;  /* 0x0000040000247882 */ /* 0x000fe20000000000 */
[----:B------:R-:W-:-:S05]  /*0e10*/  IMAD.U32 R2, RZ, RZ, UR4 ;  /* 0x00000004ff027e24 */ /* 0x000fca000f8e00ff */
[----:B------:R-:W-:Y:S01]  /*0e20*/  SHF.L.U32 R2, R2, 0x1f, RZ ;  /* 0x0000001f02027819 */ /* 0x000fe200000006ff */
[----:B--2---:R-:W-:-:S04]  /*0e30*/  ULEA UR36, UR5, UR36, 0x18 ;  /* 0x0000002405247291 */ /* 0x004fc8000f8ec03f */
[----:B------:R-:W-:-:S09]  /*0e40*/  ULEA UR34, UR30, UR36, 0x3 ;  /* 0x000000241e227291 */ /* 0x000fd2000f8e183f */
[----:B------:R-:W2:Y:S02]  /*0e50*/  SYNCS.PHASECHK.TRANS64.TRYWAIT P1, [UR34+0x148840], R2 ;  /* 0x14884002ff0075a7 */ /* 0x000ea40008020162 */
[----:B--2---:R-:W-:Y:S05]  /*0e60*/  @!P1 BRA `(.L_x_15) ;  /* 0x000004b000189947 */ /* 0x004fea0003800000 */
.L_x_194:
[----:B------:R-:W-:Y:S05]  /*0e70*/  @!P0 BRA `(.L_x_16) ;  /* 0x0000000000048947 */ /* 0x000fea0003800000 */
[----:B-1----:R-:W-:Y:S01]  /*0e80*/  BPT.TRAP 0x1 ;  /* 0x000000040000795c */ /* 0x002fe20000300000 */
.L_x_16:
[----:B------:R-:W3:Y:S01]  /*0e90*/  SYNCS.PHASECHK.TRANS64.TRYWAIT P1, [UR34+0x148848], R2 ;  /* 0x14884802ff0075a7 */ /* 0x000ee20008020162 */
[----:B--2---:R-:W-:Y:S01]  /*0ea0*/  SHF.R.S32.HI R3, RZ, 0x1f, R0 ;  /* 0x0000001fff037819 */ /* 0x004fe20000011400 */
[----:B------:R-:W-:-:S03]  /*0eb0*/  UMOV UR28, 0x1 ;  /* 0x00000001001c7882 */ /* 0x000fc60000000000 */
[----:B------:R-:W-:-:S04]  /*0ec0*/  LEA.HI R3, R3, R0, RZ, 0x7 ;  /* 0x0000000003037211 */ /* 0x000fc800078f38ff */
[----:B------:R-:W-:-:S04]  /*0ed0*/  LOP3.LUT R3, R3, 0xffffff80, RZ, 0xc0, !PT ;  /* 0xffffff8003037812 */ /* 0x000fc800078ec0ff */
[----:B------:R-:W-:Y:S01]  /*0ee0*/  IADD3 R0, -R3, R0, RZ ;  /* 0x0000000003007210 */ /* 0x000fe20007ffe1ff */
[----:B---3--:R-:W-:Y:S06]  /*0ef0*/  @!P1 BRA `(.L_x_17) ;  /* 0x000004b0000c9947 */ /* 0x008fec0003800000 */
.L_x_195:
[----:B------:R3:W-:Y:S01]  /*0f00*/  STL [R1+0xd00], RZ ;  /* 0x000d00ff01007387 */ /* 0x0007e20000100800 */
[----:B------:R-:W-:Y:S01]  /*0f10*/  ULDC UR8, c[0x0][0x288] ;  /* 0x0000a20000087ab9 */ /* 0x000fe20000000800 */
[----:B-1----:R-:W-:Y:S02]  /*0f20*/  USHF.L.U32 UR42, UR31, 0x6, URZ ;  /* 0x000000061f2a7899 */ /* 0x002fe4000800063f */
[----:B------:R3:W-:Y:S01]  /*0f30*/  STL [R1+0xd04], RZ ;  /* 0x000d04ff01007387 */ /* 0x0007e20000100800 */
[----:B------:R-:W-:Y:S01]  /*0f40*/  UISETP.GE.AND UP0, UPT, UR8, 0x80, UPT ;  /* 0x000000800800788c */ /* 0x000fe2000bf06270 */
[----:B------:R-:W-:Y:S02]  /*0f50*/  UMOV UR4, URZ ;  /* 0x0000003f00047c82 */ /* 0x000fe40008000000 */
[----:B------:R3:W-:Y:S01]  /*0f60*/  STL [R1+0xd08], RZ ;  /* 0x000d08ff01007387 */ /* 0x0007e20000100800 */
[----:B------:R-:W-:Y:S02]  /*0f70*/  UMOV UR37, URZ ;  /* 0x0000003f00257c82 */ /* 0x000fe40008000000 */
[----:B------:R-:W-:Y:S01]  /*0f80*/  PLOP3.LUT P1, PT, PT, PT, UP0, 0x80, 0x0 ;  /* 0x000000000000781c */ /* 0x000fe20003f2f008 */
[----:B------:R3:W-:Y:S04]  /*0f90*/  STL [R1+0xd0c], RZ ;  /* 0x000d0cff01007387 */ /* 0x0007e80000100800 */
        /* <DEDUP_REMOVED lines=507> */
[----:B------:R3:W-:Y:S01]  /*2f50*/  STL [R1+0x8fc], RZ ;  /* 0x0008fcff01007387 */ /* 0x0007e20000100800 */
[----:B------:R-:W-:Y:S05]  /*2f60*/  @!P1 BRA `(.L_x_18) ;  /* 0x000003a0006c9947 */ /* 0x000fea0003800000 */
[----:B------:R-:W-:Y:S01]  /*2f70*/  SHF.R.S32.HI R4, RZ, 0x1f, R0 ;  /* 0x0000001fff047819 */ /* 0x000fe20000011400 */
[----:B------:R1:W-:Y:S01]  /*2f80*/  STL [R1+0xd00], RZ ;  /* 0x000d00ff01007387 */ /* 0x0003e20000100800 */
[----:B------:R-:W-:Y:S02]  /*2f90*/  ULOP3.LUT UR31, UR31, 0x1, URZ, 0xc0, !UPT ;  /* 0x000000011f1f7892 */ /* 0x000fe4000f8ec03f */
[CC--:B--2---:R-:W-:Y:S01]  /*2fa0*/  LEA.HI R2, R4.reuse, R0.reuse, RZ, 0x2 ;  /* 0x0000000004027211 */ /* 0x0c4fe200078f10ff */
[----:B------:R-:W-:Y:S01]  /*2fb0*/  USHF.R.U32.HI UR8, URZ, 0x7, UR8 ;  /* 0x000000073f087899 */ /* 0x000fe20008011608 */
[----:B------:R-:W-:Y:S01]  /*2fc0*/  LEA.HI R4, R4, R0, RZ, 0x5 ;  /* 0x0000000004047211 */ /* 0x000fe200078f28ff */
[----:B------:R-:W-:Y:S01]  /*2fd0*/  ULOP3.LUT UR33, UR45, 0x2, URZ, 0xfc, !UPT ;  /* 0x000000022d217892 */ /* 0x000fe2000f8efc3f */
[----:B------:R-:W-:Y:S01]  /*2fe0*/  LOP3.LUT R5, R2, 0x7ffffffc, RZ, 0xc0, !PT ;  /* 0x7ffffffc02057812 */ /* 0x000fe200078ec0ff */
[----:B------:R-:W-:Y:S01]  /*2ff0*/  UMOV UR28, 0x1 ;  /* 0x00000001001c7882 */ /* 0x000fe20000000000 */
[--C-:B------:R-:W-:Y:S01]  /*3000*/  SHF.R.S32.HI R3, RZ, 0x2, R2.reuse ;  /* 0x00000002ff037819 */ /* 0x100fe20000011402 */
[----:B------:R-:W-:Y:S01]  /*3010*/  UMOV UR5, URZ ;  /* 0x0000003f00057c82 */ /* 0x000fe20008000000 */
[----:B------:R-:W-:Y:S01]  /*3020*/  SHF.R.S32.HI R2, RZ, 0x1f, R2 ;  /* 0x0000001fff027819 */ /* 0x000fe20000011402 */
[----:B------:R-:W-:Y:S01]  /*3030*/  IMAD.IADD R5, R0, 0x1, -R5 ;  /* 0x0000000100057824 */ /* 0x000fe200078e0a05 */
[----:B------:R-:W-:Y:S01]  /*3040*/  SHF.R.S32.HI R0, RZ, 0x5, R4 ;  /* 0x00000005ff007819 */ /* 0x000fe20000011404 */
[----:B------:R-:W-:Y:S01]  /*3050*/  UMOV UR32, URZ ;  /* 0x0000003f00207c82 */ /* 0x000fe20008000000 */
[----:B------:R-:W-:Y:S01]  /*3060*/  LEA.HI R2, R2, R3, RZ, 0x3 ;  /* 0x0000000302027211 */ /* 0x000fe200078f18ff */
[----:B------:R-:W-:Y:S01]  /*3070*/  IMAD.SHL.U32 R6, R5, 0x2, RZ ;  /* 0x0000000205067824 */ /* 0x000fe200078e00ff */
[----:B------:R-:W-:Y:S01]  /*3080*/  MOV R13, UR31 ;  /* 0x0000001f000d7c02 */ /* 0x000fe20008000f00 */
[----:B------:R-:W-:Y:S01]  /*3090*/  UMOV UR37, URZ ;  /* 0x0000003f00257c82 */ /* 0x000fe20008000000 */
[----:B------:R-:W-:Y:S01]  /*30a0*/  LOP3.LUT R2, R2, 0xfffffff8, RZ, 0xc0, !PT ;  /* 0xfffffff802027812 */ /* 0x000fe200078ec0ff */
[----:B------:R-:W-:Y:S01]  /*30b0*/  UMOV UR4, URZ ;  /* 0x0000003f00047c82 */ /* 0x000fe20008000000 */
[----:B------:R1:W-:Y:S01]  /*30c0*/  STL [R1+0xf00], R6 ;  /* 0x000f000601007387 */ /* 0x0003e20000100800 */
[----:B------:R-:W-:Y:S01]  /*30d0*/  UMOV UR6, URZ ;  /* 0x0000003f00067c82 */ /* 0x000fe20008000000 */
[----:B------:R-:W-:Y:S01]  /*30e0*/  UMOV UR10, URZ ;  /* 0x0000003f000a7c82 */ /* 0x000fe20008000000 */
[----:B------:R-:W-:Y:S01]  /*30f0*/  IMAD.IADD R2, R3, 0x1, -R2 ;  /* 0x0000000103027824 */ /* 0x000fe200078e0a02 */
[----:B------:R-:W-:Y:S01]  /*3100*/  LEA R3, R0, R6, 0xb ;  /* 0x0000000600037211 */ /* 0x000fe200078e58ff */
[----:B------:R-:W-:-:S02]  /*3110*/  ULDC.64 UR14, c[0x0][0x208] ;  /* 0x00008200000e7ab9 */ /* 0x000fc40000000a00 */
[C---:B------:R-:W-:Y:S02]  /*3120*/  IMAD R12, R0.reuse, 0x10, R2 ;  /* 0x00000010000c7824 */ /* 0x040fe400078e0202 */
[--C-:B------:R-:W-:Y:S02]  /*3130*/  IMAD R4, R0, 0x1800, R3.reuse ;  /* 0x0000180000047824 */ /* 0x100fe400078e0203 */
[C---:B------:R-:W-:Y:S02]  /*3140*/  IMAD R3, R2.reuse, 0x8, R3 ;  /* 0x0000000802037824 */ /* 0x040fe400078e0203 */
[----:B------:R-:W-:Y:S02]  /*3150*/  IMAD R2, R2, 0x20, R4 ;  /* 0x0000002002027824 */ /* 0x000fe400078e0204 */
[----:B------:R-:W-:Y:S01]  /*3160*/  VIADD R12, R12, UR42 ;  /* 0x0000002a0c0c7c36 */ /* 0x000fe20008000000 */
[----:B------:R-:W-:Y:S01]  /*3170*/  LEA R0, R3, UR36, 0x1 ;  /* 0x0000002403007c11 */ /* 0x000fe2000f8e08ff */
[----:B------:R-:W-:Y:S01]  /*3180*/  IMAD.MOV.U32 R3, RZ, RZ, R6 ;  /* 0x000000ffff037224 */ /* 0x000fe200078e0006 */
[----:B------:R1:W-:Y:S03]  /*3190*/  STL [R1+0xf04], R2 ;  /* 0x000f040201007387 */ /* 0x0003e60000100800 */
[----:B------:R-:W-:-:S07]  /*31a0*/  IMAD R13, R13, 0x4000, R0 ;  /* 0x000040000d0d7824 */ /* 0x000fce00078e0200 */
.L_x_42:
[----:B------:R-:W-:-:S06]  /*31b0*/  UISETP.GE.AND UP0, UPT, UR8, 0x1, UPT ;  /* 0x000000010800788c */ /* 0x000fcc000bf06270 */
[----:B------:R-:W-:-:S13]  /*31c0*/  PLOP3.LUT P1, PT, PT, PT, UP0, 0x80, 0x0 ;  /* 0x000000000000781c */ /* 0x000fda0003f2f008 */
[----:B-12---:R-:W-:Y:S05]  /*31d0*/  @!P1 BRA `(.L_x_19) ;  /* 0x00000000002c9947 */ /* 0x006fea0003800000 */
[----:B------:R-:W2:Y:S02]  /*31e0*/  S2R R0, SR_CTAID.X ;  /* 0x0000000000007919 */ /* 0x000ea40000002500 */
[----:B--2---:R-:W-:-:S07]  /*31f0*/  SHF.L.U32 R0, R0, 0x7, RZ ;  /* 0x0000000700007819 */ /* 0x004fce00000006ff */
.L_x_20:
[----:B------:R-:W-:-:S06]  /*3200*/  ULEA UR9, UR5, 0x80, 0x7 ;  /* 0x0000008005097891 */ /* 0x000fcc000f8e383f */
[----:B------:R-:W-:-:S13]  /*3210*/  ISETP.GT.AND P1, PT, R0, UR9, PT ;  /* 0x0000000900007c0c */ /* 0x000fda000bf24270 */
[----:B------:R-:W-:Y:S05]  /*3220*/  @!P1 BRA `(.L_x_19) ;  /* 0x0000000000189947 */ /* 0x000fea0003800000 */
[----:B------:R-:W-:Y:S01]  /*3230*/  UISETP.GT.AND UP0, UPT, UR8, 0x1, UPT ;  /* 0x000000010800788c */ /* 0x000fe2000bf04270 */
[----:B------:R-:W-:Y:S01]  /*3240*/  VIADD R3, R3, 0x80 ;  /* 0x0000008003037836 */ /* 0x000fe20000000000 */
[----:B------:R-:W-:Y:S02]  /*3250*/  UIADD3 UR8, UR8, -0x1, URZ ;  /* 0xffffffff08087890 */ /* 0x000fe4000fffe03f */
[----:B------:R-:W-:Y:S02]  /*3260*/  UIADD3 UR5, UR5, 0x1, URZ ;  /* 0x0000000105057890 */ /* 0x000fe4000fffe03f */
[----:B------:R-:W-:-:S13]  /*3270*/  PLOP3.LUT P1, PT, PT, PT, UP0, 0x80, 0x0 ;  /* 0x000000000000781c */ /* 0x000fda0003f2f008 */
[----:B------:R-:W-:Y:S05]  /*3280*/  @P1 BRA `(.L_x_20) ;  /* 0xfffffffc00dc1947 */ /* 0x000fea000383ffff */
.L_x_19:
[----:B------:R-:W-:-:S13]  /*3290*/  ISETP.NE.AND P1, PT, RZ, UR8, PT ;  /* 0x00000008ff007c0c */ /* 0x000fda000bf25270 */
[----:B------:R-:W-:Y:S05]  /*32a0*/  @!P1 BRA `(.L_x_18) ;  /* 0x0000039c009c9947 */ /* 0x000fea0003800000 */
[----:B------:R-:W-:Y:S05]  /*32b0*/  @!P0 BRA `(.L_x_21) ;  /* 0x0000000000048947 */ /* 0x000fea0003800000 */
[----:B------:R-:W-:Y:S01]  /*32c0*/  BPT.TRAP 0x1 ;  /* 0x000000040000795c */ /* 0x000fe20000300000 */
.L_x_21:
[----:B------:R-:W-:Y:S01]  /*32d0*/  ULEA UR9, UR6, UR36, 0x3 ;  /* 0x0000002406097291 */ /* 0x000fe2000f8e183f */
[----:B------:R-:W-:-:S05]  /*32e0*/  IMAD.U32 R0, RZ, RZ, UR10 ;  /* 0x0000000aff007e24 */ /* 0x000fca000f8e00ff */
[----:B------:R-:W-:-:S04]  /*32f0*/  SHF.L.U32 R0, R0, 0x1f, RZ ;  /* 0x0000001f00007819 */ /* 0x000fc800000006ff */
[----:B------:R-:W2:Y:S02]  /*3300*/  SYNCS.PHASECHK.TRANS64.TRYWAIT P1, [UR9+0x148800], R0 ;  /* 0x14880000ff0075a7 */ /* 0x000ea40008020149 */
[----:B--2---:R-:W-:Y:S05]  /*3310*/  @!P1 BRA `(.L_x_22) ;  /* 0x0000048c001c9947 */ /* 0x004fea0003800000 */
.L_x_196:
[----:B------:R-:W-:Y:S01]  /*3320*/  UIADD3 UR9, UR36, 0x48000, URZ ;  /* 0x0004800024097890 */ /* 0x000fe2000fffe03f */
[----:B------:R-:W-:Y:S01]  /*3330*/  WARPGROUP.ARRIVE ;  /* 0x00000000000079c5 */ /* 0x000fe20000000000 */
[----:B------:R-:W-:Y:S02]  /*3340*/  USHF.R.U32.HI UR13, URZ, 0x4, UR36 ;  /* 0x000000043f0d7899 */ /* 0x000fe40008011624 */
[----:B------:R-:W-:Y:S02]  /*3350*/  USHF.R.U32.HI UR9, URZ, 0x4, UR9 ;  /* 0x000000043f097899 */ /* 0x000fe40008011609 */
[----:B------:R-:W-:Y:S02]  /*3360*/  ULOP3.LUT UR13, UR13, 0x3fff, URZ, 0xc0, !UPT ;  /* 0x00003fff0d0d7892 */ /* 0x000fe4000f8ec03f */
[----:B------:R-:W-:Y:S02]  /*3370*/  ULOP3.LUT UR25, UR9, 0x3fff, URZ, 0xc0, !UPT ;  /* 0x00003fff09197892 */ /* 0x000fe4000f8ec03f */
[----:B------:R-:W-:-:S02]  /*3380*/  ULOP3.LUT UR11, UR13, 0x10000, URZ, 0xfc, !UPT ;  /* 0x000100000d0b7892 */ /* 0x000fc4000f8efc3f */
[----:B------:R-:W-:Y:S02]  /*3390*/  ULOP3.LUT UR12, UR25, 0x10000, URZ, 0xfc, !UPT ;  /* 0x00010000190c7892 */ /* 0x000fe4000f8efc3f */
[----:B------:R-:W-:Y:S02]  /*33a0*/  ULEA UR11, UR30, UR11, 0xc ;  /* 0x0000000b1e0b7291 */ /* 0x000fe4000f8e603f */
[----:B------:R-:W-:Y:S01]  /*33b0*/  ULEA UR9, UR6, UR12, 0xd ;  /* 0x0000000c06097291 */ /* 0x000fe2000f8e683f */
[----:B------:R-:W-:Y:S01]  /*33c0*/  UMOV UR17, 0x40000040 ;  /* 0x4000004000117882 */ /* 0x000fe20000000000 */
[----:B------:R-:W-:-:S03]  /*33d0*/  UMOV UR19, 0x40000040 ;  /* 0x4000004000137882 */ /* 0x000fc60000000000 */
[----:B------:R-:W-:Y:S02]  /*33e0*/  UMOV UR16, UR11 ;  /* 0x0000000b00107c82 */ /* 0x000fe40008000000 */
[----:B------:R-:W-:Y:S02]  /*33f0*/  UMOV UR18, UR9 ;  /* 0x0000000900127c82 */ /* 0x000fe40008000000 */
[----:B------:R-:W-:Y:S01]  /*3400*/  HGMMA.64x128x16.F32 R88, gdesc[UR16], RZ, !UPT, gsb0 ;  /* 0x01e00000105879f0 */ /* 0x000fe2000c0008ff */
[----:B------:R-:W-:Y:S02]  /*3410*/  UIADD3 UR16, UR11, 0x2, URZ ;  /* 0x000000020b107890 */ /* 0x000fe4000fffe03f */
[----:B------:R-:W-:Y:S01]  /*3420*/  UIADD3 UR18, UR9, 0x2, URZ ;  /* 0x0000000209127890 */ /* 0x000fe2000fffe03f */
[----:B------:R-:W-:Y:S01]  /*3430*/  UMOV UR17, 0x40000040 ;  /* 0x4000004000117882 */ /* 0x000fe20000000000 */
[----:B------:R-:W-:Y:S01]  /*3440*/  UMOV UR19, 0x40000040 ;  /* 0x4000004000137882 */ /* 0x000fe20000000000 */
[----:B------:R-:W-:-:S02]  /*3450*/  WARPGROUP.DEPBAR.LE gsb0, 0x0 ;  /* 0x00008000000079c5 */ /* 0x000fc40000010000 */
[----:B------:R-:W-:-:S06]  /*3460*/  WARPGROUP.ARRIVE ;  /* 0x00000000000079c5 */ /* 0x000fcc0000000000 */
[----:B------:R-:W-:Y:S01]  /*3470*/  HGMMA.64x128x16.F32 R88, gdesc[UR16], R88, gsb0 ;  /* 0x01e00000105879f0 */ /* 0x000fe20008000858 */
[----:B------:R-:W-:Y:S02]  /*3480*/  UIADD3 UR16, UR11, 0x4, URZ ;  /* 0x000000040b107890 */ /* 0x000fe4000fffe03f */
[----:B------:R-:W-:Y:S01]  /*3490*/  UIADD3 UR18, UR9, 0x4, URZ ;  /* 0x0000000409127890 */ /* 0x000fe2000fffe03f */
[----:B------:R-:W-:Y:S01]  /*34a0*/  UMOV UR17, 0x40000040 ;  /* 0x4000004000117882 */ /* 0x000fe20000000000 */
[----:B------:R-:W-:Y:S01]  /*34b0*/  UMOV UR19, 0x40000040 ;  /* 0x4000004000137882 */ /* 0x000fe20000000000 */
[----:B------:R-:W-:Y:S02]  /*34c0*/  WARPGROUP.DEPBAR.LE gsb0, 0x0 ;  /* 0x00008000000079c5 */ /* 0x000fe40000010000 */
        /* <DEDUP_REMOVED lines=202> */
[----:B------:R-:W-:-:S04]  /*4170*/  UIADD3 UR9, UR6, 0x1, URZ ;  /* 0x0000000106097890 */ /* 0x000fc8000fffe03f */
[----:B------:R-:W-:-:S04]  /*4180*/  UISETP.NE.AND UP0, UPT, UR9, 0x4, UPT ;  /* 0x000000040900788c */ /* 0x000fc8000bf05270 */
[----:B------:R-:W-:Y:S02]  /*4190*/  USEL UR29, URZ, 0x1, UP0 ;  /* 0x000000013f1d7887 */ /* 0x000fe40008000000 */
[----:B------:R-:W-:Y:S02]  /*41a0*/  USEL UR9, UR9, URZ, UP0 ;  /* 0x0000003f09097287 */ /* 0x000fe40008000000 */
[----:B------:R-:W-:Y:S01]  /*41b0*/  ULOP3.LUT UR29, UR10, UR29, URZ, 0x3c, !UPT ;  /* 0x0000001d0a1d7292 */ /* 0x000fe2000f8e3c3f */
[----:B------:R-:W-:Y:S02]  /*41c0*/  WARPGROUP.DEPBAR.LE gsb0, 0x0 ;  /* 0x00008000000079c5 */ /* 0x000fe40000010000 */
[----:B------:R-:W-:-:S06]  /*41d0*/  WARPGROUP.ARRIVE ;  /* 0x00000000000079c5 */ /* 0x000fcc0000000000 */
[----:B------:R-:W-:Y:S03]  /*41e0*/  HGMMA.64x128x16.F32 R88, gdesc[UR16], R88, gsb0 ;  /* 0x01e00000105879f0 */ /* 0x000fe60008000858 */
[----:B------:R-:W-:Y:S02]  /*41f0*/  WARPGROUP.DEPBAR.LE gsb0, 0x0 ;  /* 0x00008000000079c5 */ /* 0x000fe40000010000 */
[----:B------:R-:W-:Y:S05]  /*4200*/  @!P0 BRA `(.L_x_23) ;  /* 0x0000000000048947 */ /* 0x000fea0003800000 */
[----:B------:R-:W-:Y:S01]  /*4210*/  BPT.TRAP 0x1 ;  /* 0x000000040000795c */ /* 0x000fe20000300000 */
.L_x_23:
[----:B------:R-:W-:Y:S01]  /*4220*/  ULEA UR10, UR9, UR36, 0x3 ;  /* 0x00000024090a7291 */ /* 0x000fe2000f8e183f */
[----:B-1----:R-:W-:-:S05]  /*4230*/  IMAD.U32 R0, RZ, RZ, UR29 ;  /* 0x0000001dff007e24 */ /* 0x002fca000f8e00ff */
[----:B------:R-:W-:-:S04]  /*4240*/  SHF.L.U32 R0, R0, 0x1f, RZ ;  /* 0x0000001f00007819 */ /* 0x000fc800000006ff */
[----:B------:R-:W1:Y:S02]  /*4250*/  SYNCS.PHASECHK.TRANS64.TRYWAIT P1, [UR10+0x148800], R0 ;  /* 0x14880000ff0075a7 */ /* 0x000e64000802014a */
[----:B-1----:R-:W-:Y:S05]  /*4260*/  @!P1 BRA `(.L_x_24) ;  /* 0x0000047c00609947 */ /* 0x002fea0003800000 */
.L_x_197:
[----:B------:R-:W-:Y:S01]  /*4270*/  ULEA UR12, UR9, UR12, 0xd ;  /* 0x0000000c090c7291 */ /* 0x000fe2000f8e683f */
[----:B-1----:R-:W2:Y:S01]  /*4280*/  LDL R2, [R1+0xf00] ;  /* 0x000f000001027983 */ /* 0x002ea20000100800 */
[----:B------:R-:W-:Y:S01]  /*4290*/  UIADD3 UR16, UR11, 0x1000, URZ ;  /* 0x000010000b107890 */ /* 0x000fe2000fffe03f */
[----:B------:R-:W-:Y:S01]  /*42a0*/  WARPGROUP.ARRIVE ;  /* 0x00000000000079c5 */ /* 0x000fe20000000000 */
[----:B------:R-:W-:Y:S01]  /*42b0*/  UMOV UR19, 0x40000040 ;  /* 0x4000004000137882 */ /* 0x000fe20000000000 */
[----:B------:R-:W-:Y:S01]  /*42c0*/  UMOV UR17, 0x40000040 ;  /* 0x4000004000117882 */ /* 0x000fe20000000000 */
[----:B------:R-:W1:Y:S01]  /*42d0*/  MUFU.RCP64H R5, 2.3591403961181640625 ;  /* 0x4002df8500057908 */ /* 0x000e620000001800 */
[----:B------:R-:W-:Y:S01]  /*42e0*/  UMOV UR18, UR12 ;  /* 0x0000000c00127c82 */ /* 0x000fe20008000000 */
[----:B------:R-:W-:Y:S01]  /*42f0*/  MOV R8, 0x458a2bb4 ;  /* 0x458a2bb400087802 */ /* 0x000fe20000000f00 */
[----:B------:R-:W-:Y:S01]  /*4300*/  IMAD.MOV.U32 R9, RZ, RZ, 0x4002df85 ;  /* 0x4002df85ff097424 */ /* 0x000fe200078e00ff */
[----:B------:R-:W-:Y:S01]  /*4310*/  UMOV UR20, 0x2c515da4 ;  /* 0x2c515da400147882 */ /* 0x000fe20000000000 */
[----:B------:R-:W-:Y:S01]  /*4320*/  HGMMA.64x128x16.F32 R24, gdesc[UR16], RZ, !UPT, gsb0 ;  /* 0x01e00000101879f0 */ /* 0x000fe2000c0008ff */
[----:B------:R-:W-:Y:S01]  /*4330*/  UIADD3 UR16, UR11, 0x1002, URZ ;  /* 0x000010020b107890 */ /* 0x000fe2000fffe03f */
[----:B------:R-:W-:Y:S01]  /*4340*/  IMAD.MOV.U32 R4, RZ, RZ, RZ ;  /* 0x000000ffff047224 */ /* 0x000fe200078e00ff */
[----:B------:R-:W-:Y:S01]  /*4350*/  UIADD3 UR18, UR12, 0x2, URZ ;  /* 0x000000020c127890 */ /* 0x000fe2000fffe03f */
[----:B------:R-:W-:Y:S01]  /*4360*/  IMAD.MOV.U32 R10, RZ, RZ, -0x748574fc ;  /* 0x8b7a8b04ff0a7424 */ /* 0x000fe200078e00ff */
[----:B------:R-:W-:Y:S01]  /*4370*/  UMOV UR17, 0x40000040 ;  /* 0x4000004000117882 */ /* 0x000fe20000000000 */
[----:B------:R-:W-:Y:S01]  /*4380*/  UMOV UR19, 0x40000040 ;  /* 0x4000004000137882 */ /* 0x000fe20000000000 */
[----:B------:R-:W-:Y:S01]  /*4390*/  UMOV UR21, 0x3fd6fc2a ;  /* 0x3fd6fc2a00157882 */ /* 0x000fe20000000000 */
[----:B------:R-:W-:Y:S01]  /*43a0*/  MOV R11, 0x3ed0ee25 ;  /* 0x3ed0ee25000b7802 */ /* 0x000fe20000000f00 */
[----:B------:R-:W-:Y:S01]  /*43b0*/  IMAD.U32 R0, RZ, RZ, UR6 ;  /* 0x00000006ff007e24 */ /* 0x000fe2000f8e00ff */
[----:B------:R-:W-:Y:S01]  /*43c0*/  STL.128 [R1], RZ ;  /* 0x000000ff01007387 */ /* 0x000fe20000100c00 */
[----:B------:R-:W-:Y:S01]  /*43d0*/  UIADD3 UR24, UR36, 0x1488a0, URZ ;  /* 0x001488a024187890 */ /* 0x000fe2000fffe03f */
[----:B-1----:R-:W-:Y:S01]  /*43e0*/  DFMA R8, R4, -R8, 1 ;  /* 0x3ff000000408742b */ /* 0x002fe20000000808 */
[----:B------:R-:W-:Y:S01]  /*43f0*/  ULEA UR10, UR37, UR38, 0x1 ;  /* 0x00000026250a7291 */ /* 0x000fe2000f8e083f */
[----:B------:R-:W-:Y:S03]  /*4400*/  STL.128 [R1+0x10], RZ ;  /* 0x000010ff01007387 */ /* 0x000fe60000100c00 */
[----:B------:R-:W-:Y:S01]  /*4410*/  ULEA UR10, UR10, UR24, 0x3 ;  /* 0x000000180a0a7291 */ /* 0x000fe2000f8e183f */
[----:B------:R-:W-:Y:S02]  /*4420*/  STL.128 [R1+0x20], RZ ;  /* 0x000020ff01007387 */ /* 0x000fe40000100c00 */
[----:B------:R-:W-:-:S02]  /*4430*/  DFMA R8, R8, R8, R8 ;  /* 0x000000080808722b */ /* 0x000fc40000000008 */
[----:B------:R-:W-:Y:S04]  /*4440*/  STL.128 [R1+0x30], RZ ;  /* 0x000030ff01007387 */ /* 0x000fe80000100c00 */
[----:B------:R-:W-:Y:S02]  /*4450*/  STL.128 [R1+0x40], RZ ;  /* 0x000040ff01007387 */ /* 0x000fe40000100c00 */
[----:B------:R-:W-:Y:S02]  /*4460*/  DFMA R8, R4, R8, R4 ;  /* 0x000000080408722b */ /* 0x000fe40000000004 */
[----:B------:R-:W-:Y:S04]  /*4470*/  STL.128 [R1+0x50], RZ ;  /* 0x000050ff01007387 */ /* 0x000fe80000100c00 */
[----:B------:R-:W-:Y:S02]  /*4480*/  STL.128 [R1+0x60], RZ ;  /* 0x000060ff01007387 */ /* 0x000fe40000100c00 */
[----:B------:R-:W-:-:S02]  /*4490*/  DMUL R6, R8, UR20 ;  /* 0x0000001408067c28 */ /* 0x000fc40008000000 */
[----:B------:R-:W-:Y:S04]  /*44a0*/  STL.128 [R1+0x70], RZ ;  /* 0x000070ff01007387 */ /* 0x000fe80000100c00 */
[----:B------:R-:W-:Y:S02]  /*44b0*/  STL.128 [R1+0x80], RZ ;  /* 0x000080ff01007387 */ /* 0x000fe40000100c00 */
[----:B------:R-:W-:Y:S02]  /*44c0*/  DFMA R6, R8, UR20, R6 ;  /* 0x0000001408067c2b */ /* 0x000fe40008000006 */
[----:B------:R-:W-:Y:S04]  /*44d0*/  STL.128 [R1+0xa0], RZ ;  /* 0x0000a0ff01007387 */ /* 0x000fe80000100c00 */
[----:B------:R-:W-:Y:S02]  /*44e0*/  STL.128 [R1+0x90], RZ ;  /* 0x000090ff01007387 */ /* 0x000fe40000100c00 */
[----:B------:R-:W-:-:S02]  /*44f0*/  DMUL R4, R6, R6 ;  /* 0x0000000606047228 */ /* 0x000fc40000000000 */
[----:B------:R-:W-:Y:S04]  /*4500*/  STL.128 [R1+0xb0], RZ ;  /* 0x0000b0ff01007387 */ /* 0x000fe80000100c00 */
[----:B------:R-:W-:Y:S04]  /*4510*/  STL.128 [R1+0xc0], RZ ;  /* 0x0000c0ff01007387 */ /* 0x000fe80000100c00 */
[----:B------:R-:W-:Y:S04]  /*4520*/  STL.128 [R1+0xe0], RZ ;  /* 0x0000e0ff01007387 */ /* 0x000fe80000100c00 */
[----:B------:R-:W-:Y:S04]  /*4530*/  STL.128 [R1+0xd0], RZ ;  /* 0x0000d0ff01007387 */ /* 0x000fe80000100c00 */
[----:B------:R-:W-:Y:S01]  /*4540*/  STL.128 [R1+0xf0], RZ ;  /* 0x0000f0ff01007387 */ /* 0x000fe20000100c00 */
        /* <DEDUP_REMOVED lines=14> */
[----:B--2---:R-:W-:-:S05]  /*4630*/  IMAD R0, R0, 0x80, R2 ;  /* 0x0000008000007824 */ /* 0x004fca00078e0202 */
[----:B------:R-:W-:Y:S01]  /*4640*/  LEA R2, R0, UR36, 0x2 ;  /* 0x0000002400027c11 */ /* 0x000fe2000f8e10ff */
        /* <DEDUP_REMOVED lines=164> */
[----:B------:R-:W-:Y:S01]  /*5090*/  UMOV UR16, 0x3ae80f1e ;  /* 0x3ae80f1e00107882 */ /* 0x000fe20000000000 */
[----:B------:R-:W-:Y:S01]  /*50a0*/  UMOV UR17, 0x3eb1380b ;  /* 0x3eb1380b00117882 */ /* 0x000fe20000000000 */
[----:B------:R-:W-:-:S09]  /*50b0*/  UIADD3 UR18, UR12, 0x1806, URZ ;  /* 0x000018060c127890 */ /* 0x000fd2000fffe03f */
[----:B------:R-:W-:Y:S01]  /*50c0*/  DFMA R10, R4, UR16, R10 ;  /* 0x00000010040a7c2b */ /* 0x000fe2000800000a */
[----:B------:R-:W-:Y:S01]  /*50d0*/  UMOV UR16, 0x9f02676f ;  /* 0x9f02676f00107882 */ /* 0x000fe20000000000 */
[----:B------:R-:W-:Y:S01]  /*50e0*/  UMOV UR17, 0x3ef3b266 ;  /* 0x3ef3b26600117882 */ /* 0x000fe20000000000 */
[----:B------:R-:W-:-:S05]  /*50f0*/  UMOV UR19, 0x40000040 ;  /* 0x4000004000137882 */ /* 0x000fca0000000000 */
[----:B------:R-:W-:Y:S01]  /*5100*/  DFMA R10, R4, R10, UR16 ;  /* 0x00000010040a7e2b */ /* 0x000fe2000800000a */
[----:B------:R-:W-:Y:S01]  /*5110*/  UMOV UR16, 0xa9ab0956 ;  /* 0xa9ab095600107882 */ /* 0x000fe20000000000 */
[----:B------:R-:W-:-:S06]  /*5120*/  UMOV UR17, 0x3f1745cb ;  /* 0x3f1745cb00117882 */ /* 0x000fcc0000000000 */
        /* <DEDUP_REMOVED lines=8> */
[----:B------:R-:W-:Y:S01]  /*51b0*/  UMOV UR17, 0x3f899999 ;  /* 0x3f89999900117882 */ /* 0x000fe20000000000 */
[----:B------:R-:W-:-:S05]  /*51c0*/  DADD R10, -R6, UR20 ;  /* 0x00000014060a7e29 */ /* 0x000fca0008000100 */
[----:B------:R-:W-:Y:S01]  /*51d0*/  DFMA R14, R4, R14, UR16 ;  /* 0x00000010040e7e2b */ /* 0x000fe2000800000e */
[----:B------:R-:W-:Y:S01]  /*51e0*/  UMOV UR16, 0x55555554 ;  /* 0x5555555400107882 */ /* 0x000fe20000000000 */
[----:B------:R-:W-:Y:S01]  /*51f0*/  UMOV UR17, 0x3fb55555 ;  /* 0x3fb5555500117882 */ /* 0x000fe20000000000 */
[----:B------:R-:W-:-:S05]  /*5200*/  DADD R10, R10, R10 ;  /* 0x000000000a0a7229 */ /* 0x000fca000000000a */
[----:B------:R-:W-:Y:S01]  /*5210*/  DFMA R14, R4, R14, UR16 ;  /* 0x00000010040e7e2b */ /* 0x000fe2000800000e */
[----:B------:R-:W-:Y:S01]  /*5220*/  UIADD3 UR16, UR11, 0x1c06, URZ ;  /* 0x00001c060b107890 */ /* 0x000fe2000fffe03f */
[----:B------:R-:W-:Y:S01]  /*5230*/  UMOV UR17, 0x40000040 ;  /* 0x4000004000117882 */ /* 0x000fe20000000000 */
[----:B------:R-:W-:-:S08]  /*5240*/  DFMA R10, -R6, UR20, R10 ;  /* 0x00000014060a7c2b */ /* 0x000fd0000800010a */
[----:B------:R-:W-:Y:S01]  /*5250*/  DMUL R16, R8, R10 ;  /* 0x0000000a08107228 */ /* 0x000fe20000000000 */
[----:B------:R-:W-:Y:S01]  /*5260*/  IMAD.MOV.U32 R8, RZ, RZ, -0x105c611 ;  /* 0xfefa39efff087424 */ /* 0x000fe200078e00ff */
[----:B------:R-:W-:Y:S01]  /*5270*/  DMUL R10, R4, R14 ;  /* 0x0000000e040a7228 */ /* 0x000fe20000000000 */
[----:B------:R-:W-:-:S06]  /*5280*/  IMAD.MOV.U32 R9, RZ, RZ, 0x3fe62e42 ;  /* 0x3fe62e42ff097424 */ /* 0x000fcc00078e00ff */
[----:B------:R-:W-:Y:S02]  /*5290*/  DFMA R4, R8, 1, R6 ;  /* 0x3ff000000804782b */ /* 0x000fe40000000006 */
[----:B------:R-:W-:-:S06]  /*52a0*/  DFMA R10, R6, R10, R16 ;  /* 0x0000000a060a722b */ /* 0x000fcc0000000010 */
[----:B------:R-:W-:-:S08]  /*52b0*/  DFMA R8, R8, -1, R4 ;  /* 0xbff000000808782b */ /* 0x000fd00000000004 */
[----:B------:R-:W-:Y:S01]  /*52c0*/  DADD R6, -R6, R8 ;  /* 0x0000000006067229 */ /* 0x000fe20000000108 */
[----:B------:R-:W-:Y:S01]  /*52d0*/  IMAD.MOV.U32 R8, RZ, RZ, 0x3b39803f ;  /* 0x3b39803fff087424 */ /* 0x000fe200078e00ff */
[----:B------:R-:W-:-:S06]  /*52e0*/  MOV R9, 0x3c7abc9e ;  /* 0x3c7abc9e00097802 */ /* 0x000fcc0000000f00 */
[----:B------:R-:W-:-:S08]  /*52f0*/  DADD R6, R10, -R6 ;  /* 0x000000000a067229 */ /* 0x000fd00000000806 */
[----:B------:R-:W-:-:S08]  /*5300*/  DFMA R6, R8, 1, R6 ;  /* 0x3ff000000806782b */ /* 0x000fd00000000006 */
[----:B------:R-:W-:Y:S01]  /*5310*/  DADD R4, R4, R6 ;  /* 0x0000000004047229 */ /* 0x000fe20000000006 */
[----:B------:R-:W-:Y:S02]  /*5320*/  WARPGROUP.DEPBAR.LE gsb0, 0x0 ;  /* 0x00008000000079c5 */ /* 0x000fe40000010000 */
[----:B------:R-:W-:-:S06]  /*5330*/  WARPGROUP.ARRIVE ;  /* 0x00000000000079c5 */ /* 0x000fcc0000000000 */
[----:B------:R-:W-:Y:S01]  /*5340*/  HGMMA.64x128x16.F32 R24, gdesc[UR16], R24, gsb0 ;  /* 0x01e00000101879f0 */ /* 0x000fe20008000818 */
[----:B------:R-:W-:Y:S01]  /*5350*/  UMOV UR16, 0xffda0d24 ;  /* 0xffda0d2400107882 */ /* 0x000fe20000000000 */
[----:B------:R-:W-:Y:S01]  /*5360*/  UMOV UR17, 0x3c7777d0 ;  /* 0x3c7777d000117882 */ /* 0x000fe20000000000 */
[----:B------:R-:W-:-:S09]  /*5370*/  UIADD3 UR18, UR12, 0x1c00, URZ ;  /* 0x00001c000c127890 */ /* 0x000fd2000fffe03f */
[----:B------:R-:W-:Y:S01]  /*5380*/  DMUL R8, R4, UR16 ;  /* 0x0000001004087c28 */ /* 0x000fe20008000000 */
[----:B------:R-:W-:Y:S01]  /*5390*/  UMOV UR16, 0x652b82fe ;  /* 0x652b82fe00107882 */ /* 0x000fe20000000000 */
[----:B------:R-:W-:Y:S01]  /*53a0*/  UMOV UR17, 0x3ff71547 ;  /* 0x3ff7154700117882 */ /* 0x000fe20000000000 */
[----:B------:R-:W-:-:S05]  /*53b0*/  UMOV UR19, 0x40000040 ;  /* 0x4000004000137882 */ /* 0x000fca0000000000 */
[----:B------:R-:W-:Y:S01]  /*53c0*/  DFMA R4, R4, UR16, R8 ;  /* 0x0000001004047c2b */ /* 0x000fe20008000008 */
[----:B------:R-:W-:Y:S01]  /*53d0*/  UIADD3 UR16, UR11, 0x1e00, URZ ;  /* 0x00001e000b107890 */ /* 0x000fe2000fffe03f */
[----:B------:R-:W-:-:S04]  /*53e0*/  UMOV UR17, 0x40000040 ;  /* 0x4000004000117882 */ /* 0x000fc80000000000 */
[----:B------:R-:W1:Y:S01]  /*53f0*/  F2F.F32.F64 R0, R4 ;  /* 0x0000000400007310 */ /* 0x000e620000301000 */
[----:B------:R-:W-:Y:S02]  /*5400*/  WARPGROUP.DEPBAR.LE gsb0, 0x0 ;  /* 0x00008000000079c5 */ /* 0x000fe40000010000 */
[----:B------:R-:W1:Y:S04]  /*5410*/  LDS.64 R6, [R2+0x148000] ;  /* 0x1480000002067984 */ /* 0x000e680000000a00 */
[----:B------:R-:W2:Y:S04]  /*5420*/  LDS.64 R10, [R2+0x148020] ;  /* 0x14802000020a7984 */ /* 0x000ea80000000a00 */
[----:B------:R-:W4:Y:S01]  /*5430*/  LDS.64 R8, [R2+0x148040] ;  /* 0x1480400002087984 */ /* 0x000f220000000a00 */
[C---:B-1----:R-:W-:Y:S01]  /*5440*/  FMUL R5, R0.reuse, R7 ;  /* 0x0000000700057220 */ /* 0x042fe20000400000 */
[----:B------:R-:W-:-:S04]  /*5450*/  FMUL R4, R0, R6 ;  /* 0x0000000600047220 */ /* 0x000fc80000400000 */
[----:B------:R-:W-:Y:S01]  /*5460*/  IMAD.MOV.U32 R6, RZ, RZ, R4 ;  /* 0x000000ffff067224 */ /* 0x000fe200078e0004 */
[----:B------:R-:W-:-:S05]  /*5470*/  MOV R7, R5 ;  /* 0x0000000500077202 */ /* 0x000fca0000000f00 */
[----:B------:R2:W-:Y:S02]  /*5480*/  STL.128 [R1], R4 ;  /* 0x0000000401007387 */ /* 0x0005e40000100c00 */
[C---:B--2---:R-:W-:Y:S01]  /*5490*/  FMUL R4, R0.reuse, R10 ;  /* 0x0000000a00047220 */ /* 0x044fe20000400000 */
[----:B------:R-:W-:Y:S02]  /*54a0*/  FMUL R5, R0, R11 ;  /* 0x0000000b00057220 */ /* 0x000fe40000400000 */
[----:B------:R-:W1:Y:S01]  /*54b0*/  LDS.64 R10, [R2+0x148060] ;  /* 0x14806000020a7984 */ /* 0x000e620000000a00 */
[----:B------:R-:W-:Y:S01]  /*54c0*/  WARPGROUP.ARRIVE ;  /* 0x00000000000079c5 */ /* 0x000fe20000000000 */
[----:B------:R-:W-:Y:S02]  /*54d0*/  IMAD.MOV.U32 R6, RZ, RZ, R4 ;  /* 0x000000ffff067224 */ /* 0x000fe400078e0004 */
[----:B------:R-:W-:-:S03]  /*54e0*/  IMAD.MOV.U32 R7, RZ, RZ, R5 ;  /* 0x000000ffff077224 */ /* 0x000fc600078e0005 */
[----:B------:R-:W-:Y:S01]  /*54f0*/  HGMMA.64x128x16.F32 R24, gdesc[UR16], R24, gsb0 ;  /* 0x01e00000101879f0 */ /* 0x000fe20008000818 */
[----:B------:R-:W-:Y:S01]  /*5500*/  UIADD3 UR16, UR11, 0x1e02, URZ ;  /* 0x00001e020b107890 */ /* 0x000fe2000fffe03f */
[----:B------:R4:W-:Y:S01]  /*5510*/  STL.128 [R1+0x10], R4 ;  /* 0x0000100401007387 */ /* 0x0009e20000100c00 */
[----:B------:R-:W-:Y:S01]  /*5520*/  UIADD3 UR18, UR12, 0x1c02, URZ ;  /* 0x00001c020c127890 */ /* 0x000fe2000fffe03f */
[----:B------:R-:W-:Y:S01]  /*5530*/  UMOV UR17, 0x40000040 ;  /* 0x4000004000117882 */ /* 0x000fe20000000000 */
[----:B------:R-:W-:Y:S01]  /*5540*/  UMOV UR19, 0x40000040 ;  /* 0x4000004000137882 */ /* 0x000fe20000000000 */
[C---:B----4-:R-:W-:Y:S01]  /*5550*/  FMUL R4, R0.reuse, R8 ;  /* 0x0000000800047220 */ /* 0x050fe20000400000 */
[----:B------:R-:W-:-:S03]  /*5560*/  FMUL R5, R0, R9 ;  /* 0x0000000900057220 */ /* 0x000fc60000400000 */
[----:B------:R-:W-:Y:S02]  /*5570*/  IMAD.MOV.U32 R6, RZ, RZ, R4 ;  /* 0x000000ffff067224 */ /* 0x000fe400078e0004 */
[----:B------:R-:W-:-:S05]  /*5580*/  MOV R7, R5 ;  /* 0x0000000500077202 */ /* 0x000fca0000000f00 */
[----:B------:R1:W-:Y:S02]  /*5590*/  STL.128 [R1+0x20], R4 ;  /* 0x0000200401007387 */ /* 0x0003e40000100c00 */
[C---:B-1----:R-:W-:Y:S01]  /*55a0*/  FMUL R4, R0.reuse, R10 ;  /* 0x0000000a00047220 */ /* 0x042fe20000400000 */
[----:B------:R-:W-:-:S03]  /*55b0*/  FMUL R5, R0, R11 ;  /* 0x0000000b00057220 */ /* 0x000fc60000400000 */
[----:B------:R-:W-:Y:S02]  /*55c0*/  IMAD.MOV.U32 R6, RZ, RZ, R4 ;  /* 0x000000ffff067224 */ /* 0x000fe400078e0004 */
[----:B------:R-:W-:-:S05]  /*55d0*/  IMAD.MOV.U32 R7, RZ, RZ, R5 ;  /* 0x000000ffff077224 */ /* 0x000fca00078e0005 */
[----:B------:R-:W-:Y:S01]  /*55e0*/  STL.128 [R1+0x30], R4 ;  /* 0x0000300401007387 */ /* 0x000fe20000100c00 */
[----:B------:R-:W-:-:S03]  /*55f0*/  WARPGROUP.DEPBAR.LE gsb0, 0x0 ;  /* 0x00008000000079c5 */ /* 0x000fc60000010000 */
[----:B------:R-:W1:Y:S04]  /*5600*/  LDS.64 R8, [R2+0x148080] ;  /* 0x1480800002087984 */ /* 0x000e680000000a00 */
[----:B------:R-:W2:Y:S04]  /*5610*/  LDS.64 R4, [R2+0x1480a0] ;  /* 0x1480a00002047984 */ /* 0x000ea80000000a00 */
[----:B------:R-:W4:Y:S01]  /*5620*/  LDS.64 R14, [R2+0x1480c0] ;  /* 0x1480c000020e7984 */ /* 0x000f220000000a00 */
[C---:B-1----:R-:W-:Y:S01]  /*5630*/  FMUL R9, R0.reuse, R9 ;  /* 0x0000000900097220 */ /* 0x042fe20000400000 */
[C---:B------:R-:W-:Y:S01]  /*5640*/  FMUL R8, R0.reuse, R8 ;  /* 0x0000000800087220 */ /* 0x040fe20000400000 */
[----:B--2---:R-:W-:-:S03]  /*5650*/  FMUL R4, R0, R4 ;  /* 0x0000000400047220 */ /* 0x004fc60000400000 */
[----:B------:R-:W-:Y:S01]  /*5660*/  IMAD.MOV.U32 R10, RZ, RZ, R8 ;  /* 0x000000ffff0a7224 */ /* 0x000fe200078e0008 */
[----:B------:R-:W-:Y:S01]  /*5670*/  MOV R11, R9 ;  /* 0x00000009000b7202 */ /* 0x000fe20000000f00 */
[----:B------:R-:W-:Y:S01]  /*5680*/  FMUL R5, R0, R5 ;  /* 0x0000000500057220 */ /* 0x000fe20000400000 */
[----:B------:R-:W-:-:S03]  /*5690*/  IMAD.MOV.U32 R6, RZ, RZ, R4 ;  /* 0x000000ffff067224 */ /* 0x000fc600078e0004 */
[----:B------:R-:W-:Y:S01]  /*56a0*/  STL.128 [R1+0x40], R8 ;  /* 0x0000400801007387 */ /* 0x000fe20000100c00 */
[----:B------:R-:W-:-:S03]  /*56b0*/  IMAD.MOV.U32 R7, RZ, RZ, R5 ;  /* 0x000000ffff077224 */ /* 0x000fc600078e0005 */
[----:B------:R-:W1:Y:S01]  /*56c0*/  LDS.64 R8, [R2+0x1480e0] ;  /* 0x1480e00002087984 */ /* 0x000e620000000a00 */
[----:B------:R-:W-:-:S03]  /*56d0*/  WARPGROUP.ARRIVE ;  /* 0x00000000000079c5 */ /* 0x000fc60000000000 */
[----:B------:R4:W-:Y:S03]  /*56e0*/  STL.128 [R1+0x50], R4 ;  /* 0x0000500401007387 */ /* 0x0009e60000100c00 */
[----:B------:R-:W-:Y:S01]  /*56f0*/  HGMMA.64x128x16.F32 R24, gdesc[UR16], R24, gsb0 ;  /* 0x01e00000101879f0 */ /* 0x000fe20008000818 */
[----:B------:R-:W-:Y:S02]  /*5700*/  UIADD3 UR16, UR11, 0x1e04, URZ ;  /* 0x00001e040b107890 */ /* 0x000fe4000fffe03f */
[----:B------:R-:W-:Y:S01]  /*5710*/  UIADD3 UR18, UR12, 0x1c04, URZ ;  /* 0x00001c040c127890 */ /* 0x000fe2000fffe03f */
[----:B------:R-:W-:Y:S01]  /*5720*/  UMOV UR17, 0x40000040 ;  /* 0x4000004000117882 */ /* 0x000fe20000000000 */
[----:B------:R-:W-:Y:S01]  /*5730*/  UMOV UR19, 0x40000040 ;  /* 0x4000004000137882 */ /* 0x000fe20000000000 */
[C---:B----4-:R-:W-:Y:S01]  /*5740*/  FMUL R5, R0.reuse, R15 ;  /* 0x0000000f00057220 */ /* 0x050fe20000400000 */
[----:B------:R-:W-:-:S04]  /*5750*/  FMUL R4, R0, R14 ;  /* 0x0000000e00047220 */ /* 0x000fc80000400000 */
[----:B------:R-:W-:Y:S01]  /*5760*/  IMAD.MOV.U32 R6, RZ, RZ, R4 ;  /* 0x000000ffff067224 */ /* 0x000fe200078e0004 */
        /* <DEDUP_REMOVED lines=10> */
[----:B------:R-:W4:Y:S04]  /*5810*/  LDS.64 R14, [R2+0x148140] ;  /* 0x14814000020e7984 */ /* 0x000f280000000a00 */
[----:B------:R-:W5:Y:S01]  /*5820*/  LDS.64 R16, [R2+0x148160] ;  /* 0x1481600002107984 */ /* 0x000f620000000a00 */
[----:B------:R-:W-:-:S06]  /*5830*/  WARPGROUP.ARRIVE ;  /* 0x00000000000079c5 */ /* 0x000fcc0000000000 */
[----:B------:R-:W-:Y:S01]  /*5840*/  HGMMA.64x128x16.F32 R24, gdesc[UR16], R24, gsb0 ;  /* 0x01e00000101879f0 */ /* 0x000fe20008000818 */
[----:B------:R-:W-:Y:S02]  /*5850*/  UIADD3 UR16, UR11, 0x1e06, URZ ;  /* 0x00001e060b107890 */ /* 0x000fe4000fffe03f */
[----:B------:R-:W-:Y:S01]  /*5860*/  UIADD3 UR18, UR12, 0x1c06, URZ ;  /* 0x00001c060c127890 */ /* 0x000fe2000fffe03f */
[----:B------:R-:W-:Y:S01]  /*5870*/  UMOV UR17, 0x40000040 ;  /* 0x4000004000117882 */ /* 0x000fe20000000000 */
[----:B------:R-:W-:Y:S01]  /*5880*/  UMOV UR19, 0x40000040 ;  /* 0x4000004000137882 */ /* 0x000fe20000000000 */
[C---:B-1----:R-:W-:Y:S01]  /*5890*/  FMUL R5, R0.reuse, R5 ;  /* 0x0000000500057220 */ /* 0x042fe20000400000 */
[C---:B------:R-:W-:Y:S01]  /*58a0*/  FMUL R4, R0.reuse, R4 ;  /* 0x0000000400047220 */ /* 0x040fe20000400000 */
[----:B--2---:R-:W-:-:S03]  /*58b0*/  FMUL R8, R0, R8 ;  /* 0x0000000800087220 */ /* 0x004fc60000400000 */
[----:B------:R-:W-:Y:S01]  /*58c0*/  IMAD.MOV.U32 R6, RZ, RZ, R4 ;  /* 0x000000ffff067224 */ /* 0x000fe200078e0004 */
[----:B------:R-:W-:Y:S01]  /*58d0*/  MOV R7, R5 ;  /* 0x0000000500077202 */ /* 0x000fe20000000f00 */
[----:B------:R-:W-:Y:S01]  /*58e0*/  FMUL R9, R0, R9 ;  /* 0x0000000900097220 */ /* 0x000fe20000400000 */
[----:B------:R-:W-:-:S03]  /*58f0*/  IMAD.MOV.U32 R10, RZ, RZ, R8 ;  /* 0x000000ffff0a7224 */ /* 0x000fc600078e0008 */
[----:B------:R4:W-:Y:S01]  /*5900*/  STL.128 [R1+0x80], R4 ;  /* 0x0000800401007387 */ /* 0x0009e20000100c00 */
[----:B------:R-:W-:-:S05]  /*5910*/  IMAD.MOV.U32 R11, RZ, RZ, R9 ;  /* 0x000000ffff0b7224 */ /* 0x000fca00078e0009 */
[----:B------:R-:W-:Y:S01]  /*5920*/  STL.128 [R1+0x90], R8 ;  /* 0x0000900801007387 */ /* 0x000fe20000100c00 */
[C---:B----4-:R-:W-:Y:S01]  /*5930*/  FMUL R5, R0.reuse, R15 ;  /* 0x0000000f00057220 */ /* 0x050fe20000400000 */
[----:B------:R-:W-:-:S04]  /*5940*/  FMUL R4, R0, R14 ;  /* 0x0000000e00047220 */ /* 0x000fc80000400000 */
[----:B------:R-:W-:Y:S01]  /*5950*/  IMAD.MOV.U32 R6, RZ, RZ, R4 ;  /* 0x000000ffff067224 */ /* 0x000fe200078e0004 */
[----:B------:R-:W-:-:S05]  /*5960*/  MOV R7, R5 ;  /* 0x0000000500077202 */ /* 0x000fca0000000f00 */
[----:B------:R5:W-:Y:S02]  /*5970*/  STL.128 [R1+0xa0], R4 ;  /* 0x0000a00401007387 */ /* 0x000be40000100c00 */
[C---:B-----5:R-:W-:Y:S01]  /*5980*/  FMUL R4, R0.reuse, R16 ;  /* 0x0000001000047220 */ /* 0x060fe20000400000 */
        /* <DEDUP_REMOVED lines=27> */
[----:B------:R-:W-:Y:S01]  /*5b40*/  FMUL R5, R0, R17 ;  /* 0x0000001100057220 */ /* 0x000fe20000400000 */
[----:B------:R-:W-:Y:S02]  /*5b50*/  IMAD.U32 R0, RZ, RZ, UR7 ;  /* 0x00000007ff007e24 */ /* 0x000fe4000f8e00ff */
[----:B------:R-:W-:Y:S02]  /*5b60*/  IMAD.MOV.U32 R6, RZ, RZ, R4 ;  /* 0x000000ffff067224 */ /* 0x000fe400078e0004 */
[----:B------:R-:W-:Y:S01]  /*5b70*/  IMAD.MOV.U32 R7, RZ, RZ, R5 ;  /* 0x000000ffff077224 */ /* 0x000fe200078e0005 */
[----:B------:R-:W-:-:S04]  /*5b80*/  SHF.L.U32 R0, R0, 0x1f, RZ ;  /* 0x0000001f00007819 */ /* 0x000fc800000006ff */
[----:B------:R1:W-:Y:S01]  /*5b90*/  STL.128 [R1+0xf0], R4 ;  /* 0x0000f00401007387 */ /* 0x0003e20000100c00 */
[----:B------:R-:W-:Y:S02]  /*5ba0*/  WARPGROUP.DEPBAR.LE gsb0, 0x0 ;  /* 0x00008000000079c5 */ /* 0x000fe40000010000 */
[----:B------:R-:W2:Y:S02]  /*5bb0*/  SYNCS.PHASECHK.TRANS64.TRYWAIT P1, [UR10], R0 ;  /* 0x00000000ff0075a7 */ /* 0x000ea4000802014a */
[----:B-12---:R-:W-:Y:S05]  /*5bc0*/  @!P1 BRA `(.L_x_25) ;  /* 0x0000046400209947 */ /* 0x006fea0003800000 */
.L_x_198:
[----:B------:R-:W2:Y:S04]  /*5bd0*/  LDL.128 R16, [R1] ;  /* 0x0000000001107983 */ /* 0x000ea80000100c00 */
[----:B------:R-:W4:Y:S01]  /*5be0*/  LDL.128 R4, [R1+0x10] ;  /* 0x0000100001047983 */ /* 0x000f220000100c00 */
[----:B-1----:R-:W-:Y:S01]  /*5bf0*/  VIADD R0, R12, 0x8 ;  /* 0x000000080c007836 */ /* 0x002fe20000000000 */
[----:B------:R-:W-:Y:S01]  /*5c00*/  IADD3 R2, R3, 0x1, RZ ;  /* 0x0000000103027810 */ /* 0x000fe20007ffe0ff */
[----:B------:R-:W-:Y:S01]  /*5c10*/  ULDC UR17, c[0x0][0xa04] ;  /* 0x0002810000117ab9 */ /* 0x000fe20000000800 */
[----:B------:R-:W3:Y:S02]  /*5c20*/  LDL.128 R8, [R1+0x20] ;  /* 0x0000200001087983 */ /* 0x000ee40000100c00 */
[----:B------:R-:W-:-:S02]  /*5c30*/  ISETP.GE.AND P2, PT, R2, R12, PT ;  /* 0x0000000c0200720c */ /* 0x000fc40003f46270 */
[----:B------:R-:W-:Y:S01]  /*5c40*/  ISETP.GE.AND P3, PT, R2, R0, PT ;  /* 0x000000000200720c */ /* 0x000fe20003f66270 */
[C---:B------:R-:W-:Y:S01]  /*5c50*/  VIADD R2, R3.reuse, 0x8 ;  /* 0x0000000803027836 */ /* 0x040fe20000000000 */
[----:B------:R-:W3:Y:S04]  /*5c60*/  LDL R159, [R1+0xf00] ;  /* 0x000f0000019f7983 */ /* 0x000ee80000100800 */
[C---:B------:R-:W-:Y:S01]  /*5c70*/  ISETP.GE.AND P4, PT, R2.reuse, R12, PT ;  /* 0x0000000c0200720c */ /* 0x040fe20003f86270 */
[----:B------:R-:W-:Y:S01]  /*5c80*/  STL [R1+0x2550], R145 ;  /* 0x0025509101007387 */ /* 0x000fe20000100800 */
[----:B------:R-:W-:Y:S01]  /*5c90*/  ISETP.GE.AND P5, PT, R2, R0, PT ;  /* 0x000000000200720c */ /* 0x000fe20003fa6270 */
[----:B------:R-:W-:Y:S01]  /*5ca0*/  VIADD R2, R3, 0x9 ;  /* 0x0000000903027836 */ /* 0x000fe20000000000 */
[----:B------:R-:W-:Y:S01]  /*5cb0*/  FSEL R89, R89, -INF , P2 ;  /* 0xff80000059597808 */ /* 0x000fe20001000000 */
[----:B------:R-:W-:Y:S03]  /*5cc0*/  STL [R1+0x254c], R147 ;  /* 0x00254c9301007387 */ /* 0x000fe60000100800 */
[C---:B------:R-:W-:Y:S01]  /*5cd0*/  ISETP.GE.AND P6, PT, R2.reuse, R12, PT ;  /* 0x0000000c0200720c */ /* 0x040fe20003fc6270 */
[----:B------:R-:W-:Y:S01]  /*5ce0*/  STL [R1+0x2548], R148 ;  /* 0x0025489401007387 */ /* 0x000fe20000100800 */
[----:B------:R-:W-:-:S02]  /*5cf0*/  ISETP.GE.AND P1, PT, R2, R0, PT ;  /* 0x000000000200720c */ /* 0x000fc40003f26270 */
[----:B------:R-:W-:Y:S01]  /*5d00*/  IADD3 R2, R3, 0x10, RZ ;  /* 0x0000001003027810 */ /* 0x000fe20007ffe0ff */
[----:B------:R-:W-:Y:S01]  /*5d10*/  STL [R1+0x2544], R149 ;  /* 0x0025449501007387 */ /* 0x000fe20000100800 */
[----:B------:R-:W-:Y:S02]  /*5d20*/  FSEL R91, R91, -INF , P3 ;  /* 0xff8000005b5b7808 */ /* 0x000fe40001800000 */
[C---:B------:R-:W-:Y:S01]  /*5d30*/  ISETP.GE.AND P2, PT, R2.reuse, R12, PT ;  /* 0x0000000c0200720c */ /* 0x040fe20003f46270 */
[----:B------:R-:W-:Y:S01]  /*5d40*/  STL [R1+0x2540], R150 ;  /* 0x0025409601007387 */ /* 0x000fe20000100800 */
[----:B------:R-:W-:Y:S01]  /*5d50*/  ISETP.GE.AND P3, PT, R2, R0, PT ;  /* 0x000000000200720c */ /* 0x000fe20003f66270 */
[----:B------:R-:W-:Y:S01]  /*5d60*/  VIADD R2, R3, 0x11 ;  /* 0x0000001103027836 */ /* 0x000fe20000000000 */
[----:B------:R-:W-:Y:S01]  /*5d70*/  FSEL R92, R92, -INF , P4 ;  /* 0xff8000005c5c7808 */ /* 0x000fe20002000000 */
[----:B------:R1:W-:Y:S01]  /*5d80*/  STL [R1+0x253c], R151 ;  /* 0x00253c9701007387 */ /* 0x0003e20000100800 */
[----:B------:R-:W-:-:S02]  /*5d90*/  FSEL R94, R94, -INF , P5 ;  /* 0xff8000005e5e7808 */ /* 0x000fc40002800000 */
[C---:B------:R-:W-:Y:S01]  /*5da0*/  ISETP.GE.AND P4, PT, R2.reuse, R12, PT ;  /* 0x0000000c0200720c */ /* 0x040fe20003f86270 */
[----:B------:R-:W3:Y:S01]  /*5db0*/  LDL.LU.128 R160, [R1+0x7e0] ;  /* 0x0007e00001a07983 */ /* 0x000ee20000300c00 */
[----:B------:R-:W-:Y:S01]  /*5dc0*/  ISETP.GE.AND P5, PT, R2, R0, PT ;  /* 0x000000000200720c */ /* 0x000fe20003fa6270 */
[----:B------:R-:W-:Y:S01]  /*5dd0*/  VIADD R2, R3, 0x18 ;  /* 0x0000001803027836 */ /* 0x000fe20000000000 */
[----:B------:R-:W-:Y:S01]  /*5de0*/  FSEL R93, R93, -INF , P6 ;  /* 0xff8000005d5d7808 */ /* 0x000fe20003000000 */
[----:B------:R-:W3:Y:S01]  /*5df0*/  LDL.LU.128 R164, [R1+0x7f0] ;  /* 0x0007f00001a47983 */ /* 0x000ee20000300c00 */
[----:B------:R-:W-:Y:S02]  /*5e00*/  FSEL R95, R95, -INF , P1 ;  /* 0xff8000005f5f7808 */ /* 0x000fe40000800000 */
[C---:B------:R-:W-:Y:S01]  /*5e10*/  ISETP.GE.AND P6, PT, R2.reuse, R12, PT ;  /* 0x0000000c0200720c */ /* 0x040fe20003fc6270 */
[----:B-1----:R-:W3:Y:S01]  /*5e20*/  LDL.LU.128 R148, [R1+0x7b0] ;  /* 0x0007b00001947983 */ /* 0x002ee20000300c00 */
[----:B------:R-:W-:Y:S01]  /*5e30*/  ISETP.GE.AND P1, PT, R2, R0, PT ;  /* 0x000000000200720c */ /* 0x000fe20003f26270 */
[----:B------:R-:W-:Y:S01]  /*5e40*/  VIADD R2, R3, 0x19 ;  /* 0x0000001903027836 */ /* 0x000fe20000000000 */
[----:B------:R-:W-:Y:S01]  /*5e50*/  FSEL R96, R96, -INF , P2 ;  /* 0xff80000060607808 */ /* 0x000fe20001000000 */
[----:B------:R-:W3:Y:S01]  /*5e60*/  LDL.LU.128 R168, [R1+0x800] ;  /* 0x0008000001a87983 */ /* 0x000ee20000300c00 */
[----:B------:R-:W-:-:S02]  /*5e70*/  FSEL R22, R98, -INF , P3 ;  /* 0xff80000062167808 */ /* 0x000fc40001800000 */
[C---:B------:R-:W-:Y:S01]  /*5e80*/  ISETP.GE.AND P2, PT, R2.reuse, R12, PT ;  /* 0x0000000c0200720c */ /* 0x040fe20003f46270 */
[----:B------:R-:W3:Y:S01]  /*5e90*/  LDL.LU.128 R172, [R1+0x810] ;  /* 0x0008100001ac7983 */ /* 0x000ee20000300c00 */
[----:B------:R-:W-:Y:S02]  /*5ea0*/  ISETP.GE.AND P3, PT, R2, R0, PT ;  /* 0x000000000200720c */ /* 0x000fe40003f66270 */
[----:B------:R-:W-:Y:S01]  /*5eb0*/  IADD3 R2, R3, 0x20, RZ ;  /* 0x0000002003027810 */ /* 0x000fe20007ffe0ff */
[----:B------:R-:W3:Y:S01]  /*5ec0*/  LDL.LU.128 R176, [R1+0x820] ;  /* 0x0008200001b07983 */ /* 0x000ee20000300c00 */
[----:B------:R-:W-:Y:S02]  /*5ed0*/  FSEL R23, R97, -INF , P4 ;  /* 0xff80000061177808 */ /* 0x000fe40002000000 */
[----:B------:R-:W-:Y:S01]  /*5ee0*/  FSEL R14, R99, -INF , P5 ;  /* 0xff800000630e7808 */ /* 0x000fe20002800000 */
[----:B------:R-:W3:Y:S01]  /*5ef0*/  LDL.LU.128 R180, [R1+0x830] ;  /* 0x0008300001b47983 */ /* 0x000ee20000300c00 */
[----:B------:R-:W-:-:S02]  /*5f00*/  ISETP.GE.AND P4, PT, R2, R12, PT ;  /* 0x0000000c0200720c */ /* 0x000fc40003f86270 */
[----:B------:R-:W-:Y:S01]  /*5f10*/  ISETP.GE.AND P5, PT, R2, R0, PT ;  /* 0x000000000200720c */ /* 0x000fe20003fa6270 */
[C---:B------:R-:W-:Y:S01]  /*5f20*/  VIADD R2, R3.reuse, 0x21 ;  /* 0x0000002103027836 */ /* 0x040fe20000000000 */
[----:B------:R-:W-:Y:S01]  /*5f30*/  FSEL R15, R100, -INF , P6 ;  /* 0xff800000640f7808 */ /* 0x000fe20003000000 */
[----:B------:R-:W3:Y:S01]  /*5f40*/  LDL.LU.128 R184, [R1+0x840] ;  /* 0x0008400001b87983 */ /* 0x000ee20000300c00 */
[----:B------:R-:W-:Y:S02]  /*5f50*/  FSEL R21, R102, -INF , P1 ;  /* 0xff80000066157808 */ /* 0x000fe40000800000 */
[C---:B------:R-:W-:Y:S01]  /*5f60*/  ISETP.GE.AND P6, PT, R2.reuse, R12, PT ;  /* 0x0000000c0200720c */ /* 0x040fe20003fc6270 */
[----:B------:R-:W3:Y:S01]  /*5f70*/  LDL.LU.128 R188, [R1+0x850] ;  /* 0x0008500001bc7983 */ /* 0x000ee20000300c00 */
[----:B------:R-:W-:Y:S01]  /*5f80*/  ISETP.GE.AND P1, PT, R2, R0, PT ;  /* 0x000000000200720c */ /* 0x000fe20003f26270 */
[----:B------:R-:W-:Y:S01]  /*5f90*/  VIADD R2, R3, 0x28 ;  /* 0x0000002803027836 */ /* 0x000fe20000000000 */
[----:B------:R-:W-:Y:S01]  /*5fa0*/  FSEL R20, R101, -INF , P2 ;  /* 0xff80000065147808 */ /* 0x000fe20001000000 */
[----:B------:R-:W3:Y:S01]  /*5fb0*/  LDL.LU.128 R192, [R1+0x860] ;  /* 0x0008600001c07983 */ /* 0x000ee20000300c00 */
        /* <DEDUP_REMOVED lines=9> */
[----:B------:R-:W3:Y:S01]  /*6050*/  LDL.LU.128 R204, [R1+0x890] ;  /* 0x0008900001cc7983 */ /* 0x000ee20000300c00 */
[----:B------:R-:W-:-:S02]  /*6060*/  ISETP.GE.AND P5, PT, R2, R0, PT ;  /* 0x000000000200720c */ /* 0x000fc40003fa6270 */
[----:B------:R-:W-:Y:S01]  /*6070*/  IADD3 R2, R3, 0x30, RZ ;  /* 0x0000003003027810 */ /* 0x000fe20007ffe0ff */
[----:B------:R-:W3:Y:S01]  /*6080*/  LDL.LU.128 R208, [R1+0x8a0] ;  /* 0x0008a00001d07983 */ /* 0x000ee20000300c00 */
[----:B------:R-:W-:Y:S02]  /*6090*/  FSEL R105, R105, -INF , P6 ;  /* 0xff80000069697808 */ /* 0x000fe40003000000 */
[----:B------:R-:W-:Y:S01]  /*60a0*/  FSEL R98, R107, -INF , P1 ;  /* 0xff8000006b627808 */ /* 0x000fe20000800000 */
[----:B------:R-:W3:Y:S01]  /*60b0*/  LDL.LU.128 R212, [R1+0x8b0] ;  /* 0x0008b00001d47983 */ /* 0x000ee20000300c00 */
[C---:B------:R-:W-:Y:S02]  /*60c0*/  ISETP.GE.AND P6, PT, R2.reuse, R12, PT ;  /* 0x0000000c0200720c */ /* 0x040fe40003fc6270 */
        /* <DEDUP_REMOVED lines=17> */
[----:B------:R-:W-:Y:S01]  /*61e0*/  STL [R1+0x24ec], R24 ;  /* 0x0024ec1801007387 */ /* 0x000fe20000100800 */
[----:B------:R-:W-:-:S02]  /*61f0*/  FSEL R114, R114, -INF , P1 ;  /* 0xff80000072727808 */ /* 0x000fc40000800000 */
[C---:B------:R-:W-:Y:S01]  /*6200*/  ISETP.GE.AND P6, PT, R2.reuse, R12, PT ;  /* 0x0000000c0200720c */ /* 0x040fe20003fc6270 */
[----:B------:R-:W-:Y:S01]  /*6210*/  STL [R1+0x24e8], R26 ;  /* 0x0024e81a01007387 */ /* 0x000fe20000100800 */
[----:B------:R-:W-:Y:S02]  /*6220*/  ISETP.GE.AND P1, PT, R2, R0, PT ;  /* 0x000000000200720c */ /* 0x000fe40003f26270 */
[----:B------:R-:W-:Y:S01]  /*6230*/  IADD3 R2, R3, 0x40, RZ ;  /* 0x0000004003027810 */ /* 0x000fe20007ffe0ff */
[----:B------:R-:W-:Y:S01]  /*6240*/  STL [R1+0x24e4], R25 ;  /* 0x0024e41901007387 */ /* 0x000fe20000100800 */
[----:B------:R-:W-:Y:S02]  /*6250*/  FSEL R101, R113, -INF , P2 ;  /* 0xff80000071657808 */ /* 0x000fe40001000000 */
[----:B------:R-:W-:Y:S01]  /*6260*/  FSEL R115, R115, -INF , P3 ;  /* 0xff80000073737808 */ /* 0x000fe20001800000 */
[----:B------:R-:W-:Y:S01]  /*6270*/  STL [R1+0x24e0], R27 ;  /* 0x0024e01b01007387 */ /* 0x000fe20000100800 */
[----:B------:R-:W-:-:S02]  /*6280*/  ISETP.GE.AND P2, PT, R2, R12, PT ;  /* 0x0000000c0200720c */ /* 0x000fc40003f46270 */
[----:B------:R-:W-:Y:S01]  /*6290*/  ISETP.GE.AND P3, PT, R2, R0, PT ;  /* 0x000000000200720c */ /* 0x000fe20003f66270 */
[C---:B------:R-:W-:Y:S01]  /*62a0*/  VIADD R2, R3.reuse, 0x41 ;  /* 0x0000004103027836 */ /* 0x040fe20000000000 */
[----:B------:R-:W-:Y:S02]  /*62b0*/  FSEL R108, R116, -INF , P4 ;  /* 0xff800000746c7808 */ /* 0x000fe40002000000 */
[----:B------:R-:W-:Y:S02]  /*62c0*/  FSEL R106, R118, -INF , P5 ;  /* 0xff800000766a7808 */ /* 0x000fe40002800000 */
[C---:B------:R-:W-:Y:S02]  /*62d0*/  ISETP.GE.AND P4, PT, R2.reuse, R12, PT ;  /* 0x0000000c0200720c */ /* 0x040fe40003f86270 */
[----:B------:R-:W-:Y:S01]  /*62e0*/  ISETP.GE.AND P5, PT, R2, R0, PT ;  /* 0x000000000200720c */ /* 0x000fe20003fa6270 */
[----:B------:R-:W-:Y:S01]  /*62f0*/  VIADD R2, R3, 0x48 ;  /* 0x0000004803027836 */ /* 0x000fe20000000000 */
[----:B------:R-:W-:-:S02]  /*6300*/  FSEL R107, R117, -INF , P6 ;  /* 0xff800000756b7808 */ /* 0x000fc40003000000 */
[----:B------:R-:W-:Y:S02]  /*6310*/  FSEL R119, R119, -INF , P1 ;  /* 0xff80000077777808 */ /* 0x000fe40000800000 */
[C---:B------:R-:W-:Y:S02]  /*6320*/  ISETP.GE.AND P6, PT, R2.reuse, R12, PT ;  /* 0x0000000c0200720c */ /* 0x040fe40003fc6270 */
[----:B------:R-:W-:Y:S01]  /*6330*/  ISETP.GE.AND P1, PT, R2, R0, PT ;  /* 0x000000000200720c */ /* 0x000fe20003f26270 */
[----:B------:R-:W-:Y:S01]  /*6340*/  VIADD R2, R3, 0x49 ;  /* 0x0000004903027836 */ /* 0x000fe20000000000 */
[----:B------:R-:W-:Y:S02]  /*6350*/  FSEL R116, R120, -INF , P2 ;  /* 0xff80000078747808 */ /* 0x000fe40001000000 */
[----:B------:R-:W-:Y:S02]  /*6360*/  FSEL R100, R122, -INF , P3 ;  /* 0xff8000007a647808 */ /* 0x000fe40001800000 */
[----:B------:R-:W-:-:S02]  /*6370*/  ISETP.GE.AND P2, PT, R2, R12, PT ;  /* 0x0000000c0200720c */ /* 0x000fc40003f46270 */
[----:B------:R-:W-:Y:S02]  /*6380*/  ISETP.GE.AND P3, PT, R2, R0, PT ;  /* 0x000000000200720c */ /* 0x000fe40003f66270 */
[----:B------:R-:W-:Y:S02]  /*6390*/  IADD3 R2, R3, 0x50, RZ ;  /* 0x0000005003027810 */ /* 0x000fe40007ffe0ff */
        /* <DEDUP_REMOVED lines=13> */
[----:B------:R-:W-:Y:S01]  /*6470*/  ISETP.GE.AND P3, PT, R2, R0, PT ;  /* 0x000000000200720c */ /* 0x000fe20003f66270 */
[C---:B------:R-:W-:Y:S01]  /*6480*/  VIADD R2, R3.reuse, 0x59 ;  /* 0x0000005903027836 */ /* 0x040fe20000000000 */
[----:B------:R-:W-:Y:S02]  /*6490*/  FSEL R128, R128, -INF , P4 ;  /* 0xff80000080807808 */ /* 0x000fe40002000000 */
[----:B------:R-:W-:Y:S02]  /*64a0*/  FSEL R113, R130, -INF , P5 ;  /* 0xff80000082717808 */ /* 0x000fe40002800000 */
[C---:B------:R-:W-:Y:S02]  /*64b0*/  ISETP.GE.AND P4, PT, R2.reuse, R12, PT ;  /* 0x0000000c0200720c */ /* 0x040fe40003f86270 */
[----:B------:R-:W-:Y:S02]  /*64c0*/  ISETP.GE.AND P5, PT, R2, R0, PT ;  /* 0x000000000200720c */ /* 0x000fe40003fa6270 */
[----:B------:R-:W-:-:S02]  /*64d0*/  IADD3 R2, R3, 0x60, RZ ;  /* 0x0000006003027810 */ /* 0x000fc40007ffe0ff */
[----:B------:R-:W-:Y:S02]  /*64e0*/  FSEL R129, R129, -INF , P6 ;  /* 0xff80000081817808 */ /* 0x000fe40003000000 */
[----:B------:R-:W-:Y:S02]  /*64f0*/  FSEL R131, R131, -INF , P1 ;  /* 0xff80000083837808 */ /* 0x000fe40000800000 */
[C---:B------:R-:W-:Y:S02]  /*6500*/  ISETP.GE.AND P6, PT, R2.reuse, R12, PT ;  /* 0x0000000c0200720c */ /* 0x040fe40003fc6270 */
[----:B------:R-:W-:Y:S01]  /*6510*/  ISETP.GE.AND P1, PT, R2, R0, PT ;  /* 0x000000000200720c */ /* 0x000fe20003f26270 */
[----:B------:R-:W-:Y:S01]  /*6520*/  VIADD R2, R3, 0x61 ;  /* 0x0000006103027836 */ /* 0x000fe20000000000 */
[----:B------:R-:W-:Y:S02]  /*6530*/  FSEL R132, R132, -INF , P2 ;  /* 0xff80000084847808 */ /* 0x000fe40001000000 */
[----:B------:R-:W-:-:S02]  /*6540*/  FSEL R118, R134, -INF , P3 ;  /* 0xff80000086767808 */ /* 0x000fc40001800000 */
[C---:B------:R-:W-:Y:S02]  /*6550*/  ISETP.GE.AND P2, PT, R2.reuse, R12, PT ;  /* 0x0000000c0200720c */ /* 0x040fe40003f46270 */
[----:B------:R-:W-:Y:S01]  /*6560*/  ISETP.GE.AND P3, PT, R2, R0, PT ;  /* 0x000000000200720c */ /* 0x000fe20003f66270 */
[----:B------:R-:W-:Y:S01]  /*6570*/  VIADD R2, R3, 0x68 ;  /* 0x0000006803027836 */ /* 0x000fe20000000000 */
[----:B------:R-:W-:Y:S02]  /*6580*/  FSEL R137, R137, -INF , P2 ;  /* 0xff80000089897808 */ /* 0x000fe40001000000 */
[-C--:B------:R-:W-:Y:S02]  /*6590*/  ISETP.GE.AND P2, PT, R3, R12.reuse, PT ;  /* 0x0000000c0300720c */ /* 0x080fe40003f46270 */
[----:B------:R-:W-:Y:S02]  /*65a0*/  FSEL R133, R133, -INF , P4 ;  /* 0xff80000085857808 */ /* 0x000fe40002000000 */
[----:B------:R-:W-:-:S02]  /*65b0*/  ISETP.GE.AND P4, PT, R2, R12, PT ;  /* 0x0000000c0200720c */ /* 0x000fc40003f86270 */
[----:B------:R-:W-:Y:S02]  /*65c0*/  FSEL R88, R88, -INF , P2 ;  /* 0xff80000058587808 */ /* 0x000fe40001000000 */
[----:B------:R-:W-:Y:S02]  /*65d0*/  FSEL R112, R135, -INF , P5 ;  /* 0xff80000087707808 */ /* 0x000fe40002800000 */
[----:B------:R-:W-:Y:S02]  /*65e0*/  FSEL R140, R140, -INF , P4 ;  /* 0xff8000008c8c7808 */ /* 0x000fe40002000000 */
[-C--:B------:R-:W-:Y:S02]  /*65f0*/  ISETP.GE.AND P5, PT, R2, R0.reuse, PT ;  /* 0x000000000200720c */ /* 0x080fe40003fa6270 */
[----:B------:R-:W-:-:S04]  /*6600*/  ISETP.GE.AND P4, PT, R3, R0, PT ;  /* 0x000000000300720c */ /* 0x000fc80003f86270 */
[----:B------:R-:W-:Y:S01]  /*6610*/  FSEL R90, R90, -INF , P4 ;  /* 0xff8000005a5a7808 */ /* 0x000fe20002000000 */
[C---:B------:R-:W-:Y:S01]  /*6620*/  VIADD R2, R3.reuse, 0x69 ;  /* 0x0000006903027836 */ /* 0x040fe20000000000 */
[----:B------:R-:W-:Y:S02]  /*6630*/  FSEL R136, R136, -INF , P6 ;  /* 0xff80000088887808 */ /* 0x000fe40003000000 */
[----:B------:R-:W-:Y:S02]  /*6640*/  FSEL R126, R138, -INF , P1 ;  /* 0xff8000008a7e7808 */ /* 0x000fe40000800000 */
[C---:B------:R-:W-:Y:S02]  /*6650*/  ISETP.GE.AND P6, PT, R2.reuse, R12, PT ;  /* 0x0000000c0200720c */ /* 0x040fe40003fc6270 */
[----:B------:R-:W-:Y:S02]  /*6660*/  ISETP.GE.AND P1, PT, R2, R0, PT ;  /* 0x000000000200720c */ /* 0x000fe40003f26270 */
[----:B------:R-:W-:-:S02]  /*6670*/  IADD3 R2, R3, 0x70, RZ ;  /* 0x0000007003027810 */ /* 0x000fc40007ffe0ff */
[----:B------:R-:W-:Y:S02]  /*6680*/  FSEL R117, R139, -INF , P3 ;  /* 0xff8000008b757808 */ /* 0x000fe40001800000 */
[----:B------:R-:W-:Y:S02]  /*6690*/  ISETP.GE.AND P3, PT, R2, R0, PT ;  /* 0x000000000200720c */ /* 0x000fe40003f66270 */
[----:B------:R-:W-:Y:S02]  /*66a0*/  FSEL R141, R141, -INF , P6 ;  /* 0xff8000008d8d7808 */ /* 0x000fe40003000000 */
[----:B------:R-:W-:Y:S01]  /*66b0*/  FSEL R124, R146, -INF , P3 ;  /* 0xff800000927c7808 */ /* 0x000fe20001800000 */
[----:B--2---:R-:W-:Y:S01]  /*66c0*/  FFMA R17, R89, UR17, -R17 ;  /* 0x0000001159117c23 */ /* 0x004fe20008000811 */
[----:B------:R-:W-:Y:S01]  /*66d0*/  FFMA R16, R88, UR17, -R16 ;  /* 0x0000001158107c23 */ /* 0x000fe20008000810 */
[----:B------:R-:W-:-:S03]  /*66e0*/  FSEL R88, R142, -INF , P5 ;  /* 0xff8000008e587808 */ /* 0x000fc60002800000 */
[----:B------:R-:W-:Y:S02]  /*66f0*/  FSETP.GEU.AND P4, PT, R17, -126, PT ;  /* 0xc2fc00001100780b */ /* 0x000fe40003f8e000 */
[----:B------:R-:W-:-:S11]  /*6700*/  FSETP.GEU.AND P5, PT, R16, -126, PT ;  /* 0xc2fc00001000780b */ /* 0x000fd60003fae000 */
[----:B------:R-:W-:Y:S02]  /*6710*/  @!P4 FMUL R17, R17, 0.5 ;  /* 0x3f0000001111c820 */ /* 0x000fe40000400000 */
[----:B------:R-:W-:Y:S02]  /*6720*/  @!P5 FMUL R16, R16, 0.5 ;  /* 0x3f0000001010d820 */ /* 0x000fe40000400000 */
[----:B------:R-:W1:Y:S08]  /*6730*/  MUFU.EX2 R153, R17 ;  /* 0x0000001100997308 */ /* 0x000e700000000800 */
[----:B------:R-:W2:Y:S01]  /*6740*/  MUFU.EX2 R152, R16 ;  /* 0x0000001000987308 */ /* 0x000ea20000000800 */
[----:B----4-:R-:W-:Y:S01]  /*6750*/  FFMA R4, R92, UR17, -R4 ;  /* 0x000000115c047c23 */ /* 0x010fe20008000804 */
[----:B------:R-:W-:Y:S01]  /*6760*/  FFMA R5, R93, UR17, -R5 ;  /* 0x000000115d057c23 */ /* 0x000fe20008000805 */
[----:B------:R-:W-:Y:S01]  /*6770*/  FFMA R6, R94, UR17, -R6 ;  /* 0x000000115e067c23 */ /* 0x000fe20008000806 */
[----:B------:R-:W-:-:S02]  /*6780*/  FFMA R7, R95, UR17, -R7 ;  /* 0x000000115f077c23 */ /* 0x000fc40008000807 */
[----:B------:R-:W-:Y:S02]  /*6790*/  FSETP.GEU.AND P6, PT, R4, -126, PT ;  /* 0xc2fc00000400780b */ /* 0x000fe40003fce000 */
[----:B------:R-:W-:Y:S01]  /*67a0*/  FSETP.GEU.AND P3, PT, R5, -126, PT ;  /* 0xc2fc00000500780b */ /* 0x000fe20003f6e000 */
[----:B-1----:R-:W-:Y:S01]  /*67b0*/  @!P4 FMUL R153, R153, R153 ;  /* 0x000000999999c220 */ /* 0x002fe20000400000 */
[----:B------:R-:W-:Y:S01]  /*67c0*/  FSETP.GEU.AND P4, PT, R7, -126, PT ;  /* 0xc2fc00000700780b */ /* 0x000fe20003f8e000 */
[----:B--2---:R-:W-:Y:S01]  /*67d0*/  @!P5 FMUL R152, R152, R152 ;  /* 0x000000989898d220 */ /* 0x004fe20000400000 */
[----:B------:R-:W-:-:S07]  /*67e0*/  FSETP.GEU.AND P5, PT, R6, -126, PT ;  /* 0xc2fc00000600780b */ /* 0x000fce0003fae000 */
[----:B------:R-:W-:Y:S02]  /*67f0*/  @!P6 FMUL R4, R4, 0.5 ;  /* 0x3f0000000404e820 */ /* 0x000fe40000400000 */
[----:B------:R-:W-:Y:S02]  /*6800*/  @!P3 FMUL R5, R5, 0.5 ;  /* 0x3f0000000505b820 */ /* 0x000fe40000400000 */
[----:B------:R-:W-:Y:S01]  /*6810*/  @!P4 FMUL R7, R7, 0.5 ;  /* 0x3f0000000707c820 */ /* 0x000fe20000400000 */
[----:B------:R-:W1:Y:S01]  /*6820*/  MUFU.EX2 R156, R4 ;  /* 0x00000004009c7308 */ /* 0x000e620000000800 */
[----:B------:R-:W-:-:S07]  /*6830*/  @!P5 FMUL R6, R6, 0.5 ;  /* 0x3f0000000606d820 */ /* 0x000fce0000400000 */
[----:B------:R-:W2:Y:S08]  /*6840*/  MUFU.EX2 R155, R5 ;  /* 0x00000005009b7308 */ /* 0x000eb00000000800 */
[----:B------:R-:W-:Y:S08]  /*6850*/  MUFU.EX2 R154, R6 ;  /* 0x00000006009a7308 */ /* 0x000ff00000000800 */
[----:B------:R4:W-:Y:S02]  /*6860*/  MUFU.EX2 R157, R7 ;  /* 0x00000007009d7308 */ /* 0x0009e40000000800 */
[----:B----4-:R-:W4:Y:S01]  /*6870*/  LDL.128 R4, [R1+0x30] ;  /* 0x0000300001047983 */ /* 0x010f220000100c00 */
[----:B------:R-:W-:Y:S01]  /*6880*/  ISETP.GE.AND P2, PT, R2, R12, PT ;  /* 0x0000000c0200720c */ /* 0x000fe20003f46270 */
[----:B------:R-:W-:Y:S01]  /*6890*/  FFMA R18, R90, UR17, -R18 ;  /* 0x000000115a127c23 */ /* 0x000fe20008000812 */
[----:B------:R-:W-:Y:S01]  /*68a0*/  FFMA R19, R91, UR17, -R19 ;  /* 0x000000115b137c23 */ /* 0x000fe20008000813 */
[----:B------:R-:W-:-:S02]  /*68b0*/  FSEL R139, R143, -INF , P1 ;  /* 0xff8000008f8b7808 */ /* 0x000fc40000800000 */
[----:B------:R-:W-:Y:S02]  /*68c0*/  FSEL R158, R144, -INF , P2 ;  /* 0xff800000909e7808 */ /* 0x000fe40001000000 */
[----:B------:R-:W-:Y:S02]  /*68d0*/  FSETP.GEU.AND P1, PT, R18, -126, PT ;  /* 0xc2fc00001200780b */ /* 0x000fe40003f2e000 */
[----:B------:R-:W-:-:S11]  /*68e0*/  FSETP.GEU.AND P2, PT, R19, -126, PT ;  /* 0xc2fc00001300780b */ /* 0x000fd60003f4e000 */
[----:B------:R-:W-:Y:S02]  /*68f0*/  @!P1 FMUL R18, R18, 0.5 ;  /* 0x3f00000012129820 */ /* 0x000fe40000400000 */
[----:B------:R-:W-:Y:S02]  /*6900*/  @!P2 FMUL R19, R19, 0.5 ;  /* 0x3f0000001313a820 */ /* 0x000fe40000400000 */
[----:B------:R-:W3:Y:S08]  /*6910*/  MUFU.EX2 R144, R18 ;  /* 0x0000001200907308 */ /* 0x000ef00000000800 */
[----:B------:R-:W3:Y:S01]  /*6920*/  MUFU.EX2 R146, R19 ;  /* 0x0000001300927308 */ /* 0x000ee20000000800 */
[----:B------:R-:W-:-:S02]  /*6930*/  VIADD R2, R3, 0x71 ;  /* 0x0000007103027836 */ /* 0x000fc40000000000 */
[----:B-1----:R-:W-:Y:S01]  /*6940*/  @!P6 FMUL R156, R156, R156 ;  /* 0x0000009c9c9ce220 */ /* 0x002fe20000400000 */
[----:B--2---:R-:W-:Y:S01]  /*6950*/  @!P3 FMUL R155, R155, R155 ;  /* 0x0000009b9b9bb220 */ /* 0x004fe20000400000 */
[----:B---3--:R-:W-:Y:S01]  /*6960*/  @!P1 FMUL R144, R144, R144 ;  /* 0x0000009090909220 */ /* 0x008fe20000400000 */
[----:B------:R-:W-:Y:S01]  /*6970*/  ISETP.GE.AND P1, PT, R2, R12, PT ;  /* 0x0000000c0200720c */ /* 0x000fe20003f26270 */
[----:B------:R-:W-:Y:S01]  /*6980*/  @!P5 FMUL R154, R154, R154 ;  /* 0x0000009a9a9ad220 */ /* 0x000fe20000400000 */
[----:B------:R-:W-:Y:S01]  /*6990*/  @!P4 FMUL R157, R157, R157 ;  /* 0x0000009d9d9dc220 */ /* 0x000fe20000400000 */
[----:B------:R-:W-:Y:S01]  /*69a0*/  FFMA R23, R23, UR17, -R9 ;  /* 0x0000001117177c23 */ /* 0x000fe20008000809 */
[----:B------:R-:W-:Y:S01]  /*69b0*/  FFMA R22, R22, UR17, -R10 ;  /* 0x0000001116167c23 */ /* 0x000fe2000800080a */
[----:B------:R-:W-:Y:S01]  /*69c0*/  FFMA R14, R14, UR17, -R11 ;  /* 0x000000110e0e7c23 */ /* 0x000fe2000800080b */
[----:B------:R-:W-:Y:S01]  /*69d0*/  STL [R1+0x2580], R124 ;  /* 0x0025807c01007387 */ /* 0x000fe20000100800 */
[----:B------:R-:W-:Y:S01]  /*69e0*/  @!P2 FMUL R146, R146, R146 ;  /* 0x000000929292a220 */ /* 0x000fe20000400000 */
[----:B------:R-:W-:Y:S01]  /*69f0*/  ISETP.GE.AND P2, PT, R2, R0, PT ;  /* 0x000000000200720c */ /* 0x000fe20003f46270 */
[----:B------:R-:W-:Y:S01]  /*6a00*/  VIADD R2, R3, 0x78 ;  /* 0x0000007803027836 */ /* 0x000fe20000000000 */
[----:B------:R-:W2:Y:S04]  /*6a10*/  LDL.128 R16, [R1+0xf0] ;  /* 0x0000f00001107983 */ /* 0x000ea80000100c00 */
[----:B------:R-:W-:-:S02]  /*6a20*/  ISETP.GE.AND P6, PT, R2, R12, PT ;  /* 0x0000000c0200720c */ /* 0x000fc40003fc6270 */
[----:B------:R-:W-:Y:S01]  /*6a30*/  ISETP.GE.AND P3, PT, R2, R0, PT ;  /* 0x000000000200720c */ /* 0x000fe20003f66270 */
[----:B------:R-:W-:-:S05]  /*6a40*/  VIADD R2, R3, 0x79 ;  /* 0x0000007903027836 */ /* 0x000fca0000000000 */
[C---:B------:R-:W-:Y:S02]  /*6a50*/  ISETP.GE.AND P5, PT, R2.reuse, R0, PT ;  /* 0x000000000200720c */ /* 0x040fe40003fa6270 */
[----:B------:R-:W-:Y:S01]  /*6a60*/  ISETP.GE.AND P4, PT, R2, R12, PT ;  /* 0x0000000c0200720c */ /* 0x000fe20003f86270 */
[----:B------:R-:W-:Y:S02]  /*6a70*/  FFMA R2, R96, UR17, -R8 ;  /* 0x0000001160027c23 */ /* 0x000fe40008000808 */
[----:B------:R-:W3:Y:S01]  /*6a80*/  LDL.128 R8, [R1+0x40] ;  /* 0x0000400001087983 */ /* 0x000ee20000100c00 */
[----:B----4-:R-:W-:Y:S01]  /*6a90*/  FFMA R15, R15, UR17, -R4 ;  /* 0x000000110f0f7c23 */ /* 0x010fe20008000804 */
[----:B------:R-:W-:Y:S01]  /*6aa0*/  FFMA R20, R20, UR17, -R5 ;  /* 0x0000001114147c23 */ /* 0x000fe20008000805 */
[----:B------:R-:W-:Y:S01]  /*6ab0*/  FFMA R21, R21, UR17, -R6 ;  /* 0x0000001115157c23 */ /* 0x000fe20008000806 */
[----:B------:R-:W-:Y:S02]  /*6ac0*/  FFMA R0, R103, UR17, -R7 ;  /* 0x0000001167007c23 */ /* 0x000fe40008000807 */
[----:B------:R-:W4:Y:S01]  /*6ad0*/  LDL.128 R4, [R1+0x50] ;  /* 0x0000500001047983 */ /* 0x000f220000100c00 */
[----:B---3--:R-:W-:Y:S01]  /*6ae0*/  FFMA R94, R104, UR17, -R8 ;  /* 0x00000011685e7c23 */ /* 0x008fe20008000808 */
[----:B------:R-:W-:Y:S01]  /*6af0*/  FFMA R96, R105, UR17, -R9 ;  /* 0x0000001169607c23 */ /* 0x000fe20008000809 */
[----:B------:R-:W-:Y:S01]  /*6b00*/  FFMA R99, R99, UR17, -R10 ;  /* 0x0000001163637c23 */ /* 0x000fe2000800080a */
[----:B------:R-:W-:-:S02]  /*6b10*/  FFMA R98, R98, UR17, -R11 ;  /* 0x0000001162627c23 */ /* 0x000fc4000800080b */
        /* <DEDUP_REMOVED lines=36> */
[----:B------:R-:W-:Y:S02]  /*6d60*/  F2FP.F16.F32.PACK_AB R90, R155, R156 ;  /* 0x0000009c9b5a723e */ /* 0x000fe400000000ff */
[----:B------:R-:W-:Y:S01]  /*6d70*/  F2FP.F16.F32.PACK_AB R91, R157, R154 ;  /* 0x0000009a9d5b723e */ /* 0x000fe200000000ff */
[----:B------:R-:W-:Y:S01]  /*6d80*/  STL.128 [R1+0x25f0], R156 ;  /* 0x0025f09c01007387 */ /* 0x000fe20000100c00 */
[----:B------:R-:W-:-:S03]  /*6d90*/  F2FP.F16.F32.PACK_AB R89, R146, R144 ;  /* 0x000000909259723e */ /* 0x000fc600000000ff */
[----:B------:R-:W-:Y:S04]  /*6da0*/  STL.128 [R1+0x25e0], R152 ;  /* 0x0025e09801007387 */ /* 0x000fe80000100c00 */
[----:B------:R-:W-:Y:S04]  /*6db0*/  STL [R1+0x25d4], R146 ;  /* 0x0025d49201007387 */ /* 0x000fe80000100800 */
[----:B------:R-:W-:Y:S04]  /*6dc0*/  STL [R1+0x25d0], R144 ;  /* 0x0025d09001007387 */ /* 0x000fe80000100800 */
[----:B------:R-:W-:Y:S04]  /*6dd0*/  STL.128 [R1+0x25a0], R132 ;  /* 0x0025a08401007387 */ /* 0x000fe80000100c00 */
[----:B------:R-:W-:Y:S04]  /*6de0*/  STL.128 [R1+0x2590], R128 ;  /* 0x0025908001007387 */ /* 0x000fe80000100c00 */
[----:B------:R1:W-:Y:S04]  /*6df0*/  STL.128 [R1+0x2570], R120 ;  /* 0x0025707801007387 */ /* 0x0003e80000100c00 */
[----:B------:R-:W-:Y:S04]  /*6e00*/  STL [R1+0x2560], R119 ;  /* 0x0025607701007387 */ /* 0x000fe80000100800 */
[----:B------:R-:W-:Y:S04]  /*6e10*/  STL [R1+0x255c], R116 ;  /* 0x00255c7401007387 */ /* 0x000fe80000100800 */
[----:B------:R2:W-:Y:S04]  /*6e20*/  STL [R1+0x2558], R115 ;  /* 0x0025587301007387 */ /* 0x0005e80000100800 */
[----:B------:R2:W-:Y:S04]  /*6e30*/  STL [R1+0x2554], R108 ;  /* 0x0025546c01007387 */ /* 0x0005e80000100800 */
[----:B-1----:R-:W4:Y:S04]  /*6e40*/  LDL.LU.128 R120, [R1+0x740] ;  /* 0x0007400001787983 */ /* 0x002f280000300c00 */
[----:B--2---:R-:W2:Y:S04]  /*6e50*/  LDL.LU.128 R112, [R1+0x720] ;  /* 0x0007200001707983 */ /* 0x004ea80000300c00 */
[----:B------:R-:W2:Y:S04]  /*6e60*/  LDL.LU.128 R108, [R1+0x710] ;  /* 0x00071000016c7983 */ /* 0x000ea80000300c00 */
[----:B------:R-:W2:Y:S04]  /*6e70*/  LDL.LU.128 R128, [R1+0x760] ;  /* 0x0007600001807983 */ /* 0x000ea80000300c00 */
[----:B------:R-:W2:Y:S01]  /*6e80*/  LDL.LU.128 R132, [R1+0x770] ;  /* 0x0007700001847983 */ /* 0x000ea20000300c00 */
[----:B---3--:R-:W-:Y:S01]  /*6e90*/  FFMA R138, R136, UR17, -R8 ;  /* 0x00000011888a7c23 */ /* 0x008fe20008000808 */
[----:B------:R-:W-:Y:S01]  /*6ea0*/  FFMA R137, R137, UR17, -R9 ;  /* 0x0000001189897c23 */ /* 0x000fe20008000809 */
[----:B------:R-:W-:Y:S01]  /*6eb0*/  FFMA R136, R126, UR17, -R10 ;  /* 0x000000117e887c23 */ /* 0x000fe2000800080a */
[----:B------:R-:W-:Y:S01]  /*6ec0*/  FFMA R143, R117, UR17, -R11 ;  /* 0x00000011758f7c23 */ /* 0x000fe2000800080b */
[----:B------:R-:W3:Y:S04]  /*6ed0*/  LDL.LU.128 R124, [R1+0x750] ;  /* 0x00075000017c7983 */ /* 0x000ee80000300c00 */
[----:B------:R-:W3:Y:S04]  /*6ee0*/  LDL.LU.128 R116, [R1+0x730] ;  /* 0x0007300001747983 */ /* 0x000ee80000300c00 */
[----:B------:R-:W3:Y:S04]  /*6ef0*/  LDL.LU.128 R144, [R1+0x7a0] ;  /* 0x0007a00001907983 */ /* 0x000ee80000300c00 */
[----:B------:R-:W3:Y:S04]  /*6f00*/  LDL.LU.128 R156, [R1+0x7d0] ;  /* 0x0007d000019c7983 */ /* 0x000ee80000300c00 */
[----:B------:R-:W-:Y:S04]  /*6f10*/  STL [R1+0x2518], R104 ;  /* 0x0025186801007387 */ /* 0x000fe80000100800 */
[----:B------:R-:W-:Y:S04]  /*6f20*/  STL [R1+0x2520], R107 ;  /* 0x0025206b01007387 */ /* 0x000fe80000100800 */
[----:B------:R-:W-:Y:S04]  /*6f30*/  STL [R1+0x2524], R106 ;  /* 0x0025246a01007387 */ /* 0x000fe80000100800 */
[----:B------:R-:W-:Y:S04]  /*6f40*/  STL [R1+0x2528], R105 ;  /* 0x0025286901007387 */ /* 0x000fe80000100800 */
[----:B------:R-:W-:Y:S04]  /*6f50*/  STL.128 [R1+0x27e0], R224 ;  /* 0x0027e0e001007387 */ /* 0x000fe80000100c00 */
        /* <DEDUP_REMOVED lines=17> */
[----:B------:R-:W-:Y:S04]  /*7070*/  STL [R1+0x1f04], R28 ;  /* 0x001f041c01007387 */ /* 0x000fe80000100800 */
        /* <DEDUP_REMOVED lines=30> */
[----:B------:R-:W-:Y:S01]  /*7260*/  STL [R1+0x132c], R75 ;  /* 0x00132c4b01007387 */ /* 0x000fe20000100800 */
[----:B----4-:R-:W-:Y:S01]  /*7270*/  FFMA R142, R140, UR17, -R4 ;  /* 0x000000118c8e7c23 */ /* 0x010fe20008000804 */
[----:B------:R-:W-:Y:S01]  /*7280*/  FFMA R141, R141, UR17, -R5 ;  /* 0x000000118d8d7c23 */ /* 0x000fe20008000805 */
[----:B------:R-:W-:Y:S01]  /*7290*/  FFMA R140, R88, UR17, -R6 ;  /* 0x00000011588c7c23 */ /* 0x000fe20008000806 */
[----:B------:R-:W-:Y:S01]  /*72a0*/  FFMA R139, R139, UR17, -R7 ;  /* 0x000000118b8b7c23 */ /* 0x000fe20008000807 */
[----:B------:R-:W-:Y:S01]  /*72b0*/  F2FP.F16.F32.PACK_AB R88, R153, R152 ;  /* 0x000000989958723e */ /* 0x000fe200000000ff */
[----:B------:R-:W-:Y:S04]  /*72c0*/  STL [R1+0x1328], R68 ;  /* 0x0013284401007387 */ /* 0x000fe80000100800 */
[----:B------:R1:W-:Y:S04]  /*72d0*/  STL.128 [R1+0x25c0], R140 ;  /* 0x0025c08c01007387 */ /* 0x0003e80000100c00 */
[----:B------:R4:W-:Y:S04]  /*72e0*/  STL.128 [R1+0x25b0], R136 ;  /* 0x0025b08801007387 */ /* 0x0009e80000100c00 */
[----:B------:R-:W3:Y:S04]  /*72f0*/  LDL.LU.128 R152, [R1+0x7c0] ;  /* 0x0007c00001987983 */ /* 0x000ee80000300c00 */
[----:B------:R-:W-:Y:S04]  /*7300*/  STL [R1+0x1324], R69 ;  /* 0x0013244501007387 */ /* 0x000fe80000100800 */
[----:B-1----:R-:W3:Y:S04]  /*7310*/  LDL.LU.128 R140, [R1+0x790] ;  /* 0x00079000018c7983 */ /* 0x002ee80000300c00 */
[----:B----4-:R-:W4:Y:S04]  /*7320*/  LDL.LU.128 R136, [R1+0x780] ;  /* 0x0007800001887983 */ /* 0x010f280000300c00 */
[----:B------:R-:W-:Y:S04]  /*7330*/  STL [R1+0x1320], R70 ;  /* 0x0013204601007387 */ /* 0x000fe80000100800 */
[----:B------:R-:W-:Y:S04]  /*7340*/  STL [R1+0x131c], R71 ;  /* 0x00131c4701007387 */ /* 0x000fe80000100800 */
[----:B------:R-:W-:Y:S04]  /*7350*/  STL [R1+0x1318], R64 ;  /* 0x0013184001007387 */ /* 0x000fe80000100800 */
[----:B------:R-:W-:Y:S04]  /*7360*/  STL [R1+0x1314], R65 ;  /* 0x0013144101007387 */ /* 0x000fe80000100800 */
[----:B------:R-:W-:Y:S04]  /*7370*/  STL.128 [R1+0x2640], R120 ;  /* 0x0026407801007387 */ /* 0x000fe80000100c00 */
[----:B--2---:R-:W-:Y:S04]  /*7380*/  STL.128 [R1+0x2620], R112 ;  /* 0x0026207001007387 */ /* 0x004fe80000100c00 */
[----:B------:R1:W-:Y:S04]  /*7390*/  STL.128 [R1+0x2610], R108 ;  /* 0x0026106c01007387 */ /* 0x0003e80000100c00 */
[----:B------:R-:W-:Y:S04]  /*73a0*/  STL.128 [R1+0x2660], R128 ;  /* 0x0026608001007387 */ /* 0x000fe80000100c00 */
[----:B------:R-:W-:Y:S04]  /*73b0*/  STL.128 [R1+0x2670], R132 ;  /* 0x0026708401007387 */ /* 0x000fe80000100c00 */
[----:B---3--:R-:W-:Y:S04]  /*73c0*/  STL.128 [R1+0x2650], R124 ;  /* 0x0026507c01007387 */ /* 0x008fe80000100c00 */
[----:B------:R2:W-:Y:S04]  /*73d0*/  STL.128 [R1+0x2630], R116 ;  /* 0x0026307401007387 */ /* 0x0005e80000100c00 */
[----:B------:R3:W-:Y:S04]  /*73e0*/  STL.128 [R1+0x26a0], R144 ;  /* 0x0026a09001007387 */ /* 0x0007e80000100c00 */
[----:B------:R3:W-:Y:S04]  /*73f0*/  STL.128 [R1+0x26d0], R156 ;  /* 0x0026d09c01007387 */ /* 0x0007e80000100c00 */
        /* <DEDUP_REMOVED lines=41> */
[----:B------:R-:W4:Y:S04]  /*7690*/  LDL.LU.128 R104, [R1+0x700] ;  /* 0x0007000001687983 */ /* 0x000f280000300c00 */
[----:B------:R-:W-:Y:S04]  /*76a0*/  STL.128 [R1+0x27f0], R228 ;  /* 0x0027f0e401007387 */ /* 0x000fe80000100c00 */
[----:B-1----:R-:W4:Y:S04]  /*76b0*/  LDL.LU.128 R108, [R1+0x900] ;  /* 0x00090000016c7983 */ /* 0x002f280000300c00 */
[----:B------:R-:W4:Y:S04]  /*76c0*/  LDL.LU.128 R112, [R1+0x910] ;  /* 0x0009100001707983 */ /* 0x000f280000300c00 */
[----:B--2---:R-:W2:Y:S04]  /*76d0*/  LDL.LU.128 R116, [R1+0x920] ;  /* 0x0009200001747983 */ /* 0x004ea80000300c00 */
[----:B------:R-:W2:Y:S04]  /*76e0*/  LDL.LU.128 R120, [R1+0x930] ;  /* 0x0009300001787983 */ /* 0x000ea80000300c00 */
[----:B------:R-:W2:Y:S04]  /*76f0*/  LDL.LU.128 R124, [R1+0x940] ;  /* 0x00094000017c7983 */ /* 0x000ea80000300c00 */
[----:B------:R-:W2:Y:S04]  /*7700*/  LDL.LU.128 R128, [R1+0x950] ;  /* 0x0009500001807983 */ /* 0x000ea80000300c00 */
[----:B------:R-:W2:Y:S04]  /*7710*/  LDL.LU.128 R132, [R1+0x960] ;  /* 0x0009600001847983 */ /* 0x000ea80000300c00 */
[----:B---3--:R-:W2:Y:S04]  /*7720*/  LDL.LU.128 R144, [R1+0x990] ;  /* 0x0009900001907983 */ /* 0x008ea80000300c00 */
[----:B------:R-:W2:Y:S04]  /*7730*/  LDL.LU.128 R148, [R1+0x9a0] ;  /* 0x0009a00001947983 */ /* 0x000ea80000300c00 */
[----:B------:R-:W2:Y:S04]  /*7740*/  LDL.LU.128 R156, [R1+0x9c0] ;  /* 0x0009c000019c7983 */ /* 0x000ea80000300c00 */
[----:B------:R-:W2:Y:S04]  /*7750*/  LDL.LU.128 R160, [R1+0x9d0] ;  /* 0x0009d00001a07983 */ /* 0x000ea80000300c00 */
[----:B------:R-:W2:Y:S04]  /*7760*/  LDL.LU.128 R164, [R1+0x9e0] ;  /* 0x0009e00001a47983 */ /* 0x000ea80000300c00 */
[----:B------:R-:W2:Y:S04]  /*7770*/  LDL.LU.128 R168, [R1+0x9f0] ;  /* 0x0009f00001a87983 */ /* 0x000ea80000300c00 */
[----:B------:R-:W2:Y:S04]  /*7780*/  LDL.LU.128 R172, [R1+0xa00] ;  /* 0x000a000001ac7983 */ /* 0x000ea80000300c00 */
[----:B------:R-:W2:Y:S04]  /*7790*/  LDL.LU.128 R176, [R1+0xa10] ;  /* 0x000a100001b07983 */ /* 0x000ea80000300c00 */
[----:B------:R1:W-:Y:S04]  /*77a0*/  STL.128 [R1+0x26c0], R152 ;  /* 0x0026c09801007387 */ /* 0x0003e80000100c00 */
[----:B------:R-:W2:Y:S04]  /*77b0*/  LDL.LU.128 R180, [R1+0xa20] ;  /* 0x000a200001b47983 */ /* 0x000ea80000300c00 */
[----:B------:R3:W-:Y:S04]  /*77c0*/  STL.128 [R1+0x2690], R140 ;  /* 0x0026908c01007387 */ /* 0x0007e80000100c00 */
[----:B----4-:R4:W-:Y:S04]  /*77d0*/  STL.128 [R1+0x2680], R136 ;  /* 0x0026808801007387 */ /* 0x0109e80000100c00 */
[----:B-1----:R-:W2:Y:S04]  /*77e0*/  LDL.LU.128 R152, [R1+0x9b0] ;  /* 0x0009b00001987983 */ /* 0x002ea80000300c00 */
[----:B------:R-:W2:Y:S04]  /*77f0*/  LDL.LU.128 R184, [R1+0xa30] ;  /* 0x000a300001b87983 */ /* 0x000ea80000300c00 */
[----:B---3--:R-:W2:Y:S04]  /*7800*/  LDL.LU.128 R140, [R1+0x980] ;  /* 0x00098000018c7983 */ /* 0x008ea80000300c00 */
[----:B----4-:R-:W2:Y:S04]  /*7810*/  LDL.LU.128 R136, [R1+0x970] ;  /* 0x0009700001887983 */ /* 0x010ea80000300c00 */
[----:B------:R-:W2:Y:S04]  /*7820*/  LDL.LU.128 R188, [R1+0xa40] ;  /* 0x000a400001bc7983 */ /* 0x000ea80000300c00 */
        /* <DEDUP_REMOVED lines=10> */
[----:B------:R-:W2:Y:S01]  /*78d0*/  LDL.LU.128 R232, [R1+0xaf0] ;  /* 0x000af00001e87983 */ /* 0x000ea20000300c00 */
[----:B------:R-:W-:-:S02]  /*78e0*/  ULOP3.LUT UR26, UR38, 0x1, URZ, 0xc, !UPT ;  /* 0x00000001261a7892 */ /* 0x000fc4000f8e0c3f */
[----:B------:R-:W-:Y:S01]  /*78f0*/  USHF.L.U32 UR10, UR37, 0x1, URZ ;  /* 0x00000001250a7899 */ /* 0x000fe2000800063f */
[----:B------:R-:W3:Y:S03]  /*7900*/  LDL.128 R8, [R1+0xe0] ;  /* 0x0000e00001087983 */ /* 0x000ee60000100c00 */
[----:B------:R-:W-:-:S04]  /*7910*/  ULOP3.LUT UR10, UR10, 0xfffffffe, UR26, 0xe2, !UPT ;  /* 0xfffffffe0a0a7892 */ /* 0x000fc8000f8ee21a */
[----:B------:R-:W-:Y:S02]  /*7920*/  ULEA UR16, UR10, UR24, 0x3 ;  /* 0x000000180a107291 */ /* 0x000fe4000f8e183f */
[----:B------:R-:W-:-:S04]  /*7930*/  ULOP3.LUT UR25, UR25, 0x4000000, URZ, 0xfc, !UPT ;  /* 0x0400000019197892 */ /* 0x000fc8000f8efc3f */
[----:B------:R-:W-:-:S03]  /*7940*/  ULEA UR12, UR9, UR25, 0xd ;  /* 0x00000019090c7291 */ /* 0x000fc6000f8e683f */
[----:B------:R-:W-:Y:S01]  /*7950*/  SYNCS.ARRIVE.TRANS64.A1T0 RZ, [UR16], RZ ;  /* 0x000000ffffff79a7 */ /* 0x000fe20008100010 */
[----:B------:R-:W-:Y:S01]  /*7960*/  UMOV UR11, 0x40000040 ;  /* 0x40000040000b7882 */ /* 0x000fe20000000000 */
[----:B------:R-:W-:Y:S02]  /*7970*/  ULDC UR16, c[0x0][0xa00] ;  /* 0x0002800000107ab9 */ /* 0x000fe40000000800 */
[----:B------:R-:W-:Y:S01]  /*7980*/  UMOV UR10, UR12 ;  /* 0x0000000c000a7c82 */ /* 0x000fe20008000000 */
[----:B--2---:R-:W-:-:S06]  /*7990*/  WARPGROUP.ARRIVE ;  /* 0x00000000000079c5 */ /* 0x004fcc0000000000 */
[----:B------:R-:W-:Y:S01]  /*79a0*/  HGMMA.64x256x16.F32 R108, R88, gdesc[UR8].tnspB, R108, gsb0 ;  /* 0x43e00008586c7df0 */ /* 0x000fe2000800086c */
[----:B------:R1:W-:Y:S04]  /*79b0*/  STL.128 [R1+0x2600], R104 ;  /* 0x0026006801007387 */ /* 0x0003e80000100c00 */
[----:B-1----:R-:W2:Y:S01]  /*79c0*/  LDL.LU.128 R104, [R1+0x2600] ;  /* 0x0026000001687983 */ /* 0x002ea20000300c00 */
[----:B------:R-:W-:Y:S02]  /*79d0*/  WARPGROUP.DEPBAR.LE gsb0, 0x0 ;  /* 0x00008000000079c5 */ /* 0x000fe40000010000 */
[----:B------:R-:W-:Y:S01]  /*79e0*/  MOV R100, R170 ;  /* 0x000000aa00647202 */ /* 0x000fe20000000f00 */
[----:B------:R-:W-:Y:S01]  /*79f0*/  IMAD.MOV.U32 R87, RZ, RZ, R171 ;  /* 0x000000ffff577224 */ /* 0x000fe200078e00ab */
        /* <DEDUP_REMOVED lines=30> */
[----:B------:R-:W-:Y:S01]  /*7be0*/  STL.128 [R1+0x900], R108 ;  /* 0x0009006c01007387 */ /* 0x000fe20000100c00 */
[----:B------:R-:W-:-:S02]  /*7bf0*/  IMAD.MOV.U32 R66, RZ, RZ, R192 ;  /* 0x000000ffff427224 */ /* 0x000fc400078e00c0 */
[----:B------:R-:W-:Y:S01]  /*7c00*/  IMAD.MOV.U32 R65, RZ, RZ, R193 ;  /* 0x000000ffff417224 */ /* 0x000fe200078e00c1 */
[----:B------:R-:W-:Y:S01]  /*7c10*/  STL.128 [R1+0x910], R112 ;  /* 0x0009107001007387 */ /* 0x000fe20000100c00 */
[----:B------:R-:W-:Y:S02]  /*7c20*/  IMAD.MOV.U32 R63, RZ, RZ, R195 ;  /* 0x000000ffff3f7224 */ /* 0x000fe400078e00c3 */
[----:B------:R-:W-:Y:S01]  /*7c30*/  IMAD.MOV.U32 R62, RZ, RZ, R196 ;  /* 0x000000ffff3e7224 */ /* 0x000fe200078e00c4 */
[----:B------:R-:W-:Y:S01]  /*7c40*/  STL.128 [R1+0x920], R116 ;  /* 0x0009207401007387 */ /* 0x000fe20000100c00 */
[----:B------:R-:W-:Y:S02]  /*7c50*/  IMAD.MOV.U32 R61, RZ, RZ, R197 ;  /* 0x000000ffff3d7224 */ /* 0x000fe400078e00c5 */
        /* <DEDUP_REMOVED lines=37> */
[----:B------:R1:W-:Y:S04]  /*7eb0*/  STL.64 [R1+0x9f0], R168 ;  /* 0x0009f0a801007387 */ /* 0x0003e80000100a00 */
        /* <DEDUP_REMOVED lines=15> */
[----:B-1----:R-:W2:Y:S04]  /*7fb0*/  LDL.LU.128 R168, [R1+0x2700] ;  /* 0x0027000001a87983 */ /* 0x002ea80000300c00 */
        /* <DEDUP_REMOVED lines=15> */
[----:B------:R-:W-:Y:S01]  /*80b0*/  UIADD3 UR10, UR12, 0x1000, URZ ;  /* 0x000010000c0a7890 */ /* 0x000fe2000fffe03f */
[----:B------:R-:W-:Y:S01]  /*80c0*/  UMOV UR11, 0x40000040 ;  /* 0x40000040000b7882 */ /* 0x000fe20000000000 */
[----:B--2---:R-:W-:-:S07]  /*80d0*/  WARPGROUP.ARRIVE ;  /* 0x00000000000079c5 */ /* 0x004fce0000000000 */
[----:B------:R-:W-:Y:S03]  /*80e0*/  HGMMA.64x256x16.F32 R104, R88, gdesc[UR8].tnspB, R104, gsb0 ;  /* 0x43e0000858687df0 */ /* 0x000fe60008000868 */
[----:B------:R-:W-:Y:S02]  /*80f0*/  WARPGROUP.DEPBAR.LE gsb0, 0x0 ;  /* 0x00008000000079c5 */ /* 0x000fe40000010000 */
[----:B------:R1:W-:Y:S04]  /*8100*/  STL.128 [R1+0x7a0], R144 ;  /* 0x0007a09001007387 */ /* 0x0003e80000100c00 */
[----:B------:R-:W-:Y:S04]  /*8110*/  STL.128 [R1+0x750], R124 ;  /* 0x0007507c01007387 */ /* 0x000fe80000100c00 */
[----:B------:R2:W-:Y:S04]  /*8120*/  STL.128 [R1+0x7d0], R156 ;  /* 0x0007d09c01007387 */ /* 0x0005e80000100c00 */
[----:B------:R-:W-:Y:S04]  /*8130*/  STL.128 [R1+0x710], R108 ;  /* 0x0007106c01007387 */ /* 0x000fe80000100c00 */
[----:B-1----:R-:W4:Y:S04]  /*8140*/  LDL.LU R145, [R1+0x2550] ;  /* 0x0025500001917983 */ /* 0x002f280000300800 */
[----:B------:R-:W3:Y:S04]  /*8150*/  LDL.LU R147, [R1+0x254c] ;  /* 0x00254c0001937983 */ /* 0x000ee80000300800 */
[----:B--2---:R-:W2:Y:S04]  /*8160*/  LDL.LU.128 R156, [R1+0x25f0] ;  /* 0x0025f000019c7983 */ /* 0x004ea80000300c00 */
[----:B------:R-:W2:Y:S04]  /*8170*/  LDL.LU R124, [R1+0x2580] ;  /* 0x00258000017c7983 */ /* 0x000ea80000300800 */
[----:B------:R-:W-:Y:S04]  /*8180*/  STL.128 [R1+0x720], R112 ;  /* 0x0007207001007387 */ /* 0x000fe80000100c00 */
[----:B------:R-:W-:Y:S04]  /*8190*/  STL.128 [R1+0x730], R116 ;  /* 0x0007307401007387 */ /* 0x000fe80000100c00 */
[----:B------:R1:W-:Y:S04]  /*81a0*/  STL.128 [R1+0x740], R120 ;  /* 0x0007407801007387 */ /* 0x0003e80000100c00 */
[----:B------:R1:W-:Y:S04]  /*81b0*/  STL.128 [R1+0x760], R128 ;  /* 0x0007608001007387 */ /* 0x0003e80000100c00 */
[----:B------:R1:W-:Y:S04]  /*81c0*/  STL.128 [R1+0x770], R132 ;  /* 0x0007708401007387 */ /* 0x0003e80000100c00 */
[----:B------:R1:W-:Y:S04]  /*81d0*/  STL.128 [R1+0x780], R136 ;  /* 0x0007808801007387 */ /* 0x0003e80000100c00 */
[----:B-1----:R-:W2:Y:S04]  /*81e0*/  LDL.LU.128 R120, [R1+0x2570] ;  /* 0x0025700001787983 */ /* 0x002ea80000300c00 */
[----:B------:R-:W2:Y:S04]  /*81f0*/  LDL.LU.128 R128, [R1+0x2590] ;  /* 0x0025900001807983 */ /* 0x000ea80000300c00 */
[----:B------:R-:W2:Y:S04]  /*8200*/  LDL.LU.128 R132, [R1+0x25a0] ;  /* 0x0025a00001847983 */ /* 0x000ea80000300c00 */
[----:B------:R-:W2:Y:S04]  /*8210*/  LDL.LU.128 R136, [R1+0x25b0] ;  /* 0x0025b00001887983 */ /* 0x000ea80000300c00 */
[----:B------:R-:W2:Y:S04]  /*8220*/  LDL.LU R119, [R1+0x2560] ;  /* 0x0025600001777983 */ /* 0x000ea80000300800 */
[----:B------:R-:W2:Y:S04]  /*8230*/  LDL.LU R116, [R1+0x255c] ;  /* 0x00255c0001747983 */ /* 0x000ea80000300800 */
[----:B------:R-:W2:Y:S04]  /*8240*/  LDL.LU R115, [R1+0x2558] ;  /* 0x0025580001737983 */ /* 0x000ea80000300800 */
[----:B------:R-:W2:Y:S01]  /*8250*/  LDL.LU R108, [R1+0x2554] ;  /* 0x00255400016c7983 */ /* 0x000ea20000300800 */
[----:B------:R-:W-:-:S03]  /*8260*/  IMAD.MOV.U32 R109, RZ, RZ, R105 ;  /* 0x000000ffff6d7224 */ /* 0x000fc600078e0069 */
[----:B------:R-:W-:Y:S04]  /*8270*/  STL.128 [R1+0x790], R140 ;  /* 0x0007908c01007387 */ /* 0x000fe80000100c00 */
[----:B------:R-:W-:Y:S04]  /*8280*/  STL.128 [R1+0x7b0], R148 ;  /* 0x0007b09401007387 */ /* 0x000fe80000100c00 */
[----:B------:R1:W-:Y:S04]  /*8290*/  STL.128 [R1+0x7c0], R152 ;  /* 0x0007c09801007387 */ /* 0x0003e80000100c00 */
[----:B------:R-:W-:Y:S04]  /*82a0*/  STL [R1+0x700], R104 ;  /* 0x0007006801007387 */ /* 0x000fe80000100800 */
[----:B------:R1:W-:Y:S04]  /*82b0*/  STL.64 [R1+0x708], R106 ;  /* 0x0007086a01007387 */ /* 0x0003e80000100a00 */
[----:B------:R-:W2:Y:S04]  /*82c0*/  LDL.LU R146, [R1+0x25d4] ;  /* 0x0025d40001927983 */ /* 0x000ea80000300800 */
[----:B-1----:R-:W2:Y:S04]  /*82d0*/  LDL.LU.128 R152, [R1+0x25e0] ;  /* 0x0025e00001987983 */ /* 0x002ea80000300c00 */
[----:B------:R-:W2:Y:S04]  /*82e0*/  LDL.LU R144, [R1+0x25d0] ;  /* 0x0025d00001907983 */ /* 0x000ea80000300800 */
[----:B------:R-:W2:Y:S04]  /*82f0*/  LDL.LU.128 R140, [R1+0x25c0] ;  /* 0x0025c000018c7983 */ /* 0x000ea80000300c00 */
[----:B------:R-:W2:Y:S04]  /*8300*/  LDL.LU R148, [R1+0x2548] ;  /* 0x0025480001947983 */ /* 0x000ea80000300800 */
        /* <DEDUP_REMOVED lines=26> */
[----:B------:R1:W-:Y:S04]  /*84b0*/  STL.128 [R1+0x7e0], R160 ;  /* 0x0007e0a001007387 */ /* 0x0003e80000100c00 */
        /* <DEDUP_REMOVED lines=17> */
[----:B------:R-:W2:Y:S04]  /*85d0*/  LDL.LU R110, [R1+0x708] ;  /* 0x00070800016e7983 */ /* 0x000ea80000300800 */
[----:B------:R-:W2:Y:S04]  /*85e0*/  LDL.LU R111, [R1+0x70c] ;  /* 0x00070c00016f7983 */ /* 0x000ea80000300800 */
[----:B------:R-:W2:Y:S01]  /*85f0*/  LDL.LU R112, [R1+0x710] ;  /* 0x0007100001707983 */ /* 0x000ea20000300800 */
[----:B----4-:R-:W-:-:S03]  /*8600*/  FSEL R125, R145, -INF , P1 ;  /* 0xff800000917d7808 */ /* 0x010fc60000800000 */
[----:B------:R-:W4:Y:S01]  /*8610*/  LDL.LU R113, [R1+0x714] ;  /* 0x0007140001717983 */ /* 0x000f220000300800 */
[----:B------:R-:W-:Y:S02]  /*8620*/  FSETP.GEU.AND P1, PT, R2, -126, PT ;  /* 0xc2fc00000200780b */ /* 0x000fe40003f2e000 */
[----:B---3--:R-:W-:Y:S01]  /*8630*/  FSEL R127, R147, -INF , P2 ;  /* 0xff800000937f7808 */ /* 0x008fe20001000000 */
[----:B------:R-:W4:Y:S01]  /*8640*/  LDL.LU R114, [R1+0x718] ;  /* 0x0007180001727983 */ /* 0x000f220000300800 */
[----:B------:R-:W-:Y:S01]  /*8650*/  FSETP.GEU.AND P2, PT, R23, -126, PT ;  /* 0xc2fc00001700780b */ /* 0x000fe20003f4e000 */
[----:B--2---:R-:W-:Y:S02]  /*8660*/  FFMA R126, R158, UR17, -R8 ;  /* 0x000000119e7e7c23 */ /* 0x004fe40008000808 */
[----:B------:R-:W2:Y:S01]  /*8670*/  LDL.LU R117, [R1+0x724] ;  /* 0x0007240001757983 */ /* 0x000ea20000300800 */
[----:B------:R-:W-:-:S03]  /*8680*/  FFMA R124, R124, UR17, -R10 ;  /* 0x000000117c7c7c23 */ /* 0x000fc6000800080a */
[----:B-1----:R-:W3:Y:S02]  /*8690*/  LDL.LU R160, [R1+0x7d0] ;  /* 0x0007d00001a07983 */ /* 0x002ee40000300800 */
[----:B------:R-:W-:Y:S02]  /*86a0*/  @!P1 FMUL R2, R2, 0.5 ;  /* 0x3f00000002029820 */ /* 0x000fe40000400000 */
[----:B------:R-:W3:Y:S02]  /*86b0*/  LDL.LU R161, [R1+0x7d4] ;  /* 0x0007d40001a17983 */ /* 0x000ee40000300800 */
[----:B------:R-:W-:Y:S02]  /*86c0*/  @!P2 FMUL R23, R23, 0.5 ;  /* 0x3f0000001717a820 */ /* 0x000fe40000400000 */
[----:B------:R-:W1:Y:S01]  /*86d0*/  MUFU.EX2 R2, R2 ;  /* 0x0000000200027308 */ /* 0x000e620000000800 */
[----:B------:R-:W3:Y:S04]  /*86e0*/  LDL.LU R162, [R1+0x7d8] ;  /* 0x0007d80001a27983 */ /* 0x000ee80000300800 */
[----:B------:R-:W3:Y:S03]  /*86f0*/  LDL.LU R163, [R1+0x7dc] ;  /* 0x0007dc0001a37983 */ /* 0x000ee60000300800 */
[----:B------:R-:W1:Y:S01]  /*8700*/  MUFU.EX2 R7, R23 ;  /* 0x0000001700077308 */ /* 0x000e620000000800 */
[----:B------:R-:W4:Y:S04]  /*8710*/  LDL.LU R164, [R1+0x7e0] ;  /* 0x0007e00001a47983 */ /* 0x000f280000300800 */
[----:B------:R-:W4:Y:S01]  /*8720*/  LDL.LU R165, [R1+0x7e4] ;  /* 0x0007e40001a57983 */ /* 0x000f220000300800 */
[----:B-1----:R-:W-:Y:S01]  /*8730*/  @!P1 FMUL R2, R2, R2 ;  /* 0x0000000202029220 */ /* 0x002fe20000400000 */
[----:B------:R-:W-:-:S02]  /*8740*/  FSETP.GEU.AND P1, PT, R22, -126, PT ;  /* 0xc2fc00001600780b */ /* 0x000fc40003f2e000 */
[----:B------:R-:W4:Y:S04]  /*8750*/  LDL.LU R166, [R1+0x7e8] ;  /* 0x0007e80001a67983 */ /* 0x000f280000300800 */
[----:B------:R-:W4:Y:S01]  /*8760*/  LDL.LU R167, [R1+0x7ec] ;  /* 0x0007ec0001a77983 */ /* 0x000f220000300800 */
[----:B------:R-:W-:Y:S01]  /*8770*/  @!P2 FMUL R7, R7, R7 ;  /* 0x000000070707a220 */ /* 0x000fe20000400000 */
[----:B------:R-:W-:Y:S02]  /*8780*/  FSETP.GEU.AND P2, PT, R14, -126, PT ;  /* 0xc2fc00000e00780b */ /* 0x000fe40003f4e000 */
[----:B------:R-:W2:Y:S03]  /*8790*/  LDL.LU R168, [R1+0x7f0] ;  /* 0x0007f00001a87983 */ /* 0x000ea60000300800 */
[----:B------:R-:W-:Y:S01]  /*87a0*/  @!P1 FMUL R22, R22, 0.5 ;  /* 0x3f00000016169820 */ /* 0x000fe20000400000 */
[----:B------:R-:W2:Y:S03]  /*87b0*/  LDL.LU R169, [R1+0x7f4] ;  /* 0x0007f40001a97983 */ /* 0x000ea60000300800 */
[----:B------:R-:W1:Y:S01]  /*87c0*/  MUFU.EX2 R6, R22 ;  /* 0x0000001600067308 */ /* 0x000e620000000800 */
[----:B------:R-:W2:Y:S03]  /*87d0*/  LDL.LU R170, [R1+0x7f8] ;  /* 0x0007f80001aa7983 */ /* 0x000ea60000300800 */
[----:B------:R-:W-:Y:S01]  /*87e0*/  @!P2 FMUL R14, R14, 0.5 ;  /* 0x3f0000000e0ea820 */ /* 0x000fe20000400000 */
[----:B------:R-:W2:Y:S04]  /*87f0*/  LDL.LU R171, [R1+0x7fc] ;  /* 0x0007fc0001ab7983 */ /* 0x000ea80000300800 */
[----:B------:R-:W3:Y:S01]  /*8800*/  LDL.LU R172, [R1+0x800] ;  /* 0x0008000001ac7983 */ /* 0x000ee20000300800 */
[----:B------:R-:W1:Y:S03]  /*8810*/  MUFU.EX2 R14, R14 ;  /* 0x0000000e000e7308 */ /* 0x000e660000000800 */
[----:B------:R-:W3:Y:S01]  /*8820*/  LDL.LU R173, [R1+0x804] ;  /* 0x0008040001ad7983 */ /* 0x000ee20000300800 */
[----:B-1----:R-:W-:Y:S01]  /*8830*/  @!P1 FMUL R6, R6, R6 ;  /* 0x0000000606069220 */ /* 0x002fe20000400000 */
[----:B------:R-:W-:-:S02]  /*8840*/  FSETP.GEU.AND P1, PT, R15, -126, PT ;  /* 0xc2fc00000f00780b */ /* 0x000fc40003f2e000 */
[----:B------:R-:W3:Y:S04]  /*8850*/  LDL.LU R174, [R1+0x808] ;  /* 0x0008080001ae7983 */ /* 0x000ee80000300800 */
[----:B------:R-:W3:Y:S01]  /*8860*/  LDL.LU R175, [R1+0x80c] ;  /* 0x00080c0001af7983 */ /* 0x000ee20000300800 */
[----:B------:R-:W-:Y:S01]  /*8870*/  @!P2 FMUL R14, R14, R14 ;  /* 0x0000000e0e0ea220 */ /* 0x000fe20000400000 */
[C---:B------:R-:W-:Y:S02]  /*8880*/  FSETP.GEU.AND P2, PT, R20.reuse, -126, PT ;  /* 0xc2fc00001400780b */ /* 0x040fe40003f4e000 */
[----:B------:R-:W3:Y:S03]  /*8890*/  LDL.LU R176, [R1+0x810] ;  /* 0x0008100001b07983 */ /* 0x000ee60000300800 */
[----:B------:R-:W-:Y:S01]  /*88a0*/  @!P1 FMUL R15, R15, 0.5 ;  /* 0x3f0000000f0f9820 */ /* 0x000fe20000400000 */
[----:B------:R-:W3:Y:S05]  /*88b0*/  LDL.LU R177, [R1+0x814] ;  /* 0x0008140001b17983 */ /* 0x000eea0000300800 */
[----:B------:R-:W1:Y:S01]  /*88c0*/  MUFU.EX2 R15, R15 ;  /* 0x0000000f000f7308 */ /* 0x000e620000000800 */
[----:B------:R-:W3:Y:S01]  /*88d0*/  LDL.LU R178, [R1+0x818] ;  /* 0x0008180001b27983 */ /* 0x000ee20000300800 */
[----:B------:R-:W-:-:S03]  /*88e0*/  @!P2 FMUL R20, R20, 0.5 ;  /* 0x3f0000001414a820 */ /* 0x000fc60000400000 */
[----:B------:R-:W3:Y:S04]  /*88f0*/  LDL.LU R179, [R1+0x81c] ;  /* 0x00081c0001b37983 */ /* 0x000ee80000300800 */
        /* <DEDUP_REMOVED lines=15> */
[----:B------:R-:W3:Y:S03]  /*89f0*/  LDL.LU R187, [R1+0x83c] ;  /* 0x00083c0001bb7983 */ /* 0x000ee60000300800 */
[----:B------:R-:W1:Y:S01]  /*8a00*/  MUFU.EX2 R118, R0 ;  /* 0x0000000000767308 */ /* 0x000e620000000800 */
[----:B------:R-:W-:Y:S01]  /*8a10*/  FFMA R125, R125, UR17, -R9 ;  /* 0x000000117d7d7c23 */ /* 0x000fe20008000809 */
[----:B------:R-:W-:Y:S01]  /*8a20*/  FFMA R127, R127, UR17, -R11 ;  /* 0x000000117f7f7c23 */ /* 0x000fe2000800080b */
[----:B------:R-:W3:Y:S04]  /*8a30*/  LDL.LU R188, [R1+0x840] ;  /* 0x0008400001bc7983 */ /* 0x000ee80000300800 */
[----:B------:R-:W3:Y:S01]  /*8a40*/  LDL.LU R189, [R1+0x844] ;  /* 0x0008440001bd7983 */ /* 0x000ee20000300800 */
[----:B-1----:R-:W-:-:S03]  /*8a50*/  @!P1 FMUL R21, R21, R21 ;  /* 0x0000001515159220 */ /* 0x002fc60000400000 */
[----:B------:R-:W3:Y:S04]  /*8a60*/  LDL.LU R190, [R1+0x848] ;  /* 0x0008480001be7983 */ /* 0x000ee80000300800 */
[----:B------:R-:W3:Y:S01]  /*8a70*/  LDL.LU R191, [R1+0x84c] ;  /* 0x00084c0001bf7983 */ /* 0x000ee20000300800 */
[----:B------:R-:W-:-:S03]  /*8a80*/  @!P2 FMUL R118, R118, R118 ;  /* 0x000000767676a220 */ /* 0x000fc60000400000 */
[----:B------:R-:W3:Y:S04]  /*8a90*/  LDL.LU R192, [R1+0x850] ;  /* 0x0008500001c07983 */ /* 0x000ee80000300800 */
[----:B------:R-:W3:Y:S01]  /*8aa0*/  LDL.LU R193, [R1+0x854] ;  /* 0x0008540001c17983 */ /* 0x000ee20000300800 */
[----:B------:R-:W-:-:S03]  /*8ab0*/  F2FP.F16.F32.PACK_AB R91, R118, R21 ;  /* 0x00000015765b723e */ /* 0x000fc600000000ff */
[----:B------:R-:W3:Y:S04]  /*8ac0*/  LDL.LU R194, [R1+0x858] ;  /* 0x0008580001c27983 */ /* 0x000ee80000300800 */
        /* <DEDUP_REMOVED lines=34> */
[----:B------:R-:W-:Y:S04]  /*8cf0*/  STL.128 [R1+0x2280], R136 ;  /* 0x0022808801007387 */ /* 0x000fe80000100c00 */
[----:B------:R-:W-:Y:S04]  /*8d00*/  STL.128 [R1+0x2270], R132 ;  /* 0x0022708401007387 */ /* 0x000fe80000100c00 */
[----:B------:R-:W-:Y:S04]  /*8d10*/  STL.128 [R1+0x2260], R128 ;  /* 0x0022608001007387 */ /* 0x000fe80000100c00 */
[----:B------:R-:W-:Y:S04]  /*8d20*/  STL.128 [R1+0x2250], R124 ;  /* 0x0022507c01007387 */ /* 0x000fe80000100c00 */
[----:B------:R-:W-:Y:S04]  /*8d30*/  STL.128 [R1+0x2240], R120 ;  /* 0x0022407801007387 */ /* 0x000fe80000100c00 */
[----:B------:R-:W-:Y:S04]  /*8d40*/  STL.64 [R1+0x2230], R118 ;  /* 0x0022307601007387 */ /* 0x000fe80000100a00 */
[----:B------:R1:W-:Y:S04]  /*8d50*/  STL [R1+0x2228], R116 ;  /* 0x0022287401007387 */ /* 0x0003e80000100800 */
[----:B------:R4:W-:Y:S04]  /*8d60*/  STL [R1+0x2224], R115 ;  /* 0x0022247301007387 */ /* 0x0009e80000100800 */
[----:B------:R4:W-:Y:S04]  /*8d70*/  STL [R1+0x2220], R108 ;  /* 0x0022206c01007387 */ /* 0x0009e80000100800 */
[----:B-1----:R-:W3:Y:S04]  /*8d80*/  LDL.LU R116, [R1+0x720] ;  /* 0x0007200001747983 */ /* 0x002ee80000300800 */
[----:B----4-:R-:W4:Y:S04]  /*8d90*/  LDL.LU R115, [R1+0x71c] ;  /* 0x00071c0001737983 */ /* 0x010f280000300800 */
[----:B------:R-:W4:Y:S04]  /*8da0*/  LDL.LU R108, [R1+0x700] ;  /* 0x00070000016c7983 */ /* 0x000f280000300800 */
        /* <DEDUP_REMOVED lines=18> */
[----:B------:R-:W4:Y:S01]  /*8ed0*/  LDL.LU R136, [R1+0x770] ;  /* 0x0007700001887983 */ /* 0x000f220000300800 */
[----:B------:R-:W-:Y:S01]  /*8ee0*/  IMAD.MOV.U32 R12, RZ, RZ, R232 ;  /* 0x000000ffff0c7224 */ /* 0x000fe200078e00e8 */
[----:B------:R-:W-:Y:S01]  /*8ef0*/  MOV R4, R234 ;  /* 0x000000ea00047202 */ /* 0x000fe20000000f00 */
[----:B------:R-:W-:Y:S01]  /*8f00*/  IMAD.MOV.U32 R5, RZ, RZ, R233 ;  /* 0x000000ffff057224 */ /* 0x000fe200078e00e9 */
        /* <DEDUP_REMOVED lines=9> */
[----:B------:R-:W-:-:S03]  /*8fa0*/  IMAD.MOV.U32 R147, RZ, RZ, R102 ;  /* 0x000000ffff937224 */ /* 0x000fc600078e0066 */
[----:B------:R-:W4:Y:S04]  /*8fb0*/  LDL.LU R232, [R1+0x8f0] ;  /* 0x0008f00001e87983 */ /* 0x000f280000300800 */
[----:B------:R-:W4:Y:S04]  /*8fc0*/  LDL.LU R233, [R1+0x8f4] ;  /* 0x0008f40001e97983 */ /* 0x000f280000300800 */
[----:B------:R-:W4:Y:S04]  /*8fd0*/  LDL.LU R234, [R1+0x8f8] ;  /* 0x0008f80001ea7983 */ /* 0x000f280000300800 */
[----:B------:R-:W4:Y:S04]  /*8fe0*/  LDL.LU R235, [R1+0x8fc] ;  /* 0x0008fc0001eb7983 */ /* 0x000f280000300800 */
[----:B------:R1:W-:Y:S04]  /*8ff0*/  STL [R1+0x22d8], R159 ;  /* 0x0022d89f01007387 */ /* 0x0003e80000100800 */
[----:B------:R2:W-:Y:S04]  /*9000*/  STL.64 [R1+0x22d0], R156 ;  /* 0x0022d09c01007387 */ /* 0x0005e80000100a00 */
[----:B------:R2:W-:Y:S01]  /*9010*/  STL.128 [R1+0x22c0], R152 ;  /* 0x0022c09801007387 */ /* 0x0005e20000100c00 */
[----:B-1----:R-:W-:-:S03]  /*9020*/  IMAD.MOV.U32 R159, RZ, RZ, R27 ;  /* 0x000000ffff9f7224 */ /* 0x002fc600078e001b */
[----:B------:R-:W-:Y:S04]  /*9030*/  STL.128 [R1+0x22b0], R148 ;  /* 0x0022b09401007387 */ /* 0x000fe80000100c00 */
[----:B------:R1:W-:Y:S01]  /*9040*/  STL [R1+0x22a4], R146 ;  /* 0x0022a49201007387 */ /* 0x0003e20000100800 */
[----:B--2---:R-:W-:Y:S02]  /*9050*/  IMAD.MOV.U32 R156, RZ, RZ, R24 ;  /* 0x000000ffff9c7224 */ /* 0x004fe400078e0018 */
[----:B------:R-:W-:Y:S01]  /*9060*/  IMAD.MOV.U32 R157, RZ, RZ, R26 ;  /* 0x000000ffff9d7224 */ /* 0x000fe200078e001a */
[----:B------:R2:W-:Y:S04]  /*9070*/  STL [R1+0x22a0], R144 ;  /* 0x0022a09001007387 */ /* 0x0005e80000100800 */
[----:B------:R3:W-:Y:S01]  /*9080*/  STL.128 [R1+0x2290], R140 ;  /* 0x0022908c01007387 */ /* 0x0007e20000100c00 */
[----:B------:R-:W-:Y:S01]  /*9090*/  IMAD.MOV.U32 R152, RZ, RZ, R98 ;  /* 0x000000ffff987224 */ /* 0x000fe200078e0062 */
[----:B-1----:R-:W-:Y:S01]  /*90a0*/  MOV R146, R101 ;  /* 0x0000006500927202 */ /* 0x002fe20000000f00 */
[----:B------:R-:W-:Y:S01]  /*90b0*/  IMAD.MOV.U32 R153, RZ, RZ, R99 ;  /* 0x000000ffff997224 */ /* 0x000fe200078e0063 */
[----:B------:R-:W-:Y:S01]  /*90c0*/  MOV R150, R95 ;  /* 0x0000005f00967202 */ /* 0x000fe20000000f00 */
[----:B------:R-:W-:Y:S01]  /*90d0*/  IMAD.MOV.U32 R148, RZ, RZ, R92 ;  /* 0x000000ffff947224 */ /* 0x000fe200078e005c */
[----:B------:R-:W-:Y:S01]  /*90e0*/  MOV R154, R96 ;  /* 0x00000060009a7202 */ /* 0x000fe20000000f00 */
[----:B--2---:R-:W-:Y:S01]  /*90f0*/  IMAD.MOV.U32 R144, RZ, RZ, R103 ;  /* 0x000000ffff907224 */ /* 0x004fe200078e0067 */
[----:B------:R-:W-:Y:S01]  /*9100*/  STL.128 [R1+0x23d0], R168 ;  /* 0x0023d0a801007387 */ /* 0x000fe20000100c00 */
[----:B------:R-:W-:-:S02]  /*9110*/  IMAD.MOV.U32 R149, RZ, RZ, R93 ;  /* 0x000000ffff957224 */ /* 0x000fc400078e005d */
[----:B------:R-:W-:Y:S01]  /*9120*/  IMAD.MOV.U32 R151, RZ, RZ, R97 ;  /* 0x000000ffff977224 */ /* 0x000fe200078e0061 */
[----:B------:R-:W-:Y:S01]  /*9130*/  STL.128 [R1+0x23c0], R164 ;  /* 0x0023c0a401007387 */ /* 0x000fe20000100c00 */
[----:B------:R-:W-:Y:S02]  /*9140*/  IMAD.MOV.U32 R155, RZ, RZ, R94 ;  /* 0x000000ffff9b7224 */ /* 0x000fe400078e005e */
[----:B---3--:R-:W-:Y:S01]  /*9150*/  IMAD.MOV.U32 R140, RZ, RZ, R19 ;  /* 0x000000ffff8c7224 */ /* 0x008fe200078e0013 */
[----:B------:R-:W-:Y:S01]  /*9160*/  MOV R142, R106 ;  /* 0x0000006a008e7202 */ /* 0x000fe20000000f00 */
[----:B------:R-:W-:Y:S01]  /*9170*/  IMAD.MOV.U32 R141, RZ, RZ, R105 ;  /* 0x000000ffff8d7224 */ /* 0x000fe200078e0069 */
[----:B------:R-:W-:Y:S01]  /*9180*/  STL.128 [R1+0x23b0], R160 ;  /* 0x0023b0a001007387 */ /* 0x000fe20000100c00 */
[----:B------:R-:W-:-:S03]  /*9190*/  IMAD.MOV.U32 R143, RZ, RZ, R107 ;  /* 0x000000ffff8f7224 */ /* 0x000fc600078e006b */
[----:B------:R-:W-:Y:S04]  /*91a0*/  STL.128 [R1+0x23a0], R156 ;  /* 0x0023a09c01007387 */ /* 0x000fe80000100c00 */
[----:B------:R1:W-:Y:S04]  /*91b0*/  STL.128 [R1+0x2390], R152 ;  /* 0x0023909801007387 */ /* 0x0003e80000100c00 */
[----:B------:R2:W-:Y:S04]  /*91c0*/  STL.128 [R1+0x2380], R148 ;  /* 0x0023809401007387 */ /* 0x0005e80000100c00 */
[----:B------:R3:W-:Y:S04]  /*91d0*/  STL.128 [R1+0x2370], R144 ;  /* 0x0023709001007387 */ /* 0x0007e80000100c00 */
[----:B------:R3:W-:Y:S04]  /*91e0*/  STL.128 [R1+0x2360], R140 ;  /* 0x0023608c01007387 */ /* 0x0007e80000100c00 */
[----:B-1----:R-:W4:Y:S04]  /*91f0*/  LDL.LU R152, [R1+0x9b0] ;  /* 0x0009b00001987983 */ /* 0x002f280000300800 */
[----:B--2---:R-:W2:Y:S04]  /*9200*/  LDL.LU R148, [R1+0x9a0] ;  /* 0x0009a00001947983 */ /* 0x004ea80000300800 */
[----:B---3--:R-:W2:Y:S04]  /*9210*/  LDL.LU R144, [R1+0x990] ;  /* 0x0009900001907983 */ /* 0x008ea80000300800 */
        /* <DEDUP_REMOVED lines=26> */
[----:B------:R-:W2:Y:S01]  /*93c0*/  LDL.LU R169, [R1+0x9f4] ;  /* 0x0009f40001a97983 */ /* 0x000ea20000300800 */
[----:B------:R-:W-:-:S03]  /*93d0*/  F2FP.F16.F32.PACK_AB R88, R7, R2 ;  /* 0x000000020758723e */ /* 0x000fc600000000ff */
[----:B------:R-:W-:Y:S04]  /*93e0*/  STL.128 [R1+0x24b0], R224 ;  /* 0x0024b0e001007387 */ /* 0x000fe80000100c00 */
[----:B----4-:R1:W-:Y:S04]  /*93f0*/  STL.128 [R1+0x22f0], R112 ;  /* 0x0022f07001007387 */ /* 0x0103e80000100c00 */
[----:B------:R3:W-:Y:S01]  /*9400*/  STL.128 [R1+0x22e0], R108 ;  /* 0x0022e06c01007387 */ /* 0x0007e20000100c00 */
[----:B------:R-:W-:-:S03]  /*9410*/  F2FP.F16.F32.PACK_AB R89, R14, R6 ;  /* 0x000000060e59723e */ /* 0x000fc600000000ff */
[----:B------:R-:W-:Y:S04]  /*9420*/  STL.128 [R1+0x24a0], R220 ;  /* 0x0024a0dc01007387 */ /* 0x000fe80000100c00 */
[----:B------:R4:W-:Y:S04]  /*9430*/  STL.128 [R1+0x2300], R116 ;  /* 0x0023007401007387 */ /* 0x0009e80000100c00 */
[----:B-1----:R-:W2:Y:S04]  /*9440*/  LDL.LU R112, [R1+0x910] ;  /* 0x0009100001707983 */ /* 0x002ea80000300800 */
[----:B---3--:R-:W2:Y:S04]  /*9450*/  LDL.LU R108, [R1+0x900] ;  /* 0x00090000016c7983 */ /* 0x008ea80000300800 */
[----:B------:R-:W2:Y:S04]  /*9460*/  LDL.LU R109, [R1+0x904] ;  /* 0x00090400016d7983 */ /* 0x000ea80000300800 */
[----:B------:R1:W-:Y:S04]  /*9470*/  STL.128 [R1+0x2310], R120 ;  /* 0x0023107801007387 */ /* 0x0003e80000100c00 */
[----:B------:R-:W2:Y:S04]  /*9480*/  LDL.LU R110, [R1+0x908] ;  /* 0x00090800016e7983 */ /* 0x000ea80000300800 */
[----:B------:R-:W2:Y:S04]  /*9490*/  LDL.LU R111, [R1+0x90c] ;  /* 0x00090c00016f7983 */ /* 0x000ea80000300800 */
[----:B------:R-:W2:Y:S04]  /*94a0*/  LDL.LU R113, [R1+0x914] ;  /* 0x0009140001717983 */ /* 0x000ea80000300800 */
[----:B------:R3:W-:Y:S04]  /*94b0*/  STL.128 [R1+0x2320], R124 ;  /* 0x0023207c01007387 */ /* 0x0007e80000100c00 */
[----:B------:R-:W2:Y:S04]  /*94c0*/  LDL.LU R114, [R1+0x918] ;  /* 0x0009180001727983 */ /* 0x000ea80000300800 */
[----:B------:R-:W2:Y:S04]  /*94d0*/  LDL.LU R115, [R1+0x91c] ;  /* 0x00091c0001737983 */ /* 0x000ea80000300800 */
[----:B----4-:R-:W2:Y:S04]  /*94e0*/  LDL.LU R116, [R1+0x920] ;  /* 0x0009200001747983 */ /* 0x010ea80000300800 */
[----:B------:R4:W-:Y:S04]  /*94f0*/  STL.128 [R1+0x2330], R128 ;  /* 0x0023308001007387 */ /* 0x0009e80000100c00 */
[----:B------:R-:W2:Y:S04]  /*9500*/  LDL.LU R117, [R1+0x924] ;  /* 0x0009240001757983 */ /* 0x000ea80000300800 */
[----:B------:R-:W2:Y:S04]  /*9510*/  LDL.LU R118, [R1+0x928] ;  /* 0x0009280001767983 */ /* 0x000ea80000300800 */
[----:B------:R-:W2:Y:S04]  /*9520*/  LDL.LU R119, [R1+0x92c] ;  /* 0x00092c0001777983 */ /* 0x000ea80000300800 */
[----:B------:R4:W-:Y:S04]  /*9530*/  STL.128 [R1+0x2340], R132 ;  /* 0x0023408401007387 */ /* 0x0009e80000100c00 */
[----:B------:R4:W-:Y:S04]  /*9540*/  STL.128 [R1+0x2350], R136 ;  /* 0x0023508801007387 */ /* 0x0009e80000100c00 */
[----:B-1----:R-:W2:Y:S04]  /*9550*/  LDL.LU R120, [R1+0x930] ;  /* 0x0009300001787983 */ /* 0x002ea80000300800 */
[----:B------:R-:W2:Y:S04]  /*9560*/  LDL.LU R121, [R1+0x934] ;  /* 0x0009340001797983 */ /* 0x000ea80000300800 */
[----:B------:R-:W2:Y:S04]  /*9570*/  LDL.LU R122, [R1+0x938] ;  /* 0x00093800017a7983 */ /* 0x000ea80000300800 */
[----:B------:R-:W2:Y:S04]  /*9580*/  LDL.LU R123, [R1+0x93c] ;  /* 0x00093c00017b7983 */ /* 0x000ea80000300800 */
[----:B---3--:R-:W2:Y:S04]  /*9590*/  LDL.LU R124, [R1+0x940] ;  /* 0x00094000017c7983 */ /* 0x008ea80000300800 */
[----:B------:R-:W2:Y:S04]  /*95a0*/  LDL.LU R125, [R1+0x944] ;  /* 0x00094400017d7983 */ /* 0x000ea80000300800 */
[----:B------:R-:W2:Y:S04]  /*95b0*/  LDL.LU R126, [R1+0x948] ;  /* 0x00094800017e7983 */ /* 0x000ea80000300800 */
[----:B------:R-:W2:Y:S04]  /*95c0*/  LDL.LU R127, [R1+0x94c] ;  /* 0x00094c00017f7983 */ /* 0x000ea80000300800 */
[----:B----4-:R-:W2:Y:S04]  /*95d0*/  LDL.LU R128, [R1+0x950] ;  /* 0x0009500001807983 */ /* 0x010ea80000300800 */
        /* <DEDUP_REMOVED lines=11> */
[----:B------:R-:W-:Y:S01]  /*9690*/  IMAD.MOV.U32 R170, RZ, RZ, R100 ;  /* 0x000000ffffaa7224 */ /* 0x000fe200078e0064 */
[----:B------:R-:W-:Y:S01]  /*96a0*/  MOV R220, R38 ;  /* 0x0000002600dc7202 */ /* 0x000fe20000000f00 */
[----:B------:R-:W-:Y:S01]  /*96b0*/  IMAD.MOV.U32 R171, RZ, RZ, R87 ;  /* 0x000000ffffab7224 */ /* 0x000fe200078e0057 */
[----:B------:R1:W-:Y:S01]  /*96c0*/  STL.128 [R1+0x24d0], R232 ;  /* 0x0024d0e801007387 */ /* 0x0003e20000100c00 */
[----:B------:R-:W-:Y:S01]  /*96d0*/  IMAD.MOV.U32 R221, RZ, RZ, R37 ;  /* 0x000000ffffdd7224 */ /* 0x000fe200078e0025 */
[----:B------:R-:W-:Y:S01]  /*96e0*/  MOV R224, R34 ;  /* 0x0000002200e07202 */ /* 0x000fe20000000f00 */
[----:B------:R-:W-:Y:S01]  /*96f0*/  IMAD.MOV.U32 R222, RZ, RZ, R36 ;  /* 0x000000ffffde7224 */ /* 0x000fe200078e0024 */
[----:B------:R3:W-:Y:S01]  /*9700*/  STL.128 [R1+0x24c0], R228 ;  /* 0x0024c0e401007387 */ /* 0x0007e20000100c00 */
[----:B------:R-:W-:-:S02]  /*9710*/  IMAD.MOV.U32 R223, RZ, RZ, R35 ;  /* 0x000000ffffdf7224 */ /* 0x000fc400078e0023 */
[----:B------:R-:W-:Y:S01]  /*9720*/  IMAD.MOV.U32 R225, RZ, RZ, R33 ;  /* 0x000000ffffe17224 */ /* 0x000fe200078e0021 */
[----:B------:R4:W-:Y:S01]  /*9730*/  STL.128 [R1+0x2490], R216 ;  /* 0x002490d801007387 */ /* 0x0009e20000100c00 */
[----:B------:R-:W-:Y:S02]  /*9740*/  IMAD.MOV.U32 R226, RZ, RZ, R32 ;  /* 0x000000ffffe27224 */ /* 0x000fe400078e0020 */
[----:B------:R-:W-:Y:S01]  /*9750*/  IMAD.MOV.U32 R227, RZ, RZ, R31 ;  /* 0x000000ffffe37224 */ /* 0x000fe200078e001f */
[----:B------:R4:W-:Y:S01]  /*9760*/  STL.128 [R1+0x2480], R212 ;  /* 0x002480d401007387 */ /* 0x0009e20000100c00 */
[----:B------:R-:W-:-:S03]  /*9770*/  F2FP.F16.F32.PACK_AB R90, R20, R15 ;  /* 0x0000000f145a723e */ /* 0x000fc600000000ff */
[----:B------:R4:W-:Y:S01]  /*9780*/  STL.128 [R1+0x2470], R208 ;  /* 0x002470d001007387 */ /* 0x0009e20000100c00 */
[----:B-1----:R-:W-:Y:S01]  /*9790*/  MOV R232, R12 ;  /* 0x0000000c00e87202 */ /* 0x002fe20000000f00 */
[----:B------:R-:W-:Y:S02]  /*97a0*/  IMAD.MOV.U32 R233, RZ, RZ, R5 ;  /* 0x000000ffffe97224 */ /* 0x000fe400078e0005 */
[----:B------:R1:W-:Y:S01]  /*97b0*/  STL.128 [R1+0x2460], R204 ;  /* 0x002460cc01007387 */ /* 0x0003e20000100c00 */
[----:B---3--:R-:W-:Y:S01]  /*97c0*/  MOV R228, R30 ;  /* 0x0000001e00e47202 */ /* 0x008fe20000000f00 */
[----:B------:R-:W-:Y:S02]  /*97d0*/  IMAD.MOV.U32 R229, RZ, RZ, R29 ;  /* 0x000000ffffe57224 */ /* 0x000fe400078e001d */
[----:B------:R3:W-:Y:S01]  /*97e0*/  STL.128 [R1+0x2450], R200 ;  /* 0x002450c801007387 */ /* 0x0007e20000100c00 */
[----:B----4-:R-:W-:Y:S01]  /*97f0*/  MOV R216, R42 ;  /* 0x0000002a00d87202 */ /* 0x010fe20000000f00 */
[----:B------:R-:W-:-:S02]  /*9800*/  IMAD.MOV.U32 R217, RZ, RZ, R41 ;  /* 0x000000ffffd97224 */ /* 0x000fc400078e0029 */
[----:B------:R4:W-:Y:S01]  /*9810*/  STL.128 [R1+0x2440], R196 ;  /* 0x002440c401007387 */ /* 0x0009e20000100c00 */
[----:B------:R-:W-:Y:S01]  /*9820*/  MOV R212, R46 ;  /* 0x0000002e00d47202 */ /* 0x000fe20000000f00 */
[----:B------:R-:W-:Y:S02]  /*9830*/  IMAD.MOV.U32 R213, RZ, RZ, R45 ;  /* 0x000000ffffd57224 */ /* 0x000fe400078e002d */
[----:B------:R4:W-:Y:S01]  /*9840*/  STL.128 [R1+0x2430], R192 ;  /* 0x002430c001007387 */ /* 0x0009e20000100c00 */
[----:B------:R-:W-:Y:S01]  /*9850*/  MOV R208, R50 ;  /* 0x0000003200d07202 */ /* 0x000fe20000000f00 */
[----:B------:R-:W-:Y:S02]  /*9860*/  IMAD.MOV.U32 R209, RZ, RZ, R49 ;  /* 0x000000ffffd17224 */ /* 0x000fe400078e0031 */
[----:B------:R4:W-:Y:S01]  /*9870*/  STL.128 [R1+0x2420], R188 ;  /* 0x002420bc01007387 */ /* 0x0009e20000100c00 */
[----:B-1----:R-:W-:Y:S01]  /*9880*/  MOV R204, R54 ;  /* 0x0000003600cc7202 */ /* 0x002fe20000000f00 */
[----:B------:R-:W-:-:S02]  /*9890*/  IMAD.MOV.U32 R205, RZ, RZ, R53 ;  /* 0x000000ffffcd7224 */ /* 0x000fc400078e0035 */
[----:B------:R1:W-:Y:S01]  /*98a0*/  STL.128 [R1+0x2410], R184 ;  /* 0x002410b801007387 */ /* 0x0003e20000100c00 */
[----:B---3--:R-:W-:Y:S01]  /*98b0*/  MOV R200, R58 ;  /* 0x0000003a00c87202 */ /* 0x008fe20000000f00 */
[----:B------:R-:W-:Y:S02]  /*98c0*/  IMAD.MOV.U32 R201, RZ, RZ, R57 ;  /* 0x000000ffffc97224 */ /* 0x000fe400078e0039 */
[----:B------:R3:W-:Y:S01]  /*98d0*/  STL.128 [R1+0x2400], R180 ;  /* 0x002400b401007387 */ /* 0x0007e20000100c00 */
[----:B----4-:R-:W-:Y:S01]  /*98e0*/  MOV R196, R62 ;  /* 0x0000003e00c47202 */ /* 0x010fe20000000f00 */
[----:B------:R-:W-:Y:S02]  /*98f0*/  IMAD.MOV.U32 R197, RZ, RZ, R61 ;  /* 0x000000ffffc57224 */ /* 0x000fe400078e003d */
[----:B------:R4:W-:Y:S01]  /*9900*/  STL.128 [R1+0x23f0], R176 ;  /* 0x0023f0b001007387 */ /* 0x0009e20000100c00 */
[----:B------:R-:W-:Y:S01]  /*9910*/  MOV R192, R66 ;  /* 0x0000004200c07202 */ /* 0x000fe20000000f00 */
[----:B------:R-:W-:-:S02]  /*9920*/  IMAD.MOV.U32 R193, RZ, RZ, R65 ;  /* 0x000000ffffc17224 */ /* 0x000fc400078e0041 */
[----:B------:R4:W-:Y:S01]  /*9930*/  STL.128 [R1+0x23e0], R172 ;  /* 0x0023e0ac01007387 */ /* 0x0009e20000100c00 */
[----:B------:R-:W-:Y:S01]  /*9940*/  MOV R188, R70 ;  /* 0x0000004600bc7202 */ /* 0x000fe20000000f00 */
[----:B------:R-:W-:Y:S01]  /*9950*/  IMAD.MOV.U32 R189, RZ, RZ, R69 ;  /* 0x000000ffffbd7224 */ /* 0x000fe200078e0045 */
[----:B-1----:R-:W-:Y:S01]  /*9960*/  MOV R184, R74 ;  /* 0x0000004a00b87202 */ /* 0x002fe20000000f00 */
[----:B------:R-:W-:Y:S01]  /*9970*/  IMAD.MOV.U32 R185, RZ, RZ, R73 ;  /* 0x000000ffffb97224 */ /* 0x000fe200078e0049 */
[----:B------:R-:W-:Y:S01]  /*9980*/  UIADD3 UR10, UR12, 0x80, URZ ;  /* 0x000000800c0a7890 */ /* 0x000fe2000fffe03f */
[----:B------:R-:W-:Y:S01]  /*9990*/  IMAD.MOV.U32 R186, RZ, RZ, R72 ;  /* 0x000000ffffba7224 */ /* 0x000fe200078e0048 */
[----:B---3--:R-:W-:Y:S01]  /*99a0*/  MOV R180, R78 ;  /* 0x0000004e00b47202 */ /* 0x008fe20000000f00 */
[----:B------:R-:W-:Y:S01]  /*99b0*/  IMAD.MOV.U32 R181, RZ, RZ, R77 ;  /* 0x000000ffffb57224 */ /* 0x000fe200078e004d */
[----:B------:R-:W-:Y:S01]  /*99c0*/  UMOV UR11, 0x40000040 ;  /* 0x40000040000b7882 */ /* 0x000fe20000000000 */
[----:B------:R-:W-:Y:S01]  /*99d0*/  IMAD.MOV.U32 R182, RZ, RZ, R76 ;  /* 0x000000ffffb67224 */ /* 0x000fe200078e004c */
[----:B----4-:R-:W-:Y:S01]  /*99e0*/  MOV R176, R82 ;  /* 0x0000005200b07202 */ /* 0x010fe20000000f00 */
[----:B------:R-:W-:Y:S01]  /*99f0*/  IMAD.MOV.U32 R177, RZ, RZ, R81 ;  /* 0x000000ffffb17224 */ /* 0x000fe200078e0051 */
[----:B------:R-:W3:Y:S01]  /*9a00*/  LDL.LU R92, [R1+0x250c] ;  /* 0x00250c00015c7983 */ /* 0x000ee20000300800 */
[----:B------:R-:W-:Y:S01]  /*9a10*/  IMAD.MOV.U32 R178, RZ, RZ, R80 ;  /* 0x000000ffffb27224 */ /* 0x000fe200078e0050 */
[----:B------:R-:W-:Y:S01]  /*9a20*/  MOV R172, R86 ;  /* 0x0000005600ac7202 */ /* 0x000fe20000000f00 */
[----:B------:R-:W-:Y:S01]  /*9a30*/  IMAD.MOV.U32 R173, RZ, RZ, R85 ;  /* 0x000000ffffad7224 */ /* 0x000fe200078e0055 */
[----:B------:R-:W3:Y:S01]  /*9a40*/  LDL.LU R93, [R1+0x2508] ;  /* 0x00250800015d7983 */ /* 0x000ee20000300800 */
[----:B------:R-:W-:-:S02]  /*9a50*/  IMAD.MOV.U32 R174, RZ, RZ, R84 ;  /* 0x000000ffffae7224 */ /* 0x000fc400078e0054 */
[----:B------:R-:W-:Y:S01]  /*9a60*/  IMAD.MOV.U32 R175, RZ, RZ, R83 ;  /* 0x000000ffffaf7224 */ /* 0x000fe200078e0053 */
[----:B------:R-:W3:Y:S01]  /*9a70*/  LDL.LU R95, [R1+0x2504] ;  /* 0x00250400015f7983 */ /* 0x000ee20000300800 */
[----:B------:R-:W-:Y:S02]  /*9a80*/  IMAD.MOV.U32 R179, RZ, RZ, R79 ;  /* 0x000000ffffb37224 */ /* 0x000fe400078e004f */
[----:B------:R-:W-:Y:S01]  /*9a90*/  IMAD.MOV.U32 R183, RZ, RZ, R75 ;  /* 0x000000ffffb77224 */ /* 0x000fe200078e004b */
[----:B------:R-:W4:Y:S01]  /*9aa0*/  LDL.LU R97, [R1+0x2500] ;  /* 0x0025000001617983 */ /* 0x000f220000300800 */
[----:B------:R-:W-:Y:S02]  /*9ab0*/  IMAD.MOV.U32 R187, RZ, RZ, R71 ;  /* 0x000000ffffbb7224 */ /* 0x000fe400078e0047 */
[----:B------:R-:W-:Y:S01]  /*9ac0*/  IMAD.MOV.U32 R190, RZ, RZ, R68 ;  /* 0x000000ffffbe7224 */ /* 0x000fe200078e0044 */
[----:B------:R-:W4:Y:S01]  /*9ad0*/  LDL.LU R98, [R1+0x24fc] ;  /* 0x0024fc0001627983 */ /* 0x000f220000300800 */
[----:B------:R-:W-:-:S02]  /*9ae0*/  IMAD.MOV.U32 R191, RZ, RZ, R67 ;  /* 0x000000ffffbf7224 */ /* 0x000fc400078e0043 */
[----:B------:R-:W-:Y:S01]  /*9af0*/  IMAD.MOV.U32 R194, RZ, RZ, R64 ;  /* 0x000000ffffc27224 */ /* 0x000fe200078e0040 */
[----:B------:R-:W4:Y:S01]  /*9b00*/  LDL.LU R99, [R1+0x24f8] ;  /* 0x0024f80001637983 */ /* 0x000f220000300800 */
[----:B------:R-:W-:Y:S02]  /*9b10*/  IMAD.MOV.U32 R195, RZ, RZ, R63 ;  /* 0x000000ffffc37224 */ /* 0x000fe400078e003f */
[----:B------:R-:W-:Y:S01]  /*9b20*/  IMAD.MOV.U32 R198, RZ, RZ, R60 ;  /* 0x000000ffffc67224 */ /* 0x000fe200078e003c */
[----:B------:R-:W4:Y:S01]  /*9b30*/  LDL.LU R96, [R1+0x24f4] ;  /* 0x0024f40001607983 */ /* 0x000f220000300800 */
[----:B------:R-:W-:Y:S02]  /*9b40*/  IMAD.MOV.U32 R199, RZ, RZ, R59 ;  /* 0x000000ffffc77224 */ /* 0x000fe400078e003b */
[----:B------:R-:W-:Y:S01]  /*9b50*/  IMAD.MOV.U32 R202, RZ, RZ, R56 ;  /* 0x000000ffffca7224 */ /* 0x000fe200078e0038 */
[----:B------:R-:W3:Y:S01]  /*9b60*/  LDL.LU R94, [R1+0x24f0] ;  /* 0x0024f000015e7983 */ /* 0x000ee20000300800 */
[----:B------:R-:W-:-:S02]  /*9b70*/  IMAD.MOV.U32 R203, RZ, RZ, R55 ;  /* 0x000000ffffcb7224 */ /* 0x000fc400078e0037 */
[----:B------:R-:W-:Y:S01]  /*9b80*/  IMAD.MOV.U32 R206, RZ, RZ, R52 ;  /* 0x000000ffffce7224 */ /* 0x000fe200078e0034 */
[----:B------:R-:W3:Y:S01]  /*9b90*/  LDL.LU R24, [R1+0x24ec] ;  /* 0x0024ec0001187983 */ /* 0x000ee20000300800 */
[----:B------:R-:W-:Y:S02]  /*9ba0*/  IMAD.MOV.U32 R207, RZ, RZ, R51 ;  /* 0x000000ffffcf7224 */ /* 0x000fe400078e0033 */
[----:B------:R-:W-:Y:S01]  /*9bb0*/  IMAD.MOV.U32 R210, RZ, RZ, R48 ;  /* 0x000000ffffd27224 */ /* 0x000fe200078e0030 */
[----:B------:R-:W3:Y:S01]  /*9bc0*/  LDL.LU R17, [R1+0x2534] ;  /* 0x0025340001117983 */ /* 0x000ee20000300800 */
        /* <DEDUP_REMOVED lines=12> */
[----:B------:R-:W-:-:S03]  /*9c90*/  IMAD.MOV.U32 R235, RZ, RZ, R3 ;  /* 0x000000ffffeb7224 */ /* 0x000fc600078e0003 */
[----:B------:R-:W3:Y:S01]  /*9ca0*/  LDL.LU R16, [R1+0x2538] ;  /* 0x0025380001107983 */ /* 0x000ee20000300800 */
[----:B------:R-:W-:-:S03]  /*9cb0*/  MOV R0, UR9 ;  /* 0x0000000900007c02 */ /* 0x000fc60008000f00 */
[----:B------:R-:W3:Y:S04]  /*9cc0*/  LDL.LU R105, [R1+0x2528] ;  /* 0x0025280001697983 */ /* 0x000ee80000300800 */
[----:B------:R-:W3:Y:S04]  /*9cd0*/  LDL.LU R106, [R1+0x2524] ;  /* 0x00252400016a7983 */ /* 0x000ee80000300800 */
[----:B------:R-:W3:Y:S04]  /*9ce0*/  LDL.LU R107, [R1+0x2520] ;  /* 0x00252000016b7983 */ /* 0x000ee80000300800 */
[----:B------:R-:W3:Y:S04]  /*9cf0*/  LDL.LU R104, [R1+0x2518] ;  /* 0x0025180001687983 */ /* 0x000ee80000300800 */
[----:B------:R-:W3:Y:S04]  /*9d00*/  LDL.LU R19, [R1+0x252c] ;  /* 0x00252c0001137983 */ /* 0x000ee80000300800 */
[----:B------:R-:W3:Y:S04]  /*9d10*/  LDL.LU R103, [R1+0x251c] ;  /* 0x00251c0001677983 */ /* 0x000ee80000300800 */
[----:B------:R-:W3:Y:S04]  /*9d20*/  LDL.LU R101, [R1+0x2514] ;  /* 0x0025140001657983 */ /* 0x000ee80000300800 */
[----:B------:R-:W3:Y:S01]  /*9d30*/  LDL.LU R102, [R1+0x2510] ;  /* 0x0025100001667983 */ /* 0x000ee20000300800 */
[----:B--2---:R-:W-:-:S06]  /*9d40*/  WARPGROUP.ARRIVE ;  /* 0x00000000000079c5 */ /* 0x004fcc0000000000 */
[----:B------:R-:W-:Y:S03]  /*9d50*/  HGMMA.64x256x16.F32 R108, R88, gdesc[UR8].tnspB, R108, gsb0 ;  /* 0x43e00008586c7df0 */ /* 0x000fe6000800086c */
[----:B------:R-:W-:Y:S02]  /*9d60*/  WARPGROUP.DEPBAR.LE gsb0, 0x0 ;  /* 0x00008000000079c5 */ /* 0x000fe40000010000 */
        /* <DEDUP_REMOVED lines=28> */
[----:B------:R1:W-:Y:S04]  /*9f30*/  STL.128 [R1+0xac0], R220 ;  /* 0x000ac0dc01007387 */ /* 0x0003e80000100c00 */
[----:B------:R2:W-:Y:S04]  /*9f40*/  STL.128 [R1+0xad0], R224 ;  /* 0x000ad0e001007387 */ /* 0x0005e80000100c00 */
[----:B------:R4:W-:Y:S04]  /*9f50*/  STL.128 [R1+0xae0], R228 ;  /* 0x000ae0e401007387 */ /* 0x0009e80000100c00 */
[----:B------:R4:W-:Y:S04]  /*9f60*/  STL.128 [R1+0xaf0], R232 ;  /* 0x000af0e801007387 */ /* 0x0009e80000100c00 */
[----:B-1----:R-:W3:Y:S04]  /*9f70*/  LDL.LU.128 R220, [R1+0x24a0] ;  /* 0x0024a00001dc7983 */ /* 0x002ee80000300c00 */
[----:B--2---:R-:W2:Y:S04]  /*9f80*/  LDL.LU.128 R224, [R1+0x24b0] ;  /* 0x0024b00001e07983 */ /* 0x004ea80000300c00 */
        /* <DEDUP_REMOVED lines=31> */
[----:B------:R-:W-:-:S02]  /*a180*/  UMOV UR11, 0x40000040 ;  /* 0x40000040000b7882 */ /* 0x000fc40000000000 */
[----:B------:R1:W-:Y:S04]  /*a190*/  STL.128 [R1+0x21f0], R96 ;  /* 0x0021f06001007387 */ /* 0x0003e80000100c00 */
[----:B---3--:R3:W-:Y:S04]  /*a1a0*/  STL.128 [R1+0x21e0], R92 ;  /* 0x0021e05c01007387 */ /* 0x0087e80000100c00 */
[----:B-1----:R-:W4:Y:S04]  /*a1b0*/  LDL.LU.128 R96, [R1+0x21f0] ;  /* 0x0021f00001607983 */ /* 0x002f280000300c00 */
[----:B---3--:R-:W3:Y:S01]  /*a1c0*/  LDL.LU.128 R92, [R1+0x21e0] ;  /* 0x0021e000015c7983 */ /* 0x008ee20000300c00 */
[----:B--2---:R-:W-:-:S06]  /*a1d0*/  WARPGROUP.ARRIVE ;  /* 0x00000000000079c5 */ /* 0x004fcc0000000000 */
[----:B------:R-:W-:Y:S03]  /*a1e0*/  HGMMA.64x256x16.F32 R108, R88, gdesc[UR8].tnspB, R108, gsb0 ;  /* 0x43e00008586c7df0 */ /* 0x000fe6000800086c */
[----:B------:R-:W-:Y:S02]  /*a1f0*/  WARPGROUP.DEPBAR.LE gsb0, 0x0 ;  /* 0x00008000000079c5 */ /* 0x000fe40000010000 */
[----:B------:R1:W-:Y:S04]  /*a200*/  STL.128 [R1+0x7a0], R148 ;  /* 0x0007a09401007387 */ /* 0x0003e80000100c00 */
[----:B-1----:R-:W2:Y:S04]  /*a210*/  LDL.LU.128 R148, [R1+0x22b0] ;  /* 0x0022b00001947983 */ /* 0x002ea80000300c00 */
[----:B------:R1:W-:Y:S04]  /*a220*/  STL.128 [R1+0x7c0], R156 ;  /* 0x0007c09c01007387 */ /* 0x0003e80000100c00 */
[----:B-1----:R-:W2:Y:S04]  /*a230*/  LDL.LU R159, [R1+0x22d8] ;  /* 0x0022d800019f7983 */ /* 0x002ea80000300800 */
[----:B------:R1:W-:Y:S04]  /*a240*/  STL.128 [R1+0x7b0], R152 ;  /* 0x0007b09801007387 */ /* 0x0003e80000100c00 */
[----:B------:R-:W-:Y:S04]  /*a250*/  STL.128 [R1+0x700], R108 ;  /* 0x0007006c01007387 */ /* 0x000fe80000100c00 */
[----:B------:R-:W-:Y:S04]  /*a260*/  STL.128 [R1+0x710], R112 ;  /* 0x0007107001007387 */ /* 0x000fe80000100c00 */
[----:B------:R-:W-:Y:S04]  /*a270*/  STL.128 [R1+0x720], R116 ;  /* 0x0007207401007387 */ /* 0x000fe80000100c00 */
[----:B-1----:R-:W2:Y:S04]  /*a280*/  LDL.LU.128 R152, [R1+0x22c0] ;  /* 0x0022c00001987983 */ /* 0x002ea80000300c00 */
[----:B------:R-:W-:Y:S04]  /*a290*/  STL.128 [R1+0x730], R120 ;  /* 0x0007307801007387 */ /* 0x000fe80000100c00 */
[----:B------:R-:W-:Y:S04]  /*a2a0*/  STL.128 [R1+0x740], R124 ;  /* 0x0007407c01007387 */ /* 0x000fe80000100c00 */
[----:B------:R-:W-:Y:S04]  /*a2b0*/  STL.128 [R1+0x750], R128 ;  /* 0x0007508001007387 */ /* 0x000fe80000100c00 */
[----:B------:R-:W-:Y:S04]  /*a2c0*/  STL.128 [R1+0x760], R132 ;  /* 0x0007608401007387 */ /* 0x000fe80000100c00 */
[----:B------:R1:W-:Y:S04]  /*a2d0*/  STL.128 [R1+0x770], R136 ;  /* 0x0007708801007387 */ /* 0x0003e80000100c00 */
[----:B------:R4:W-:Y:S04]  /*a2e0*/  STL.128 [R1+0x780], R140 ;  /* 0x0007808c01007387 */ /* 0x0009e80000100c00 */
[----:B------:R3:W-:Y:S04]  /*a2f0*/  STL.128 [R1+0x790], R144 ;  /* 0x0007909001007387 */ /* 0x0007e80000100c00 */
[----:B------:R-:W2:Y:S04]  /*a300*/  LDL.LU.64 R156, [R1+0x22d0] ;  /* 0x0022d000019c7983 */ /* 0x000ea80000300a00 */
[----:B-1----:R-:W2:Y:S04]  /*a310*/  LDL.LU.128 R136, [R1+0x2280] ;  /* 0x0022800001887983 */ /* 0x002ea80000300c00 */
[----:B----4-:R-:W4:Y:S04]  /*a320*/  LDL.LU.128 R140, [R1+0x2290] ;  /* 0x00229000018c7983 */ /* 0x010f280000300c00 */
[----:B---3--:R-:W3:Y:S04]  /*a330*/  LDL.LU R146, [R1+0x22a4] ;  /* 0x0022a40001927983 */ /* 0x008ee80000300800 */
[----:B------:R-:W4:Y:S04]  /*a340*/  LDL.LU R144, [R1+0x22a0] ;  /* 0x0022a00001907983 */ /* 0x000f280000300800 */
[----:B------:R-:W4:Y:S04]  /*a350*/  LDL.LU.128 R132, [R1+0x2270] ;  /* 0x0022700001847983 */ /* 0x000f280000300c00 */
[----:B------:R-:W4:Y:S04]  /*a360*/  LDL.LU.128 R128, [R1+0x2260] ;  /* 0x0022600001807983 */ /* 0x000f280000300c00 */
[----:B------:R-:W4:Y:S04]  /*a370*/  LDL.LU.128 R124, [R1+0x2250] ;  /* 0x00225000017c7983 */ /* 0x000f280000300c00 */
[----:B------:R-:W4:Y:S04]  /*a380*/  LDL.LU.128 R120, [R1+0x2240] ;  /* 0x0022400001787983 */ /* 0x000f280000300c00 */
[----:B------:R-:W4:Y:S04]  /*a390*/  LDL.LU.64 R118, [R1+0x2230] ;  /* 0x0022300001767983 */ /* 0x000f280000300a00 */
[----:B------:R-:W4:Y:S04]  /*a3a0*/  LDL.LU R116, [R1+0x2228] ;  /* 0x0022280001747983 */ /* 0x000f280000300800 */
[----:B------:R-:W4:Y:S04]  /*a3b0*/  LDL.LU R115, [R1+0x2224] ;  /* 0x0022240001737983 */ /* 0x000f280000300800 */
[----:B------:R-:W4:Y:S01]  /*a3c0*/  LDL.LU R108, [R1+0x2220] ;  /* 0x00222000016c7983 */ /* 0x000f220000300800 */
[----:B------:R-:W-:-:S13]  /*a3d0*/  FSETP.GEU.AND P1, PT, R94, -126, PT ;  /* 0xc2fc00005e00780b */ /* 0x000fda0003f2e000 */
[----:B------:R-:W-:-:S04]  /*a3e0*/  @!P1 FMUL R94, R94, 0.5 ;  /* 0x3f0000005e5e9820 */ /* 0x000fc80000400000 */
[----:B------:R-:W1:Y:S01]  /*a3f0*/  MUFU.EX2 R8, R94 ;  /* 0x0000005e00087308 */ /* 0x000e620000000800 */
[----:B------:R-:W-:Y:S01]  /*a400*/  FSETP.GEU.AND P2, PT, R99, -126, PT ;  /* 0xc2fc00006300780b */ /* 0x000fe20003f4e000 */
[----:B-1----:R-:W-:Y:S01]  /*a410*/  @!P1 FMUL R8, R8, R8 ;  /* 0x0000000808089220 */ /* 0x002fe20000400000 */
[----:B------:R-:W-:-:S11]  /*a420*/  FSETP.GEU.AND P1, PT, R93, -126, PT ;  /* 0xc2fc00005d00780b */ /* 0x000fd60003f2e000 */
[----:B------:R-:W-:-:S04]  /*a430*/  @!P2 FMUL R99, R99, 0.5 ;  /* 0x3f0000006363a820 */ /* 0x000fc80000400000 */
[----:B------:R-:W1:Y:S01]  /*a440*/  MUFU.EX2 R10, R99 ;  /* 0x00000063000a7308 */ /* 0x000e620000000800 */
[----:B------:R-:W-:-:S07]  /*a450*/  @!P1 FMUL R93, R93, 0.5 ;  /* 0x3f0000005d5d9820 */ /* 0x000fce0000400000 */
[----:B------:R-:W1:Y:S02]  /*a460*/  MUFU.EX2 R112, R93 ;  /* 0x0000005d00707308 */ /* 0x000e640000000800 */
[----:B-1----:R-:W-:Y:S01]  /*a470*/  @!P2 FMUL R10, R10, R10 ;  /* 0x0000000a0a0aa220 */ /* 0x002fe20000400000 */
[----:B------:R1:W-:Y:S04]  /*a480*/  STL.128 [R1+0x7d0], R160 ;  /* 0x0007d0a001007387 */ /* 0x0003e80000100c00 */
[----:B------:R1:W-:Y:S01]  /*a490*/  STL.128 [R1+0x7e0], R164 ;  /* 0x0007e0a401007387 */ /* 0x0003e20000100c00 */
[----:B------:R-:W-:-:S03]  /*a4a0*/  @!P1 FMUL R112, R112, R112 ;  /* 0x0000007070709220 */ /* 0x000fc60000400000 */
        /* <DEDUP_REMOVED lines=17> */
[----:B-1----:R-:W4:Y:S04]  /*a5c0*/  LDL.LU.128 R160, [R1+0x7d0] ;  /* 0x0007d00001a07983 */ /* 0x002f280000300c00 */
[----:B------:R-:W4:Y:S04]  /*a5d0*/  LDL.LU.128 R164, [R1+0x7e0] ;  /* 0x0007e00001a47983 */ /* 0x000f280000300c00 */
        /* <DEDUP_REMOVED lines=8> */
[----:B------:R-:W4:Y:S01]  /*a660*/  LDL.LU.128 R200, [R1+0x870] ;  /* 0x0008700001c87983 */ /* 0x000f220000300c00 */
[----:B--2---:R-:W-:-:S02]  /*a670*/  FSEL R110, R150, -INF , P3 ;  /* 0xff800000966e7808 */ /* 0x004fc40001800000 */
[----:B------:R-:W-:Y:S01]  /*a680*/  FSETP.GEU.AND P3, PT, R96, -126, PT ;  /* 0xc2fc00006000780b */ /* 0x000fe20003f6e000 */
[----:B------:R-:W2:Y:S01]  /*a690*/  LDL.LU.128 R204, [R1+0x880] ;  /* 0x0008800001cc7983 */ /* 0x000ea20000300c00 */
[----:B------:R-:W-:-:S11]  /*a6a0*/  IMAD R0, R0, 0x80, R159 ;  /* 0x0000008000007824 */ /* 0x000fd600078e029f */
[----:B------:R-:W-:Y:S01]  /*a6b0*/  @!P3 FMUL R96, R96, 0.5 ;  /* 0x3f0000006060b820 */ /* 0x000fe20000400000 */
[----:B------:R-:W-:Y:S01]  /*a6c0*/  FSEL R148, R148, -INF , P6 ;  /* 0xff80000094947808 */ /* 0x000fe20003000000 */
[----:B------:R-:W2:Y:S02]  /*a6d0*/  LDL.LU.128 R208, [R1+0x890] ;  /* 0x0008900001d07983 */ /* 0x000ea40000300c00 */
[----:B------:R-:W1:Y:S01]  /*a6e0*/  MUFU.EX2 R9, R96 ;  /* 0x0000006000097308 */ /* 0x000e620000000800 */
[----:B------:R-:W-:Y:S01]  /*a6f0*/  LEA R0, R0, UR36, 0x2 ;  /* 0x0000002400007c11 */ /* 0x000fe2000f8e10ff */
[----:B------:R-:W2:Y:S04]  /*a700*/  LDL.LU.128 R212, [R1+0x8a0] ;  /* 0x0008a00001d47983 */ /* 0x000ea80000300c00 */
[----:B------:R-:W3:Y:S01]  /*a710*/  LDS.64 R4, [R0+0x148000] ;  /* 0x1480000000047984 */ /* 0x000ee20000000a00 */
[----:B------:R-:W-:-:S02]  /*a720*/  FSEL R114, R149, -INF , P4 ;  /* 0xff80000095727808 */ /* 0x000fc40002000000 */
[----:B------:R-:W-:Y:S01]  /*a730*/  FSEL R11, R151, -INF , P5 ;  /* 0xff800000970b7808 */ /* 0x000fe20002800000 */
[----:B------:R-:W2:Y:S01]  /*a740*/  LDL.LU.128 R216, [R1+0x8b0] ;  /* 0x0008b00001d87983 */ /* 0x000ea20000300c00 */
[----:B------:R-:W-:Y:S02]  /*a750*/  FSETP.GEU.AND P6, PT, R98, -126, PT ;  /* 0xc2fc00006200780b */ /* 0x000fe40003fce000 */
[----:B------:R-:W-:Y:S01]  /*a760*/  FSETP.GEU.AND P4, PT, R97, -126, PT ;  /* 0xc2fc00006100780b */ /* 0x000fe20003f8e000 */
[----:B------:R-:W2:Y:S01]  /*a770*/  LDL.LU.128 R220, [R1+0x8c0] ;  /* 0x0008c00001dc7983 */ /* 0x000ea20000300c00 */
[----:B------:R-:W-:Y:S01]  /*a780*/  FSETP.GEU.AND P5, PT, R95, -126, PT ;  /* 0xc2fc00005f00780b */ /* 0x000fe20003fae000 */
[----:B-1----:R-:W-:Y:S01]  /*a790*/  @!P3 FMUL R9, R9, R9 ;  /* 0x000000090909b220 */ /* 0x002fe20000400000 */
[----:B------:R-:W-:Y:S01]  /*a7a0*/  FSETP.GEU.AND P3, PT, R92, -126, PT ;  /* 0xc2fc00005c00780b */ /* 0x000fe20003f6e000 */
[----:B------:R-:W-:Y:S01]  /*a7b0*/  FMUL R152, R152, UR16 ;  /* 0x0000001098987c20 */ /* 0x000fe20008400000 */
[----:B------:R-:W2:Y:S05]  /*a7c0*/  LDL.LU.128 R224, [R1+0x8d0] ;  /* 0x0008d00001e07983 */ /* 0x000eaa0000300c00 */
[----:B------:R-:W-:Y:S01]  /*a7d0*/  @!P6 FMUL R98, R98, 0.5 ;  /* 0x3f0000006262e820 */ /* 0x000fe20000400000 */
[----:B------:R-:W2:Y:S01]  /*a7e0*/  LDL.LU.128 R228, [R1+0x8e0] ;  /* 0x0008e00001e47983 */ /* 0x000ea20000300c00 */
[----:B------:R-:W-:-:S02]  /*a7f0*/  @!P4 FMUL R97, R97, 0.5 ;  /* 0x3f0000006161c820 */ /* 0x000fc40000400000 */
[----:B------:R-:W-:Y:S01]  /*a800*/  @!P5 FMUL R95, R95, 0.5 ;  /* 0x3f0000005f5fd820 */ /* 0x000fe20000400000 */
[----:B------:R-:W2:Y:S01]  /*a810*/  LDL.LU.128 R232, [R1+0x8f0] ;  /* 0x0008f00001e87983 */ /* 0x000ea20000300c00 */
[----:B------:R-:W-:Y:S01]  /*a820*/  @!P3 FMUL R92, R92, 0.5 ;  /* 0x3f0000005c5cb820 */ /* 0x000fe20000400000 */
[----:B------:R-:W1:Y:S08]  /*a830*/  MUFU.EX2 R109, R98 ;  /* 0x00000062006d7308 */ /* 0x000e700000000800 */
[----:B------:R-:W1:Y:S08]  /*a840*/  MUFU.EX2 R113, R97 ;  /* 0x0000006100717308 */ /* 0x000e700000000800 */
[----:B------:R-:W1:Y:S08]  /*a850*/  MUFU.EX2 R117, R95 ;  /* 0x0000005f00757308 */ /* 0x000e700000000800 */
[----:B------:R-:W1:Y:S01]  /*a860*/  MUFU.EX2 R111, R92 ;  /* 0x0000005c006f7308 */ /* 0x000e620000000800 */
[----:B---3--:R-:W-:Y:S01]  /*a870*/  FADD R24, R24, -R4 ;  /* 0x8000000418187221 */ /* 0x008fe20000000000 */
[----:B------:R-:W-:Y:S01]  /*a880*/  FFMA R114, R114, UR17, -R17 ;  /* 0x0000001172727c23 */ /* 0x000fe20008000811 */
[----:B------:R-:W-:Y:S01]  /*a890*/  FFMA R110, R110, UR17, -R18 ;  /* 0x000000116e6e7c23 */ /* 0x000fe20008000812 */
[----:B-1----:R-:W-:Y:S01]  /*a8a0*/  @!P6 FMUL R109, R109, R109 ;  /* 0x0000006d6d6de220 */ /* 0x002fe20000400000 */
[----:B------:R-:W-:Y:S01]  /*a8b0*/  FMUL R152, R152, R24 ;  /* 0x0000001898987220 */ /* 0x000fe20000400000 */
[----:B------:R-:W-:Y:S01]  /*a8c0*/  @!P4 FMUL R113, R113, R113 ;  /* 0x000000717171c220 */ /* 0x000fe20000400000 */
[----:B------:R-:W-:Y:S01]  /*a8d0*/  @!P5 FMUL R117, R117, R117 ;  /* 0x000000757575d220 */ /* 0x000fe20000400000 */
[----:B------:R-:W-:Y:S01]  /*a8e0*/  FADD R17, R26, -R4 ;  /* 0x800000041a117221 */ /* 0x000fe20000000000 */
[--C-:B------:R-:W-:Y:S01]  /*a8f0*/  FADD R4, R25, -R5.reuse ;  /* 0x8000000519047221 */ /* 0x100fe20000000000 */
[----:B------:R-:W-:Y:S01]  /*a900*/  FADD R18, R27, -R5 ;  /* 0x800000051b127221 */ /* 0x000fe20000000000 */
[----:B------:R-:W-:Y:S01]  /*a910*/  @!P3 FMUL R111, R111, R111 ;  /* 0x0000006f6f6fb220 */ /* 0x000fe20000400000 */
[----:B------:R-:W-:Y:S01]  /*a920*/  FFMA R16, R148, UR17, -R16 ;  /* 0x0000001194107c23 */ /* 0x000fe20008000810 */
[----:B------:R-:W-:Y:S01]  /*a930*/  F2FP.F16.F32.PACK_AB R25, R109, R10 ;  /* 0x0000000a6d19723e */ /* 0x000fe200000000ff */
[----:B------:R-:W-:Y:S01]  /*a940*/  STL.64 [R1+0x1fd0], R156 ;  /* 0x001fd09c01007387 */ /* 0x000fe20000100a00 */
[----:B------:R-:W-:-:S02]  /*a950*/  F2FP.F16.F32.PACK_AB R26, R117, R113 ;  /* 0x00000071751a723e */ /* 0x000fc400000000ff */
[----:B------:R-:W-:Y:S01]  /*a960*/  F2FP.F16.F32.PACK_AB R27, R111, R112 ;  /* 0x000000706f1b723e */ /* 0x000fe200000000ff */
[----:B------:R-:W-:Y:S04]  /*a970*/  STL.128 [R1+0x1fc0], R152 ;  /* 0x001fc09801007387 */ /* 0x000fe80000100c00 */
[----:B------:R-:W-:Y:S04]  /*a980*/  STL [R1+0x1fb4], R146 ;  /* 0x001fb49201007387 */ /* 0x000fe80000100800 */
[----:B----4-:R-:W-:Y:S04]  /*a990*/  STL [R1+0x1fb0], R144 ;  /* 0x001fb09001007387 */ /* 0x010fe80000100800 */
        /* <DEDUP_REMOVED lines=9> */
[----:B-1----:R-:W2:Y:S04]  /*aa30*/  LDL.LU.128 R120, [R1+0x730] ;  /* 0x0007300001787983 */ /* 0x002ea80000300c00 */
[----:B---3--:R-:W3:Y:S04]  /*aa40*/  LDL.LU.128 R116, [R1+0x720] ;  /* 0x0007200001747983 */ /* 0x008ee80000300c00 */
[----:B----4-:R-:W4:Y:S04]  /*aa50*/  LDL.LU.128 R112, [R1+0x710] ;  /* 0x0007100001707983 */ /* 0x010f280000300c00 */
        /* <DEDUP_REMOVED lines=21> */
[----:B--2---:R2:W-:Y:S04]  /*abb0*/  STL.128 [R1+0x2160], R204 ;  /* 0x002160cc01007387 */ /* 0x0045e80000100c00 */
[----:B-1----:R-:W4:Y:S04]  /*abc0*/  LDL.LU.128 R160, [R1+0x9d0] ;  /* 0x0009d00001a07983 */ /* 0x002f280000300c00 */
[----:B------:R-:W4:Y:S04]  /*abd0*/  LDL.LU.128 R164, [R1+0x9e0] ;  /* 0x0009e00001a47983 */ /* 0x000f280000300c00 */
[----:B------:R-:W4:Y:S04]  /*abe0*/  LDL.LU.128 R168, [R1+0x9f0] ;  /* 0x0009f00001a87983 */ /* 0x000f280000300c00 */
[----:B------:R-:W4:Y:S04]  /*abf0*/  LDL.LU.128 R172, [R1+0xa00] ;  /* 0x000a000001ac7983 */ /* 0x000f280000300c00 */
[----:B------:R1:W-:Y:S04]  /*ac00*/  STL.128 [R1+0x2170], R208 ;  /* 0x002170d001007387 */ /* 0x0003e80000100c00 */
[----:B------:R1:W-:Y:S04]  /*ac10*/  STL.128 [R1+0x2180], R212 ;  /* 0x002180d401007387 */ /* 0x0003e80000100c00 */
[----:B------:R-:W4:Y:S04]  /*ac20*/  LDL.LU.128 R176, [R1+0xa10] ;  /* 0x000a100001b07983 */ /* 0x000f280000300c00 */
[----:B------:R1:W-:Y:S04]  /*ac30*/  STL.128 [R1+0x2190], R216 ;  /* 0x002190d801007387 */ /* 0x0003e80000100c00 */
[----:B------:R1:W-:Y:S04]  /*ac40*/  STL.128 [R1+0x21a0], R220 ;  /* 0x0021a0dc01007387 */ /* 0x0003e80000100c00 */
[----:B------:R-:W4:Y:S04]  /*ac50*/  LDL.LU.128 R180, [R1+0xa20] ;  /* 0x000a200001b47983 */ /* 0x000f280000300c00 */
[----:B------:R1:W-:Y:S04]  /*ac60*/  STL.128 [R1+0x21b0], R224 ;  /* 0x0021b0e001007387 */ /* 0x0003e80000100c00 */
[----:B------:R1:W-:Y:S04]  /*ac70*/  STL.128 [R1+0x21c0], R228 ;  /* 0x0021c0e401007387 */ /* 0x0003e80000100c00 */
[----:B------:R1:W-:Y:S04]  /*ac80*/  STL.128 [R1+0x21d0], R232 ;  /* 0x0021d0e801007387 */ /* 0x0003e80000100c00 */
[----:B------:R-:W4:Y:S04]  /*ac90*/  LDL.LU.128 R184, [R1+0xa30] ;  /* 0x000a300001b87983 */ /* 0x000f280000300c00 */
[----:B------:R-:W4:Y:S04]  /*aca0*/  LDL.LU.128 R188, [R1+0xa40] ;  /* 0x000a400001bc7983 */ /* 0x000f280000300c00 */
[----:B------:R-:W4:Y:S04]  /*acb0*/  LDL.LU.128 R192, [R1+0xa50] ;  /* 0x000a500001c07983 */ /* 0x000f280000300c00 */
[----:B------:R-:W4:Y:S04]  /*acc0*/  LDL.LU.128 R196, [R1+0xa60] ;  /* 0x000a600001c47983 */ /* 0x000f280000300c00 */
[----:B------:R-:W4:Y:S04]  /*acd0*/  LDL.LU.128 R200, [R1+0xa70] ;  /* 0x000a700001c87983 */ /* 0x000f280000300c00 */
[----:B--2---:R-:W2:Y:S04]  /*ace0*/  LDL.LU.128 R204, [R1+0xa80] ;  /* 0x000a800001cc7983 */ /* 0x004ea80000300c00 */
[----:B-1----:R-:W2:Y:S04]  /*acf0*/  LDL.LU.128 R208, [R1+0xa90] ;  /* 0x000a900001d07983 */ /* 0x002ea80000300c00 */
[----:B------:R-:W2:Y:S04]  /*ad00*/  LDL.LU.128 R212, [R1+0xaa0] ;  /* 0x000aa00001d47983 */ /* 0x000ea80000300c00 */
[----:B------:R-:W2:Y:S04]  /*ad10*/  LDL.LU.128 R216, [R1+0xab0] ;  /* 0x000ab00001d87983 */ /* 0x000ea80000300c00 */
[----:B------:R-:W2:Y:S04]  /*ad20*/  LDL.LU.128 R220, [R1+0xac0] ;  /* 0x000ac00001dc7983 */ /* 0x000ea80000300c00 */
[----:B------:R-:W2:Y:S04]  /*ad30*/  LDL.LU.128 R224, [R1+0xad0] ;  /* 0x000ad00001e07983 */ /* 0x000ea80000300c00 */
[----:B------:R-:W2:Y:S04]  /*ad40*/  LDL.LU.128 R228, [R1+0xae0] ;  /* 0x000ae00001e47983 */ /* 0x000ea80000300c00 */
[----:B------:R-:W2:Y:S04]  /*ad50*/  LDL.LU.128 R232, [R1+0xaf0] ;  /* 0x000af00001e87983 */ /* 0x000ea80000300c00 */
[----:B------:R-:W-:Y:S04]  /*ad60*/  STL.128 [R1+0x2010], R120 ;  /* 0x0020107801007387 */ /* 0x000fe80000100c00 */
[----:B---3--:R-:W-:Y:S04]  /*ad70*/  STL.128 [R1+0x2000], R116 ;  /* 0x0020007401007387 */ /* 0x008fe80000100c00 */
[----:B----4-:R-:W-:Y:S04]  /*ad80*/  STL.128 [R1+0x1ff0], R112 ;  /* 0x001ff07001007387 */ /* 0x010fe80000100c00 */
        /* <DEDUP_REMOVED lines=24> */
[----:B-1----:R-:W3:Y:S01]  /*af10*/  LDL.LU.128 R104, [R1+0x2210] ;  /* 0x0022100001687983 */ /* 0x002ee20000300c00 */
[----:B------:R-:W-:Y:S01]  /*af20*/  F2FP.F16.F32.PACK_AB R24, R9, R8 ;  /* 0x000000080918723e */ /* 0x000fe200000000ff */
[----:B------:R-:W-:Y:S01]  /*af30*/  UIADD3 UR10, UR12, 0x100, URZ ;  /* 0x000001000c0a7890 */ /* 0x000fe2000fffe03f */
[----:B------:R-:W-:Y:S01]  /*af40*/  UMOV UR11, 0x40000040 ;  /* 0x40000040000b7882 */ /* 0x000fe20000000000 */
[----:B------:R-:W-:Y:S01]  /*af50*/  FFMA R11, R11, UR17, -R19 ;  /* 0x000000110b0b7c23 */ /* 0x000fe20008000813 */
[----:B------:R1:W-:Y:S04]  /*af60*/  STL.64 [R1+0x2208], R102 ;  /* 0x0022086601007387 */ /* 0x0003e80000100a00 */
[----:B------:R4:W-:Y:S04]  /*af70*/  STL [R1+0x2200], R101 ;  /* 0x0022006501007387 */ /* 0x0009e80000100800 */
[----:B------:R-:W-:Y:S04]  /*af80*/  STL [R1+0x1914], R8 ;  /* 0x0019140801007387 */ /* 0x000fe80000100800 */
[----:B------:R-:W-:Y:S04]  /*af90*/  STL [R1+0x1910], R9 ;  /* 0x0019100901007387 */ /* 0x000fe80000100800 */
[----:B------:R3:W-:Y:S04]  /*afa0*/  STL [R1+0x1918], R10 ;  /* 0x0019180a01007387 */ /* 0x0007e80000100800 */
[----:B------:R-:W-:Y:S04]  /*afb0*/  STL [R1+0x1ee8], R2 ;  /* 0x001ee80201007387 */ /* 0x000fe80000100800 */
[----:B------:R-:W-:Y:S04]  /*afc0*/  STL [R1+0x1ee4], R7 ;  /* 0x001ee40701007387 */ /* 0x000fe80000100800 */
[----:B------:R-:W-:Y:S04]  /*afd0*/  STL [R1+0x1ef0], R6 ;  /* 0x001ef00601007387 */ /* 0x000fe80000100800 */
[----:B------:R-:W-:Y:S04]  /*afe0*/  STL [R1+0x1eec], R14 ;  /* 0x001eec0e01007387 */ /* 0x000fe80000100800 */
[----:B------:R3:W-:Y:S04]  /*aff0*/  STL [R1+0x1ef4], R15 ;  /* 0x001ef40f01007387 */ /* 0x0007e80000100800 */
[----:B------:R-:W-:Y:S04]  /*b000*/  STL [R1+0x1900], R20 ;  /* 0x0019001401007387 */ /* 0x000fe80000100800 */
[----:B------:R-:W-:Y:S04]  /*b010*/  STL [R1+0x1904], R21 ;  /* 0x0019041501007387 */ /* 0x000fe80000100800 */
[----:B-1----:R-:W3:Y:S04]  /*b020*/  LDL.LU.64 R102, [R1+0x2208] ;  /* 0x0022080001667983 */ /* 0x002ee80000300a00 */
[----:B----4-:R-:W4:Y:S04]  /*b030*/  LDL.LU R101, [R1+0x2200] ;  /* 0x0022000001657983 */ /* 0x010f280000300800 */
[----:B------:R-:W-:Y:S04]  /*b040*/  STL [R1+0x1908], R16 ;  /* 0x0019081001007387 */ /* 0x000fe80000100800 */
[----:B------:R1:W-:Y:S01]  /*b050*/  STL [R1+0x190c], R11 ;  /* 0x00190c0b01007387 */ /* 0x0003e20000100800 */
[----:B--2---:R-:W-:-:S06]  /*b060*/  WARPGROUP.ARRIVE ;  /* 0x00000000000079c5 */ /* 0x004fcc0000000000 */
[----:B------:R-:W-:Y:S01]  /*b070*/  HGMMA.64x256x16.F32 R108, R24, gdesc[UR8].tnspB, R108, gsb0 ;  /* 0x43e00008186c7df0 */ /* 0x000fe2000800086c */
[----:B---3--:R-:W-:Y:S02]  /*b080*/  STL.128 [R1+0x1f10], R104 ;  /* 0x001f106801007387 */ /* 0x008fe40000100c00 */
[----:B------:R-:W-:Y:S02]  /*b090*/  WARPGROUP.DEPBAR.LE gsb0, 0x0 ;  /* 0x00008000000079c5 */ /* 0x000fe40000010000 */
[----:B------:R-:W-:Y:S01]  /*b0a0*/  IMAD.MOV.U32 R10, RZ, RZ, R232 ;  /* 0x000000ffff0a7224 */ /* 0x000fe200078e00e8 */
[----:B------:R-:W-:Y:S01]  /*b0b0*/  STL.128 [R1+0x900], R108 ;  /* 0x0009006c01007387 */ /* 0x000fe20000100c00 */
[----:B------:R-:W-:Y:S01]  /*b0c0*/  IMAD.MOV.U32 R9, RZ, RZ, R233 ;  /* 0x000000ffff097224 */ /* 0x000fe200078e00e9 */
[----:B------:R-:W-:Y:S01]  /*b0d0*/  MOV R3, R235 ;  /* 0x000000eb00037202 */ /* 0x000fe20000000f00 */
        /* <DEDUP_REMOVED lines=37> */
[----:B------:R2:W-:Y:S01]  /*b330*/  STL [R1+0x9a0], R148 ;  /* 0x0009a09401007387 */ /* 0x0005e20000100800 */
        /* <DEDUP_REMOVED lines=23> */
[----:B-1----:R-:W-:Y:S01]  /*b4b0*/  MOV R11, R231 ;  /* 0x000000e7000b7202 */ /* 0x002fe20000000f00 */
[----:B------:R-:W-:Y:S01]  /*b4c0*/  IMAD.MOV.U32 R69, RZ, RZ, R189 ;  /* 0x000000ffff457224 */ /* 0x000fe200078e00bd */
[----:B------:R-:W3:Y:S01]  /*b4d0*/  LDL.LU.128 R232, [R1+0x21d0] ;  /* 0x0021d00001e87983 */ /* 0x000ee20000300c00 */
[----:B------:R-:W-:-:S02]  /*b4e0*/  IMAD.MOV.U32 R68, RZ, RZ, R190 ;  /* 0x000000ffff447224 */ /* 0x000fc400078e00be */
[----:B------:R-:W-:Y:S01]  /*b4f0*/  IMAD.MOV.U32 R66, RZ, RZ, R192 ;  /* 0x000000ffff427224 */ /* 0x000fe200078e00c0 */
[----:B------:R-:W3:Y:S01]  /*b500*/  LDL.LU.128 R188, [R1+0x2120] ;  /* 0x0021200001bc7983 */ /* 0x000ee20000300c00 */
[----:B------:R-:W-:Y:S02]  /*b510*/  IMAD.MOV.U32 R65, RZ, RZ, R193 ;  /* 0x000000ffff417224 */ /* 0x000fe400078e00c1 */
[----:B------:R-:W-:Y:S01]  /*b520*/  IMAD.MOV.U32 R64, RZ, RZ, R194 ;  /* 0x000000ffff407224 */ /* 0x000fe200078e00c2 */
[----:B------:R-:W3:Y:S01]  /*b530*/  LDL.LU.128 R184, [R1+0x2110] ;  /* 0x0021100001b87983 */ /* 0x000ee20000300c00 */
[----:B------:R-:W-:Y:S02]  /*b540*/  IMAD.MOV.U32 R62, RZ, RZ, R196 ;  /* 0x000000ffff3e7224 */ /* 0x000fe400078e00c4 */
        /* <DEDUP_REMOVED lines=38> */
[----:B------:R-:W-:-:S03]  /*b7b0*/  IMAD.MOV.U32 R12, RZ, RZ, R230 ;  /* 0x000000ffff0c7224 */ /* 0x000fc600078e00e6 */
[----:B------:R-:W3:Y:S04]  /*b7c0*/  LDL.LU.128 R228, [R1+0x21c0] ;  /* 0x0021c00001e47983 */ /* 0x000ee80000300c00 */
[----:B------:R-:W3:Y:S04]  /*b7d0*/  LDL.LU.128 R164, [R1+0x20c0] ;  /* 0x0020c00001a47983 */ /* 0x000ee80000300c00 */
[----:B------:R-:W3:Y:S04]  /*b7e0*/  LDL.LU.128 R160, [R1+0x20b0] ;  /* 0x0020b00001a07983 */ /* 0x000ee80000300c00 */
[----:B------:R-:W3:Y:S04]  /*b7f0*/  LDL.LU.128 R156, [R1+0x20a0] ;  /* 0x0020a000019c7983 */ /* 0x000ee80000300c00 */
[----:B------:R-:W3:Y:S04]  /*b800*/  LDL.LU.128 R152, [R1+0x2090] ;  /* 0x0020900001987983 */ /* 0x000ee80000300c00 */
[----:B--2---:R-:W3:Y:S04]  /*b810*/  LDL.LU.128 R148, [R1+0x2080] ;  /* 0x0020800001947983 */ /* 0x004ee80000300c00 */
[----:B------:R-:W3:Y:S04]  /*b820*/  LDL.LU.128 R144, [R1+0x2070] ;  /* 0x0020700001907983 */ /* 0x000ee80000300c00 */
        /* <DEDUP_REMOVED lines=8> */
[----:B------:R-:W3:Y:S01]  /*b8b0*/  LDL.LU.128 R108, [R1+0x1fe0] ;  /* 0x001fe000016c7983 */ /* 0x000ee20000300c00 */
[----:B------:R-:W-:Y:S01]  /*b8c0*/  UIADD3 UR10, UR12, 0x1100, URZ ;  /* 0x000011000c0a7890 */ /* 0x000fe2000fffe03f */
[----:B------:R-:W-:-:S02]  /*b8d0*/  UMOV UR11, 0x40000040 ;  /* 0x40000040000b7882 */ /* 0x000fc40000000000 */
[----:B------:R-:W2:Y:S04]  /*b8e0*/  LDL.LU.128 R104, [R1+0x1f10] ;  /* 0x001f100001687983 */ /* 0x000ea80000300c00 */
[----:B------:R-:W2:Y:S01]  /*b8f0*/  LDL.LU R28, [R1+0x1f04] ;  /* 0x001f0400011c7983 */ /* 0x000ea20000300800 */
[----:B------:R-:W-:Y:S02]  /*b900*/  FSETP.GEU.AND P6, PT, R102, -126, PT ;  /* 0xc2fc00006600780b */ /* 0x000fe40003fce000 */
[----:B----4-:R-:W-:Y:S01]  /*b910*/  FSETP.GEU.AND P1, PT, R101, -126, PT ;  /* 0xc2fc00006500780b */ /* 0x010fe20003f2e000 */
[----:B------:R-:W4:Y:S01]  /*b920*/  LDL.LU R30, [R1+0x1f00] ;  /* 0x001f0000011e7983 */ /* 0x000f220000300800 */
[----:B------:R-:W-:-:S03]  /*b930*/  FSETP.GEU.AND P3, PT, R103, -126, PT ;  /* 0xc2fc00006700780b */ /* 0x000fc60003f6e000 */
[----:B------:R-:W4:Y:S04]  /*b940*/  LDL.LU R29, [R1+0x1efc] ;  /* 0x001efc00011d7983 */ /* 0x000f280000300800 */
[----:B------:R-:W4:Y:S01]  /*b950*/  LDL.LU R31, [R1+0x1ef8] ;  /* 0x001ef800011f7983 */ /* 0x000f220000300800 */
[----:B---3--:R-:W-:-:S06]  /*b960*/  WARPGROUP.ARRIVE ;  /* 0x00000000000079c5 */ /* 0x008fcc0000000000 */
[----:B------:R-:W-:Y:S03]  /*b970*/  HGMMA.64x256x16.F32 R108, R24, gdesc[UR8].tnspB, R108, gsb0 ;  /* 0x43e00008186c7df0 */ /* 0x000fe6000800086c */
[----:B------:R-:W-:Y:S02]  /*b980*/  WARPGROUP.DEPBAR.LE gsb0, 0x0 ;  /* 0x00008000000079c5 */ /* 0x000fe40000010000 */
[----:B------:R1:W-:Y:S04]  /*b990*/  STL.128 [R1+0x7b0], R152 ;  /* 0x0007b09801007387 */ /* 0x0003e80000100c00 */
[----:B------:R3:W-:Y:S04]  /*b9a0*/  STL.128 [R1+0x700], R108 ;  /* 0x0007006c01007387 */ /* 0x0007e80000100c00 */
[----:B-1----:R-:W4:Y:S04]  /*b9b0*/  LDL.LU.128 R152, [R1+0x1fc0] ;  /* 0x001fc00001987983 */ /* 0x002f280000300c00 */
[----:B---3--:R-:W3:Y:S04]  /*b9c0*/  LDL.LU.128 R108, [R1+0x1f20] ;  /* 0x001f2000016c7983 */ /* 0x008ee80000300c00 */
[----:B------:R1:W-:Y:S04]  /*b9d0*/  STL.64 [R1+0x790], R144 ;  /* 0x0007909001007387 */ /* 0x0003e80000100a00 */
[----:B------:R2:W-:Y:S04]  /*b9e0*/  STL [R1+0x798], R146 ;  /* 0x0007989201007387 */ /* 0x0005e80000100800 */
[----:B------:R2:W-:Y:S04]  /*b9f0*/  STL.128 [R1+0x7c0], R156 ;  /* 0x0007c09c01007387 */ /* 0x0005e80000100c00 */
[----:B-1----:R-:W3:Y:S04]  /*ba00*/  LDL.LU R144, [R1+0x1fb0] ;  /* 0x001fb00001907983 */ /* 0x002ee80000300800 */
[----:B--2---:R-:W2:Y:S04]  /*ba10*/  LDL.LU R146, [R1+0x1fb4] ;  /* 0x001fb40001927983 */ /* 0x004ea80000300800 */
[----:B------:R-:W2:Y:S04]  /*ba20*/  LDL.LU.64 R156, [R1+0x1fd0] ;  /* 0x001fd000019c7983 */ /* 0x000ea80000300a00 */
[----:B------:R-:W-:Y:S04]  /*ba30*/  STL.128 [R1+0x710], R112 ;  /* 0x0007107001007387 */ /* 0x000fe80000100c00 */
[----:B------:R-:W-:Y:S04]  /*ba40*/  STL.128 [R1+0x720], R116 ;  /* 0x0007207401007387 */ /* 0x000fe80000100c00 */
[----:B------:R1:W-:Y:S04]  /*ba50*/  STL.128 [R1+0x730], R120 ;  /* 0x0007307801007387 */ /* 0x0003e80000100c00 */
[----:B------:R-:W-:Y:S04]  /*ba60*/  STL.128 [R1+0x740], R124 ;  /* 0x0007407c01007387 */ /* 0x000fe80000100c00 */
[----:B------:R-:W-:Y:S04]  /*ba70*/  STL.128 [R1+0x750], R128 ;  /* 0x0007508001007387 */ /* 0x000fe80000100c00 */
[----:B------:R-:W-:Y:S04]  /*ba80*/  STL.128 [R1+0x760], R132 ;  /* 0x0007608401007387 */ /* 0x000fe80000100c00 */
[----:B------:R-:W-:Y:S04]  /*ba90*/  STL.128 [R1+0x770], R136 ;  /* 0x0007708801007387 */ /* 0x000fe80000100c00 */
[----:B------:R1:W-:Y:S04]  /*baa0*/  STL.128 [R1+0x780], R140 ;  /* 0x0007808c01007387 */ /* 0x0003e80000100c00 */
[----:B-1----:R-:W2:Y:S04]  /*bab0*/  LDL.LU.128 R120, [R1+0x1f50] ;  /* 0x001f500001787983 */ /* 0x002ea80000300c00 */
[----:B------:R-:W2:Y:S04]  /*bac0*/  LDL.LU.128 R116, [R1+0x1f40] ;  /* 0x001f400001747983 */ /* 0x000ea80000300c00 */
[----:B------:R-:W2:Y:S04]  /*bad0*/  LDL.LU.128 R112, [R1+0x1f30] ;  /* 0x001f300001707983 */ /* 0x000ea80000300c00 */
[----:B------:R-:W2:Y:S04]  /*bae0*/  LDL.LU.128 R140, [R1+0x1fa0] ;  /* 0x001fa000018c7983 */ /* 0x000ea80000300c00 */
[----:B------:R-:W2:Y:S04]  /*baf0*/  LDL.LU.128 R136, [R1+0x1f90] ;  /* 0x001f900001887983 */ /* 0x000ea80000300c00 */
[----:B------:R-:W2:Y:S04]  /*bb00*/  LDL.LU.128 R132, [R1+0x1f80] ;  /* 0x001f800001847983 */ /* 0x000ea80000300c00 */
[----:B------:R-:W2:Y:S04]  /*bb10*/  LDL.LU.128 R128, [R1+0x1f70] ;  /* 0x001f700001807983 */ /* 0x000ea80000300c00 */
[----:B------:R-:W2:Y:S01]  /*bb20*/  LDL.LU.128 R124, [R1+0x1f60] ;  /* 0x001f6000017c7983 */ /* 0x000ea20000300c00 */
[----:B------:R-:W-:-:S02]  /*bb30*/  FSETP.GEU.AND P5, PT, R107, -126, PT ;  /* 0xc2fc00006b00780b */ /* 0x000fc40003fae000 */
[----:B------:R-:W-:Y:S01]  /*bb40*/  FSETP.GEU.AND P2, PT, R104, -126, PT ;  /* 0xc2fc00006800780b */ /* 0x000fe20003f4e000 */
[----:B------:R-:W-:Y:S01]  /*bb50*/  @!P6 FMUL R102, R102, 0.5 ;  /* 0x3f0000006666e820 */ /* 0x000fe20000400000 */
[----:B------:R-:W-:Y:S01]  /*bb60*/  @!P1 FMUL R101, R101, 0.5 ;  /* 0x3f00000065659820 */ /* 0x000fe20000400000 */
[----:B------:R-:W-:Y:S01]  /*bb70*/  @!P3 FMUL R103, R103, 0.5 ;  /* 0x3f0000006767b820 */ /* 0x000fe20000400000 */
[----:B------:R1:W-:Y:S04]  /*bb80*/  STL.128 [R1+0x7a0], R148 ;  /* 0x0007a09401007387 */ /* 0x0003e80000100c00 */
[----:B------:R-:W-:Y:S03]  /*bb90*/  STL.128 [R1+0x7d0], R160 ;  /* 0x0007d0a001007387 */ /* 0x000fe60000100c00 */
[----:B------:R-:W-:Y:S01]  /*bba0*/  @!P5 FMUL R107, R107, 0.5 ;  /* 0x3f0000006b6bd820 */ /* 0x000fe20000400000 */
[----:B------:R-:W-:Y:S01]  /*bbb0*/  STL.128 [R1+0x7e0], R164 ;  /* 0x0007e0a401007387 */ /* 0x000fe20000100c00 */
[----:B------:R-:W-:Y:S01]  /*bbc0*/  @!P2 FMUL R104, R104, 0.5 ;  /* 0x3f0000006868a820 */ /* 0x000fe20000400000 */
[----:B------:R-:W-:Y:S02]  /*bbd0*/  MUFU.EX2 R102, R102 ;  /* 0x0000006600667308 */ /* 0x000fe40000000800 */
[----:B------:R-:W-:Y:S04]  /*bbe0*/  STL.128 [R1+0x7f0], R168 ;  /* 0x0007f0a801007387 */ /* 0x000fe80000100c00 */
[----:B------:R-:W-:Y:S02]  /*bbf0*/  STL.128 [R1+0x800], R172 ;  /* 0x000800ac01007387 */ /* 0x000fe40000100c00 */
[----:B------:R-:W1:Y:S02]  /*bc00*/  MUFU.EX2 R107, R107 ;  /* 0x0000006b006b7308 */ /* 0x000e640000000800 */
        /* <DEDUP_REMOVED lines=9> */
[----:B-1----:R-:W-:Y:S01]  /*bca0*/  @!P5 FMUL R107, R107, R107 ;  /* 0x0000006b6b6bd220 */ /* 0x002fe20000400000 */
[----:B------:R-:W-:Y:S01]  /*bcb0*/  @!P6 FMUL R102, R102, R102 ;  /* 0x000000666666e220 */ /* 0x000fe20000400000 */
[----:B------:R-:W-:Y:S01]  /*bcc0*/  @!P1 FMUL R101, R101, R101 ;  /* 0x0000006565659220 */ /* 0x000fe20000400000 */
[----:B------:R-:W-:Y:S04]  /*bcd0*/  STL.128 [R1+0x870], R200 ;  /* 0x000870c801007387 */ /* 0x000fe80000100c00 */
[----:B------:R-:W-:Y:S01]  /*bce0*/  STL.128 [R1+0x880], R204 ;  /* 0x000880cc01007387 */ /* 0x000fe20000100c00 */
[----:B------:R-:W-:-:S03]  /*bcf0*/  @!P2 FMUL R104, R104, R104 ;  /* 0x000000686868a220 */ /* 0x000fc60000400000 */
[----:B------:R-:W-:Y:S04]  /*bd00*/  STL.128 [R1+0x890], R208 ;  /* 0x000890d001007387 */ /* 0x000fe80000100c00 */
[----:B------:R-:W-:Y:S01]  /*bd10*/  STL.128 [R1+0x8a0], R212 ;  /* 0x0008a0d401007387 */ /* 0x000fe20000100c00 */
[----:B------:R-:W-:-:S03]  /*bd20*/  @!P3 FMUL R103, R103, R103 ;  /* 0x000000676767b220 */ /* 0x000fc60000400000 */
[----:B------:R-:W-:Y:S04]  /*bd30*/  STL.128 [R1+0x8b0], R216 ;  /* 0x0008b0d801007387 */ /* 0x000fe80000100c00 */
[----:B------:R-:W-:Y:S04]  /*bd40*/  STL.128 [R1+0x8c0], R220 ;  /* 0x0008c0dc01007387 */ /* 0x000fe80000100c00 */
[----:B------:R-:W-:Y:S04]  /*bd50*/  STL.128 [R1+0x8d0], R224 ;  /* 0x0008d0e001007387 */ /* 0x000fe80000100c00 */
[----:B------:R-:W-:Y:S04]  /*bd60*/  STL.128 [R1+0x8e0], R228 ;  /* 0x0008e0e401007387 */ /* 0x000fe80000100c00 */
[----:B------:R1:W-:Y:S04]  /*bd70*/  STL.128 [R1+0x8f0], R232 ;  /* 0x0008f0e801007387 */ /* 0x0003e80000100c00 */
[----:B------:R-:W2:Y:S04]  /*bd80*/  LDL.LU R148, [R1+0x7a0] ;  /* 0x0007a00001947983 */ /* 0x000ea80000300800 */
[----:B------:R-:W2:Y:S04]  /*bd90*/  LDL.LU R149, [R1+0x7a4] ;  /* 0x0007a40001957983 */ /* 0x000ea80000300800 */
[----:B------:R-:W2:Y:S04]  /*bda0*/  LDL.LU R150, [R1+0x7a8] ;  /* 0x0007a80001967983 */ /* 0x000ea80000300800 */
[----:B------:R-:W2:Y:S04]  /*bdb0*/  LDL.LU R151, [R1+0x7ac] ;  /* 0x0007ac0001977983 */ /* 0x000ea80000300800 */
[----:B-1----:R-:W2:Y:S04]  /*bdc0*/  LDL.LU R235, [R1+0x7c4] ;  /* 0x0007c40001eb7983 */ /* 0x002ea80000300800 */
        /* <DEDUP_REMOVED lines=24> */
[----:B----4-:R-:W-:-:S03]  /*bf50*/  FMUL R153, R153, UR16 ;  /* 0x0000001099997c20 */ /* 0x010fc60008400000 */
[----:B------:R-:W4:Y:S01]  /*bf60*/  LDL.LU R182, [R1+0x828] ;  /* 0x0008280001b67983 */ /* 0x000f220000300800 */
[----:B------:R-:W-:Y:S01]  /*bf70*/  FMUL R153, R153, R4 ;  /* 0x0000000499997220 */ /* 0x000fe20000400000 */
[C---:B---3--:R-:W-:Y:S02]  /*bf80*/  FSETP.GEU.AND P4, PT, R108.reuse, -126, PT ;  /* 0xc2fc00006c00780b */ /* 0x048fe40003f8e000 */
[----:B------:R-:W1:Y:S04]  /*bf90*/  LDS.64 R4, [R0+0x148020] ;  /* 0x1480200000047984 */ /* 0x000e680000000a00 */
[----:B------:R-:W4:Y:S04]  /*bfa0*/  LDL.LU R183, [R1+0x82c] ;  /* 0x00082c0001b77983 */ /* 0x000f280000300800 */
[----:B------:R-:W3:Y:S03]  /*bfb0*/  LDL.LU R184, [R1+0x830] ;  /* 0x0008300001b87983 */ /* 0x000ee60000300800 */
[----:B------:R-:W-:Y:S01]  /*bfc0*/  @!P4 FMUL R108, R108, 0.5 ;  /* 0x3f0000006c6cc820 */ /* 0x000fe20000400000 */
[----:B------:R-:W3:Y:S01]  /*bfd0*/  LDL.LU R185, [R1+0x834] ;  /* 0x0008340001b97983 */ /* 0x000ee20000300800 */
[----:B------:R-:W-:-:S03]  /*bfe0*/  FMUL R144, R144, UR16 ;  /* 0x0000001090907c20 */ /* 0x000fc60008400000 */
[----:B------:R-:W3:Y:S01]  /*bff0*/  LDL.LU R186, [R1+0x838] ;  /* 0x0008380001ba7983 */ /* 0x000ee20000300800 */
[----:B------:R-:W1:Y:S01]  /*c000*/  MUFU.EX2 R108, R108 ;  /* 0x0000006c006c7308 */ /* 0x000e620000000800 */
[----:B--2---:R-:W-:Y:S01]  /*c010*/  FMUL R146, R146, UR16 ;  /* 0x0000001092927c20 */ /* 0x004fe20008400000 */
[----:B------:R-:W-:Y:S01]  /*c020*/  FMUL R145, R144, R17 ;  /* 0x0000001190917220 */ /* 0x000fe20000400000 */
[----:B------:R-:W3:Y:S01]  /*c030*/  LDL.LU R187, [R1+0x83c] ;  /* 0x00083c0001bb7983 */ /* 0x000ee20000300800 */
[----:B------:R-:W-:Y:S01]  /*c040*/  FMUL R156, R156, UR16 ;  /* 0x000000109c9c7c20 */ /* 0x000fe20008400000 */
[----:B------:R-:W-:Y:S02]  /*c050*/  FMUL R146, R146, R18 ;  /* 0x0000001292927220 */ /* 0x000fe40000400000 */
[----:B------:R-:W2:Y:S04]  /*c060*/  LDL.LU R188, [R1+0x840] ;  /* 0x0008400001bc7983 */ /* 0x000ea80000300800 */
[----:B------:R-:W2:Y:S01]  /*c070*/  LDL.LU R189, [R1+0x844] ;  /* 0x0008440001bd7983 */ /* 0x000ea20000300800 */
[----:B-1----:R-:W-:-:S03]  /*c080*/  @!P4 FMUL R108, R108, R108 ;  /* 0x0000006c6c6cc220 */ /* 0x002fc60000400000 */
[----:B------:R-:W2:Y:S01]  /*c090*/  LDL.LU R190, [R1+0x848] ;  /* 0x0008480001be7983 */ /* 0x000ea20000300800 */
[----:B------:R-:W-:-:S03]  /*c0a0*/  FADD R28, R28, -R4 ;  /* 0x800000041c1c7221 */ /* 0x000fc60000000000 */
[----:B------:R-:W2:Y:S01]  /*c0b0*/  LDL.LU R191, [R1+0x84c] ;  /* 0x00084c0001bf7983 */ /* 0x000ea20000300800 */
[----:B------:R-:W-:Y:S01]  /*c0c0*/  FMUL R156, R156, R28 ;  /* 0x0000001c9c9c7220 */ /* 0x000fe20000400000 */
[----:B------:R-:W-:Y:S02]  /*c0d0*/  F2FP.F16.F32.PACK_AB R26, R107, R108 ;  /* 0x0000006c6b1a723e */ /* 0x000fe400000000ff */
[----:B------:R1:W-:Y:S04]  /*c0e0*/  STL.128 [R1+0x1c10], R108 ;  /* 0x001c106c01007387 */ /* 0x0003e80000100c00 */
[----:B------:R-:W4:Y:S04]  /*c0f0*/  LDL.LU R192, [R1+0x850] ;  /* 0x0008500001c07983 */ /* 0x000f280000300800 */
[----:B------:R-:W4:Y:S04]  /*c100*/  LDL.LU R193, [R1+0x854] ;  /* 0x0008540001c17983 */ /* 0x000f280000300800 */
[----:B------:R-:W4:Y:S04]  /*c110*/  LDL.LU R194, [R1+0x858] ;  /* 0x0008580001c27983 */ /* 0x000f280000300800 */
[----:B------:R-:W-:Y:S04]  /*c120*/  STL.128 [R1+0x1c40], R120 ;  /* 0x001c407801007387 */ /* 0x000fe80000100c00 */
[----:B------:R-:W-:Y:S04]  /*c130*/  STL.128 [R1+0x1c30], R116 ;  /* 0x001c307401007387 */ /* 0x000fe80000100c00 */
[----:B------:R1:W-:Y:S04]  /*c140*/  STL.128 [R1+0x1c20], R112 ;  /* 0x001c207001007387 */ /* 0x0003e80000100c00 */
[----:B------:R-:W4:Y:S04]  /*c150*/  LDL.LU R195, [R1+0x85c] ;  /* 0x00085c0001c37983 */ /* 0x000f280000300800 */
[----:B------:R-:W3:Y:S04]  /*c160*/  LDL.LU R196, [R1+0x860] ;  /* 0x0008600001c47983 */ /* 0x000ee80000300800 */
[----:B------:R-:W3:Y:S04]  /*c170*/  LDL.LU R197, [R1+0x864] ;  /* 0x0008640001c57983 */ /* 0x000ee80000300800 */
[----:B------:R-:W3:Y:S04]  /*c180*/  LDL.LU R198, [R1+0x868] ;  /* 0x0008680001c67983 */ /* 0x000ee80000300800 */
[----:B------:R-:W3:Y:S04]  /*c190*/  LDL.LU R199, [R1+0x86c] ;  /* 0x00086c0001c77983 */ /* 0x000ee80000300800 */
[----:B------:R-:W2:Y:S04]  /*c1a0*/  LDL.LU R200, [R1+0x870] ;  /* 0x0008700001c87983 */ /* 0x000ea80000300800 */
[----:B------:R-:W2:Y:S04]  /*c1b0*/  LDL.LU R201, [R1+0x874] ;  /* 0x0008740001c97983 */ /* 0x000ea80000300800 */
[----:B------:R-:W2:Y:S04]  /*c1c0*/  LDL.LU R202, [R1+0x878] ;  /* 0x0008780001ca7983 */ /* 0x000ea80000300800 */
[----:B------:R-:W2:Y:S04]  /*c1d0*/  LDL.LU R203, [R1+0x87c] ;  /* 0x00087c0001cb7983 */ /* 0x000ea80000300800 */
[----:B------:R-:W4:Y:S04]  /*c1e0*/  LDL.LU R204, [R1+0x880] ;  /* 0x0008800001cc7983 */ /* 0x000f280000300800 */
[----:B------:R-:W4:Y:S04]  /*c1f0*/  LDL.LU R205, [R1+0x884] ;  /* 0x0008840001cd7983 */ /* 0x000f280000300800 */
[----:B------:R-:W4:Y:S04]  /*c200*/  LDL.LU R206, [R1+0x888] ;  /* 0x0008880001ce7983 */ /* 0x000f280000300800 */
        /* <DEDUP_REMOVED lines=28> */
[----:B------:R-:W2:Y:S04]  /*c3d0*/  LDL.LU R27, [R1+0x8fc] ;  /* 0x0008fc00011b7983 */ /* 0x000ea80000300800 */
[----:B------:R-:W-:Y:S04]  /*c3e0*/  STL [R1+0x109c], R156 ;  /* 0x00109c9c01007387 */ /* 0x000fe80000100800 */
[----:B------:R-:W-:Y:S04]  /*c3f0*/  STL [R1+0x1920], R102 ;  /* 0x0019206601007387 */ /* 0x000fe80000100800 */
[----:B------:R-:W-:Y:S04]  /*c400*/  STL [R1+0x191c], R101 ;  /* 0x00191c6501007387 */ /* 0x000fe80000100800 */
[----:B------:R-:W-:Y:S04]  /*c410*/  STL [R1+0x1928], R104 ;  /* 0x0019286801007387 */ /* 0x000fe80000100800 */
[----:B------:R-:W-:Y:S04]  /*c420*/  STL [R1+0x1924], R103 ;  /* 0x0019246701007387 */ /* 0x000fe80000100800 */
[----:B------:R-:W-:Y:S04]  /*c430*/  STL [R1+0x1cc0], R157 ;  /* 0x001cc09d01007387 */ /* 0x000fe80000100800 */
[----:B------:R-:W-:Y:S04]  /*c440*/  STL.128 [R1+0x1cb0], R152 ;  /* 0x001cb09801007387 */ /* 0x000fe80000100c00 */
[----:B------:R-:W-:Y:S04]  /*c450*/  STL [R1+0x1ca4], R146 ;  /* 0x001ca49201007387 */ /* 0x000fe80000100800 */
[----:B------:R-:W-:Y:S04]  /*c460*/  STL [R1+0x1ca0], R145 ;  /* 0x001ca09101007387 */ /* 0x000fe80000100800 */
[----:B------:R-:W-:Y:S04]  /*c470*/  STL.128 [R1+0x1c90], R140 ;  /* 0x001c908c01007387 */ /* 0x000fe80000100c00 */
[----:B------:R-:W-:Y:S04]  /*c480*/  STL.128 [R1+0x1c80], R136 ;  /* 0x001c808801007387 */ /* 0x000fe80000100c00 */
[----:B------:R-:W-:Y:S04]  /*c490*/  STL.128 [R1+0x1c70], R132 ;  /* 0x001c708401007387 */ /* 0x000fe80000100c00 */
[----:B------:R-:W-:Y:S04]  /*c4a0*/  STL.128 [R1+0x1c60], R128 ;  /* 0x001c608001007387 */ /* 0x000fe80000100c00 */
[----:B------:R1:W-:Y:S04]  /*c4b0*/  STL.128 [R1+0x1c50], R124 ;  /* 0x001c507c01007387 */ /* 0x0003e80000100c00 */
[----:B-1----:R-:W4:Y:S04]  /*c4c0*/  LDL.LU R108, [R1+0x700] ;  /* 0x00070000016c7983 */ /* 0x002f280000300800 */
        /* <DEDUP_REMOVED lines=44> */
[----:B-1----:R-:W2:Y:S04]  /*c790*/  LDL.LU R148, [R1+0x9a0] ;  /* 0x0009a00001947983 */ /* 0x002ea80000300800 */
[----:B----4-:R1:W-:Y:S04]  /*c7a0*/  STL.128 [R1+0x1cd0], R108 ;  /* 0x001cd06c01007387 */ /* 0x0103e80000100c00 */
[----:B---3--:R3:W-:Y:S04]  /*c7b0*/  STL.128 [R1+0x1ce0], R112 ;  /* 0x001ce07001007387 */ /* 0x0087e80000100c00 */
[----:B-1----:R-:W4:Y:S04]  /*c7c0*/  LDL.LU R108, [R1+0x900] ;  /* 0x00090000016c7983 */ /* 0x002f280000300800 */
[----:B------:R-:W4:Y:S04]  /*c7d0*/  LDL.LU R109, [R1+0x904] ;  /* 0x00090400016d7983 */ /* 0x000f280000300800 */
[----:B------:R-:W4:Y:S04]  /*c7e0*/  LDL.LU R110, [R1+0x908] ;  /* 0x00090800016e7983 */ /* 0x000f280000300800 */
[----:B--2---:R1:W-:Y:S04]  /*c7f0*/  STL.128 [R1+0x1cf0], R116 ;  /* 0x001cf07401007387 */ /* 0x0043e80000100c00 */
[----:B------:R-:W4:Y:S04]  /*c800*/  LDL.LU R111, [R1+0x90c] ;  /* 0x00090c00016f7983 */ /* 0x000f280000300800 */
[----:B---3--:R-:W4:Y:S04]  /*c810*/  LDL.LU R112, [R1+0x910] ;  /* 0x0009100001707983 */ /* 0x008f280000300800 */
[----:B------:R-:W4:Y:S04]  /*c820*/  LDL.LU R113, [R1+0x914] ;  /* 0x0009140001717983 */ /* 0x000f280000300800 */
[----:B------:R2:W-:Y:S04]  /*c830*/  STL.128 [R1+0x1d00], R120 ;  /* 0x001d007801007387 */ /* 0x0005e80000100c00 */
[----:B------:R-:W4:Y:S04]  /*c840*/  LDL.LU R114, [R1+0x918] ;  /* 0x0009180001727983 */ /* 0x000f280000300800 */
[----:B------:R-:W4:Y:S04]  /*c850*/  LDL.LU R115, [R1+0x91c] ;  /* 0x00091c0001737983 */ /* 0x000f280000300800 */
[----:B-1----:R-:W4:Y:S04]  /*c860*/  LDL.LU R116, [R1+0x920] ;  /* 0x0009200001747983 */ /* 0x002f280000300800 */
[----:B------:R1:W-:Y:S04]  /*c870*/  STL.128 [R1+0x1d10], R124 ;  /* 0x001d107c01007387 */ /* 0x0003e80000100c00 */
[----:B------:R-:W4:Y:S04]  /*c880*/  LDL.LU R117, [R1+0x924] ;  /* 0x0009240001757983 */ /* 0x000f280000300800 */
[----:B------:R-:W4:Y:S04]  /*c890*/  LDL.LU R118, [R1+0x928] ;  /* 0x0009280001767983 */ /* 0x000f280000300800 */
[----:B------:R-:W4:Y:S04]  /*c8a0*/  LDL.LU R119, [R1+0x92c] ;  /* 0x00092c0001777983 */ /* 0x000f280000300800 */
[----:B------:R3:W-:Y:S04]  /*c8b0*/  STL.128 [R1+0x1d20], R128 ;  /* 0x001d208001007387 */ /* 0x0007e80000100c00 */
[----:B--2---:R-:W4:Y:S04]  /*c8c0*/  LDL.LU R120, [R1+0x930] ;  /* 0x0009300001787983 */ /* 0x004f280000300800 */
[----:B------:R-:W4:Y:S04]  /*c8d0*/  LDL.LU R121, [R1+0x934] ;  /* 0x0009340001797983 */ /* 0x000f280000300800 */
[----:B------:R-:W4:Y:S04]  /*c8e0*/  LDL.LU R122, [R1+0x938] ;  /* 0x00093800017a7983 */ /* 0x000f280000300800 */
[----:B------:R2:W-:Y:S04]  /*c8f0*/  STL.128 [R1+0x1d30], R132 ;  /* 0x001d308401007387 */ /* 0x0005e80000100c00 */
[----:B------:R-:W4:Y:S04]  /*c900*/  LDL.LU R123, [R1+0x93c] ;  /* 0x00093c00017b7983 */ /* 0x000f280000300800 */
[----:B-1----:R-:W4:Y:S04]  /*c910*/  LDL.LU R124, [R1+0x940] ;  /* 0x00094000017c7983 */ /* 0x002f280000300800 */
[----:B------:R-:W4:Y:S04]  /*c920*/  LDL.LU R125, [R1+0x944] ;  /* 0x00094400017d7983 */ /* 0x000f280000300800 */
[----:B------:R1:W-:Y:S04]  /*c930*/  STL.128 [R1+0x1d40], R136 ;  /* 0x001d408801007387 */ /* 0x0003e80000100c00 */
[----:B------:R-:W4:Y:S04]  /*c940*/  LDL.LU R126, [R1+0x948] ;  /* 0x00094800017e7983 */ /* 0x000f280000300800 */
[----:B------:R-:W4:Y:S04]  /*c950*/  LDL.LU R127, [R1+0x94c] ;  /* 0x00094c00017f7983 */ /* 0x000f280000300800 */
[----:B---3--:R-:W4:Y:S04]  /*c960*/  LDL.LU R128, [R1+0x950] ;  /* 0x0009500001807983 */ /* 0x008f280000300800 */
[----:B------:R3:W-:Y:S04]  /*c970*/  STL.128 [R1+0x1d50], R140 ;  /* 0x001d508c01007387 */ /* 0x0007e80000100c00 */
[----:B------:R-:W4:Y:S04]  /*c980*/  LDL.LU R129, [R1+0x954] ;  /* 0x0009540001817983 */ /* 0x000f280000300800 */
[----:B------:R-:W4:Y:S04]  /*c990*/  LDL.LU R130, [R1+0x958] ;  /* 0x0009580001827983 */ /* 0x000f280000300800 */
[----:B------:R3:W-:Y:S04]  /*c9a0*/  STL.128 [R1+0x1d60], R144 ;  /* 0x001d609001007387 */ /* 0x0007e80000100c00 */
[----:B------:R-:W4:Y:S04]  /*c9b0*/  LDL.LU R131, [R1+0x95c] ;  /* 0x00095c0001837983 */ /* 0x000f280000300800 */
[----:B--2---:R-:W4:Y:S04]  /*c9c0*/  LDL.LU R132, [R1+0x960] ;  /* 0x0009600001847983 */ /* 0x004f280000300800 */
[----:B------:R-:W4:Y:S04]  /*c9d0*/  LDL.LU R133, [R1+0x964] ;  /* 0x0009640001857983 */ /* 0x000f280000300800 */
[----:B------:R-:W4:Y:S04]  /*c9e0*/  LDL.LU R134, [R1+0x968] ;  /* 0x0009680001867983 */ /* 0x000f280000300800 */
[----:B------:R-:W4:Y:S04]  /*c9f0*/  LDL.LU R135, [R1+0x96c] ;  /* 0x00096c0001877983 */ /* 0x000f280000300800 */
[----:B-1----:R-:W4:Y:S04]  /*ca00*/  LDL.LU R136, [R1+0x970] ;  /* 0x0009700001887983 */ /* 0x002f280000300800 */
[----:B------:R-:W4:Y:S04]  /*ca10*/  LDL.LU R137, [R1+0x974] ;  /* 0x0009740001897983 */ /* 0x000f280000300800 */
[----:B------:R-:W4:Y:S04]  /*ca20*/  LDL.LU R138, [R1+0x978] ;  /* 0x00097800018a7983 */ /* 0x000f280000300800 */
[----:B------:R-:W4:Y:S04]  /*ca30*/  LDL.LU R139, [R1+0x97c] ;  /* 0x00097c00018b7983 */ /* 0x000f280000300800 */
[----:B---3--:R-:W4:Y:S04]  /*ca40*/  LDL.LU R140, [R1+0x980] ;  /* 0x00098000018c7983 */ /* 0x008f280000300800 */
[----:B------:R-:W4:Y:S04]  /*ca50*/  LDL.LU R141, [R1+0x984] ;  /* 0x00098400018d7983 */ /* 0x000f280000300800 */
[----:B------:R-:W4:Y:S04]  /*ca60*/  LDL.LU R142, [R1+0x988] ;  /* 0x00098800018e7983 */ /* 0x000f280000300800 */
[----:B------:R-:W4:Y:S04]  /*ca70*/  LDL.LU R143, [R1+0x98c] ;  /* 0x00098c00018f7983 */ /* 0x000f280000300800 */
[----:B------:R-:W4:Y:S04]  /*ca80*/  LDL.LU R144, [R1+0x990] ;  /* 0x0009900001907983 */ /* 0x000f280000300800 */
[----:B------:R-:W4:Y:S04]  /*ca90*/  LDL.LU R145, [R1+0x994] ;  /* 0x0009940001917983 */ /* 0x000f280000300800 */
[----:B------:R-:W4:Y:S04]  /*caa0*/  LDL.LU R146, [R1+0x998] ;  /* 0x0009980001927983 */ /* 0x000f280000300800 */
[----:B------:R-:W4:Y:S01]  /*cab0*/  LDL.LU R147, [R1+0x99c] ;  /* 0x00099c0001937983 */ /* 0x000f220000300800 */
[----:B------:R-:W-:-:S02]  /*cac0*/  FSETP.GEU.AND P6, PT, R106, -126, PT ;  /* 0xc2fc00006a00780b */ /* 0x000fc40003fce000 */
[----:B------:R-:W-:-:S11]  /*cad0*/  FSETP.GEU.AND P1, PT, R105, -126, PT ;  /* 0xc2fc00006900780b */ /* 0x000fd60003f2e000 */
[----:B------:R-:W-:Y:S02]  /*cae0*/  @!P6 FMUL R106, R106, 0.5 ;  /* 0x3f0000006a6ae820 */ /* 0x000fe40000400000 */
[----:B------:R-:W-:-:S04]  /*caf0*/  @!P1 FMUL R105, R105, 0.5 ;  /* 0x3f00000069699820 */ /* 0x000fc80000400000 */
[----:B------:R-:W1:Y:S08]  /*cb00*/  MUFU.EX2 R106, R106 ;  /* 0x0000006a006a7308 */ /* 0x000e700000000800 */
[----:B------:R-:W2:Y:S01]  /*cb10*/  MUFU.EX2 R105, R105 ;  /* 0x0000006900697308 */ /* 0x000ea20000000800 */
[----:B------:R-:W-:Y:S02]  /*cb20*/  IMAD.MOV.U32 R157, RZ, RZ, R235 ;  /* 0x000000ffff9d7224 */ /* 0x000fe400078e00eb */
[----:B------:R-:W-:Y:S01]  /*cb30*/  IMAD.MOV.U32 R235, RZ, RZ, R27 ;  /* 0x000000ffffeb7224 */ /* 0x000fe200078e001b */
[----:B------:R3:W-:Y:S01]  /*cb40*/  STL.128 [R1+0x1eb0], R228 ;  /* 0x001eb0e401007387 */ /* 0x0007e20000100c00 */
[----:B------:R-:W-:Y:S01]  /*cb50*/  IMAD.MOV.U32 R149, RZ, RZ, R15 ;  /* 0x000000ffff957224 */ /* 0x000fe200078e000f */
[----:B------:R-:W-:Y:S01]  /*cb60*/  MOV R150, R6 ;  /* 0x0000000600967202 */ /* 0x000fe20000000f00 */
[----:B-1----:R-:W-:Y:S01]  /*cb70*/  @!P6 FMUL R106, R106, R106 ;  /* 0x0000006a6a6ae220 */ /* 0x002fe20000400000 */
[----:B------:R1:W-:Y:S01]  /*cb80*/  STL.128 [R1+0x1ec0], R232 ;  /* 0x001ec0e801007387 */ /* 0x0003e20000100c00 */
[----:B------:R-:W-:-:S03]  /*cb90*/  IMAD.MOV.U32 R151, RZ, RZ, R14 ;  /* 0x000000ffff977224 */ /* 0x000fc600078e000e */
[----:B------:R1:W-:Y:S01]  /*cba0*/  STL.128 [R1+0x1ea0], R224 ;  /* 0x001ea0e001007387 */ /* 0x0003e20000100c00 */
[----:B--2---:R-:W-:-:S03]  /*cbb0*/  @!P1 FMUL R105, R105, R105 ;  /* 0x0000006969699220 */ /* 0x004fc60000400000 */
[----:B------:R2:W-:Y:S01]  /*cbc0*/  STL.128 [R1+0x1e90], R220 ;  /* 0x001e90dc01007387 */ /* 0x0005e20000100c00 */
[----:B---3--:R-:W-:Y:S01]  /*cbd0*/  IMAD.MOV.U32 R228, RZ, RZ, R16 ;  /* 0x000000ffffe47224 */ /* 0x008fe200078e0010 */
[----:B------:R-:W-:Y:S02]  /*cbe0*/  MOV R230, R12 ;  /* 0x0000000c00e67202 */ /* 0x000fe40000000f00 */
[----:B------:R3:W-:Y:S01]  /*cbf0*/  STL.128 [R1+0x1e80], R216 ;  /* 0x001e80d801007387 */ /* 0x0007e20000100c00 */
[----:B------:R-:W-:Y:S02]  /*cc00*/  IMAD.MOV.U32 R229, RZ, RZ, R13 ;  /* 0x000000ffffe57224 */ /* 0x000fe400078e000d */
[----:B------:R-:W-:Y:S01]  /*cc10*/  IMAD.MOV.U32 R231, RZ, RZ, R11 ;  /* 0x000000ffffe77224 */ /* 0x000fe200078e000b */
[----:B------:R3:W-:Y:S01]  /*cc20*/  STL.128 [R1+0x1e70], R212 ;  /* 0x001e70d401007387 */ /* 0x0007e20000100c00 */
[----:B-1----:R-:W-:Y:S01]  /*cc30*/  IMAD.MOV.U32 R232, RZ, RZ, R10 ;  /* 0x000000ffffe87224 */ /* 0x002fe200078e000a */
[----:B------:R-:W-:Y:S01]  /*cc40*/  MOV R234, R8 ;  /* 0x0000000800ea7202 */ /* 0x000fe20000000f00 */
[----:B------:R-:W-:Y:S01]  /*cc50*/  IMAD.MOV.U32 R233, RZ, RZ, R9 ;  /* 0x000000ffffe97224 */ /* 0x000fe200078e0009 */
[----:B------:R1:W-:Y:S01]  /*cc60*/  STL.128 [R1+0x1e60], R208 ;  /* 0x001e60d001007387 */ /* 0x0003e20000100c00 */
[----:B------:R-:W-:Y:S01]  /*cc70*/  IMAD.MOV.U32 R224, RZ, RZ, R22 ;  /* 0x000000ffffe07224 */ /* 0x000fe200078e0016 */
[----:B------:R-:W-:Y:S01]  /*cc80*/  MOV R226, R20 ;  /* 0x0000001400e27202 */ /* 0x000fe20000000f00 */
[----:B------:R-:W-:Y:S01]  /*cc90*/  IMAD.MOV.U32 R225, RZ, RZ, R21 ;  /* 0x000000ffffe17224 */ /* 0x000fe200078e0015 */
[----:B------:R1:W-:Y:S01]  /*cca0*/  STL.128 [R1+0x1e50], R204 ;  /* 0x001e50cc01007387 */ /* 0x0003e20000100c00 */
[----:B--2---:R-:W-:Y:S01]  /*ccb0*/  IMAD.MOV.U32 R220, RZ, RZ, R38 ;  /* 0x000000ffffdc7224 */ /* 0x004fe200078e0026 */
[----:B------:R-:W-:Y:S01]  /*ccc0*/  MOV R222, R36 ;  /* 0x0000002400de7202 */ /* 0x000fe20000000f00 */
[----:B------:R-:W-:Y:S01]  /*ccd0*/  IMAD.MOV.U32 R221, RZ, RZ, R37 ;  /* 0x000000ffffdd7224 */ /* 0x000fe200078e0025 */
[----:B------:R2:W-:Y:S01]  /*cce0*/  STL.128 [R1+0x1e40], R200 ;  /* 0x001e40c801007387 */ /* 0x0005e20000100c00 */
[----:B---3--:R-:W-:Y:S01]  /*ccf0*/  IMAD.MOV.U32 R216, RZ, RZ, R42 ;  /* 0x000000ffffd87224 */ /* 0x008fe200078e002a */
[----:B------:R-:W-:Y:S01]  /*cd00*/  MOV R218, R40 ;  /* 0x0000002800da7202 */ /* 0x000fe20000000f00 */
[----:B------:R-:W-:Y:S01]  /*cd10*/  IMAD.MOV.U32 R217, RZ, RZ, R41 ;  /* 0x000000ffffd97224 */ /* 0x000fe200078e0029 */
[----:B------:R3:W-:Y:S01]  /*cd20*/  STL.128 [R1+0x1e30], R196 ;  /* 0x001e30c401007387 */ /* 0x0007e20000100c00 */
[----:B------:R-:W-:Y:S01]  /*cd30*/  IMAD.MOV.U32 R212, RZ, RZ, R46 ;  /* 0x000000ffffd47224 */ /* 0x000fe200078e002e */
[----:B------:R-:W-:Y:S01]  /*cd40*/  MOV R214, R44 ;  /* 0x0000002c00d67202 */ /* 0x000fe20000000f00 */
        /* <DEDUP_REMOVED lines=45> */
[----:B------:R-:W-:Y:S01]  /*d020*/  MOV R166, R92 ;  /* 0x0000005c00a67202 */ /* 0x000fe20000000f00 */
[----:B------:R-:W-:Y:S01]  /*d030*/  IMAD.MOV.U32 R164, RZ, RZ, R94 ;  /* 0x000000ffffa47224 */ /* 0x000fe200078e005e */
[----:B------:R-:W-:Y:S01]  /*d040*/  F2FP.F16.F32.PACK_AB R24, R101, R102 ;  /* 0x000000666518723e */ /* 0x000fe200000000ff */
[----:B------:R-:W-:Y:S01]  /*d050*/  IMAD.MOV.U32 R165, RZ, RZ, R93 ;  /* 0x000000ffffa57224 */ /* 0x000fe200078e005d */
[----:B--2---:R-:W-:Y:S01]  /*d060*/  MOV R162, R96 ;  /* 0x0000006000a27202 */ /* 0x004fe20000000f00 */
[----:B------:R-:W-:Y:S01]  /*d070*/  IMAD.MOV.U32 R160, RZ, RZ, R98 ;  /* 0x000000ffffa07224 */ /* 0x000fe200078e0062 */
[----:B------:R-:W-:Y:S01]  /*d080*/  F2FP.F16.F32.PACK_AB R25, R103, R104 ;  /* 0x000000686719723e */ /* 0x000fe200000000ff */
[----:B------:R-:W-:Y:S01]  /*d090*/  IMAD.MOV.U32 R161, RZ, RZ, R97 ;  /* 0x000000ffffa17224 */ /* 0x000fe200078e0061 */
[----:B---3--:R-:W-:Y:S01]  /*d0a0*/  MOV R158, R35 ;  /* 0x00000023009e7202 */ /* 0x008fe20000000f00 */
[----:B------:R-:W-:Y:S01]  /*d0b0*/  IMAD.MOV.U32 R156, RZ, RZ, R34 ;  /* 0x000000ffff9c7224 */ /* 0x000fe200078e0022 */
[----:B------:R-:W-:Y:S01]  /*d0c0*/  UIADD3 UR10, UR12, 0x180, URZ ;  /* 0x000001800c0a7890 */ /* 0x000fe2000fffe03f */
[----:B------:R-:W-:Y:S01]  /*d0d0*/  IMAD.MOV.U32 R157, RZ, RZ, R33 ;  /* 0x000000ffff9d7224 */ /* 0x000fe200078e0021 */
[----:B------:R-:W-:Y:S01]  /*d0e0*/  MOV R154, R100 ;  /* 0x00000064009a7202 */ /* 0x000fe20000000f00 */
[----:B------:R-:W-:Y:S01]  /*d0f0*/  IMAD.MOV.U32 R152, RZ, RZ, R2 ;  /* 0x000000ffff987224 */ /* 0x000fe200078e0002 */
[----:B------:R-:W-:Y:S01]  /*d100*/  UMOV UR11, 0x40000040 ;  /* 0x40000040000b7882 */ /* 0x000fe20000000000 */
[----:B------:R-:W-:-:S02]  /*d110*/  IMAD.MOV.U32 R153, RZ, RZ, R7 ;  /* 0x000000ffff997224 */ /* 0x000fc400078e0007 */
[----:B------:R-:W-:Y:S01]  /*d120*/  FADD R4, R30, -R4 ;  /* 0x800000041e047221 */ /* 0x000fe20000000000 */
[----:B------:R-:W-:Y:S02]  /*d130*/  IMAD.MOV.U32 R155, RZ, RZ, R32 ;  /* 0x000000ffff9b7224 */ /* 0x000fe400078e0020 */
[----:B------:R-:W-:Y:S01]  /*d140*/  FADD R29, R29, -R5 ;  /* 0x800000051d1d7221 */ /* 0x000fe20000000000 */
[----:B------:R-:W-:Y:S02]  /*d150*/  IMAD.MOV.U32 R159, RZ, RZ, R99 ;  /* 0x000000ffff9f7224 */ /* 0x000fe400078e0063 */
[----:B------:R-:W-:Y:S01]  /*d160*/  FADD R31, R31, -R5 ;  /* 0x800000051f1f7221 */ /* 0x000fe20000000000 */
[----:B------:R-:W-:Y:S01]  /*d170*/  IMAD.MOV.U32 R163, RZ, RZ, R95 ;  /* 0x000000ffffa37224 */ /* 0x000fe200078e005f */
[----:B------:R-:W-:Y:S01]  /*d180*/  STL [R1+0x192c], R107 ;  /* 0x00192c6b01007387 */ /* 0x000fe20000100800 */
[----:B------:R-:W-:Y:S02]  /*d190*/  IMAD.MOV.U32 R167, RZ, RZ, R91 ;  /* 0x000000ffffa77224 */ /* 0x000fe400078e005b */
[----:B------:R-:W-:Y:S01]  /*d1a0*/  IMAD.MOV.U32 R171, RZ, RZ, R87 ;  /* 0x000000ffffab7224 */ /* 0x000fe200078e0057 */
[----:B------:R-:W-:Y:S01]  /*d1b0*/  STL [R1+0x1934], R106 ;  /* 0x0019346a01007387 */ /* 0x000fe20000100800 */
[----:B------:R-:W-:-:S02]  /*d1c0*/  IMAD.MOV.U32 R175, RZ, RZ, R83 ;  /* 0x000000ffffaf7224 */ /* 0x000fc400078e0053 */
[----:B------:R-:W-:Y:S01]  /*d1d0*/  IMAD.MOV.U32 R179, RZ, RZ, R79 ;  /* 0x000000ffffb37224 */ /* 0x000fe200078e004f */
[----:B------:R-:W2:Y:S01]  /*d1e0*/  LDL.LU R6, [R1+0x1ef0] ;  /* 0x001ef00001067983 */ /* 0x000ea20000300800 */
[----:B------:R-:W-:Y:S02]  /*d1f0*/  IMAD.MOV.U32 R183, RZ, RZ, R75 ;  /* 0x000000ffffb77224 */ /* 0x000fe400078e004b */
[----:B------:R-:W-:Y:S01]  /*d200*/  IMAD.MOV.U32 R187, RZ, RZ, R71 ;  /* 0x000000ffffbb7224 */ /* 0x000fe200078e0047 */
[----:B------:R-:W3:Y:S01]  /*d210*/  LDL.LU R15, [R1+0x1ef4] ;  /* 0x001ef400010f7983 */ /* 0x000ee20000300800 */
[----:B------:R-:W-:Y:S02]  /*d220*/  IMAD.MOV.U32 R191, RZ, RZ, R67 ;  /* 0x000000ffffbf7224 */ /* 0x000fe400078e0043 */
[----:B------:R-:W-:Y:S01]  /*d230*/  IMAD.MOV.U32 R195, RZ, RZ, R63 ;  /* 0x000000ffffc37224 */ /* 0x000fe200078e003f */
[----:B------:R-:W3:Y:S01]  /*d240*/  LDL.LU R14, [R1+0x1eec] ;  /* 0x001eec00010e7983 */ /* 0x000ee20000300800 */
[----:B------:R-:W-:-:S02]  /*d250*/  IMAD.MOV.U32 R199, RZ, RZ, R59 ;  /* 0x000000ffffc77224 */ /* 0x000fc400078e003b */
[----:B------:R-:W-:Y:S02]  /*d260*/  IMAD.MOV.U32 R203, RZ, RZ, R55 ;  /* 0x000000ffffcb7224 */ /* 0x000fe400078e0037 */
[----:B------:R-:W-:Y:S02]  /*d270*/  IMAD.MOV.U32 R227, RZ, RZ, R19 ;  /* 0x000000ffffe37224 */ /* 0x000fe400078e0013 */
[----:B------:R-:W-:Y:S01]  /*d280*/  IMAD.MOV.U32 R235, RZ, RZ, R3 ;  /* 0x000000ffffeb7224 */ /* 0x000fe200078e0003 */
[----:B------:R-:W-:Y:S01]  /*d290*/  F2FP.F16.F32.PACK_AB R27, R105, R106 ;  /* 0x0000006a691b723e */ /* 0x000fe200000000ff */
[----:B------:R-:W-:Y:S01]  /*d2a0*/  IMAD.MOV.U32 R207, RZ, RZ, R51 ;  /* 0x000000ffffcf7224 */ /* 0x000fe200078e0033 */
[----:B------:R-:W2:Y:S01]  /*d2b0*/  LDL.LU R100, [R1+0x1ee0] ;  /* 0x001ee00001647983 */ /* 0x000ea20000300800 */
[----:B------:R-:W-:Y:S02]  /*d2c0*/  IMAD.MOV.U32 R211, RZ, RZ, R47 ;  /* 0x000000ffffd37224 */ /* 0x000fe400078e002f */
[----:B------:R-:W-:Y:S01]  /*d2d0*/  IMAD.MOV.U32 R215, RZ, RZ, R43 ;  /* 0x000000ffffd77224 */ /* 0x000fe200078e002b */
[----:B------:R-:W3:Y:S01]  /*d2e0*/  LDL.LU R2, [R1+0x1ee8] ;  /* 0x001ee80001027983 */ /* 0x000ee20000300800 */
[----:B------:R-:W-:-:S02]  /*d2f0*/  IMAD.MOV.U32 R219, RZ, RZ, R39 ;  /* 0x000000ffffdb7224 */ /* 0x000fc400078e0027 */
[----:B------:R-:W-:Y:S01]  /*d300*/  IMAD.MOV.U32 R223, RZ, RZ, R23 ;  /* 0x000000ffffdf7224 */ /* 0x000fe200078e0017 */
[----:B------:R-:W3:Y:S04]  /*d310*/  LDL.LU R32, [R1+0x1edc] ;  /* 0x001edc0001207983 */ /* 0x000ee80000300800 */
[----:B------:R-:W-:Y:S04]  /*d320*/  STL [R1+0x1930], R105 ;  /* 0x0019306901007387 */ /* 0x000fe80000100800 */
[----:B------:R-:W3:Y:S04]  /*d330*/  LDL.LU R33, [R1+0x1ed4] ;  /* 0x001ed40001217983 */ /* 0x000ee80000300800 */
[----:B------:R-:W3:Y:S04]  /*d340*/  LDL.LU R35, [R1+0x1ed0] ;  /* 0x001ed00001237983 */ /* 0x000ee80000300800 */
[----:B------:R-:W3:Y:S04]  /*d350*/  LDL.LU R34, [R1+0x1ed8] ;  /* 0x001ed80001227983 */ /* 0x000ee80000300800 */
[----:B------:R-:W3:Y:S01]  /*d360*/  LDL.LU R7, [R1+0x1ee4] ;  /* 0x001ee40001077983 */ /* 0x000ee20000300800 */
[----:B----4-:R-:W-:-:S06]  /*d370*/  WARPGROUP.ARRIVE ;  /* 0x00000000000079c5 */ /* 0x010fcc0000000000 */
        /* <DEDUP_REMOVED lines=72> */
[----:B------:R2:W-:Y:S04]  /*d800*/  STL.128 [R1+0x710], R112 ;  /* 0x0007107001007387 */ /* 0x0005e80000100c00 */
[----:B------:R4:W-:Y:S04]  /*d810*/  STL.128 [R1+0x720], R116 ;  /* 0x0007207401007387 */ /* 0x0009e80000100c00 */
[----:B-1----:R-:W3:Y:S04]  /*d820*/  LDL.LU.128 R152, [R1+0x1cb0] ;  /* 0x001cb00001987983 */ /* 0x002ee80000300c00 */
[----:B--2---:R-:W2:Y:S04]  /*d830*/  LDL.LU.128 R112, [R1+0x1c20] ;  /* 0x001c200001707983 */ /* 0x004ea80000300c00 */
[----:B----4-:R-:W4:Y:S04]  /*d840*/  LDL.LU.128 R116, [R1+0x1c30] ;  /* 0x001c300001747983 */ /* 0x010f280000300c00 */
[----:B------:R1:W-:Y:S04]  /*d850*/  STL.128 [R1+0x730], R120 ;  /* 0x0007307801007387 */ /* 0x0003e80000100c00 */
[----:B------:R1:W-:Y:S04]  /*d860*/  STL.128 [R1+0x7c0], R156 ;  /* 0x0007c09c01007387 */ /* 0x0003e80000100c00 */
[----:B-1----:R-:W4:Y:S04]  /*d870*/  LDL.LU.128 R120, [R1+0x1c40] ;  /* 0x001c400001787983 */ /* 0x002f280000300c00 */
[----:B------:R-:W4:Y:S04]  /*d880*/  LDL.LU R157, [R1+0x1cc0] ;  /* 0x001cc000019d7983 */ /* 0x000f280000300800 */
[----:B------:R-:W-:Y:S04]  /*d890*/  STL.128 [R1+0x700], R108 ;  /* 0x0007006c01007387 */ /* 0x000fe80000100c00 */
[----:B------:R-:W-:Y:S04]  /*d8a0*/  STL.128 [R1+0x740], R124 ;  /* 0x0007407c01007387 */ /* 0x000fe80000100c00 */
[----:B------:R-:W-:Y:S04]  /*d8b0*/  STL.128 [R1+0x750], R128 ;  /* 0x0007508001007387 */ /* 0x000fe80000100c00 */
[----:B------:R1:W-:Y:S04]  /*d8c0*/  STL.128 [R1+0x760], R132 ;  /* 0x0007608401007387 */ /* 0x0003e80000100c00 */
[----:B------:R1:W-:Y:S04]  /*d8d0*/  STL.128 [R1+0x770], R136 ;  /* 0x0007708801007387 */ /* 0x0003e80000100c00 */
[----:B------:R1:W-:Y:S04]  /*d8e0*/  STL.128 [R1+0x780], R140 ;  /* 0x0007808c01007387 */ /* 0x0003e80000100c00 */
[----:B------:R1:W-:Y:S04]  /*d8f0*/  STL.128 [R1+0x790], R144 ;  /* 0x0007909001007387 */ /* 0x0003e80000100c00 */
[----:B-1----:R-:W4:Y:S04]  /*d900*/  LDL.LU.128 R132, [R1+0x1c70] ;  /* 0x001c700001847983 */ /* 0x002f280000300c00 */
[----:B------:R-:W4:Y:S04]  /*d910*/  LDL.LU.128 R136, [R1+0x1c80] ;  /* 0x001c800001887983 */ /* 0x000f280000300c00 */
[----:B------:R-:W4:Y:S04]  /*d920*/  LDL.LU.128 R140, [R1+0x1c90] ;  /* 0x001c9000018c7983 */ /* 0x000f280000300c00 */
[----:B------:R-:W4:Y:S04]  /*d930*/  LDL.LU R146, [R1+0x1ca4] ;  /* 0x001ca40001927983 */ /* 0x000f280000300800 */
[----:B------:R-:W4:Y:S04]  /*d940*/  LDL.LU R145, [R1+0x1ca0] ;  /* 0x001ca00001917983 */ /* 0x000f280000300800 */
[----:B------:R-:W4:Y:S04]  /*d950*/  LDL.LU.128 R128, [R1+0x1c60] ;  /* 0x001c600001807983 */ /* 0x000f280000300c00 */
[----:B------:R-:W4:Y:S04]  /*d960*/  LDL.LU.128 R124, [R1+0x1c50] ;  /* 0x001c5000017c7983 */ /* 0x000f280000300c00 */
[----:B------:R-:W4:Y:S01]  /*d970*/  LDL.LU.128 R108, [R1+0x1c10] ;  /* 0x001c1000016c7983 */ /* 0x000f220000300c00 */
[----:B------:R-:W-:Y:S01]  /*d980*/  FSETP.GEU.AND P2, PT, R100, -126, PT ;  /* 0xc2fc00006400780b */ /* 0x000fe20003f4e000 */
[----:B---3--:R-:W-:-:S02]  /*d990*/  FMUL R2, R2, UR16 ;  /* 0x0000001002027c20 */ /* 0x008fc40008400000 */
[----:B------:R1:W-:Y:S04]  /*d9a0*/  STL.128 [R1+0x7a0], R148 ;  /* 0x0007a09401007387 */ /* 0x0003e80000100c00 */
[----:B------:R3:W-:Y:S06]  /*d9b0*/  STL.128 [R1+0x7d0], R160 ;  /* 0x0007d0a001007387 */ /* 0x0007ec0000100c00 */
[----:B------:R-:W-:Y:S01]  /*d9c0*/  @!P2 FMUL R100, R100, 0.5 ;  /* 0x3f0000006464a820 */ /* 0x000fe20000400000 */
[----:B------:R3:W-:Y:S03]  /*d9d0*/  STL.128 [R1+0x7e0], R164 ;  /* 0x0007e0a401007387 */ /* 0x0007e60000100c00 */
[----:B------:R-:W-:Y:S01]  /*d9e0*/  MUFU.EX2 R94, R100 ;  /* 0x00000064005e7308 */ /* 0x000fe20000000800 */
        /* <DEDUP_REMOVED lines=18> */
[----:B---3--:R-:W3:Y:S04]  /*db10*/  LDL.LU.128 R160, [R1+0x7d0] ;  /* 0x0007d00001a07983 */ /* 0x008ee80000300c00 */
        /* <DEDUP_REMOVED lines=18> */
[----:B------:R-:W-:Y:S01]  /*dc40*/  FMUL R154, R154, UR16 ;  /* 0x000000109a9a7c20 */ /* 0x000fe20008400000 */
[----:B--2---:R-:W-:-:S03]  /*dc50*/  FSETP.GEU.AND P1, PT, R115, -126, PT ;  /* 0xc2fc00007300780b */ /* 0x004fc60003f2e000 */
[----:B------:R-:W-:Y:S02]  /*dc60*/  FMUL R154, R154, R4 ;  /* 0x000000049a9a7220 */ /* 0x000fe40000400000 */
[----:B------:R-:W1:Y:S01]  /*dc70*/  LDS.64 R4, [R0+0x148040] ;  /* 0x1480400000047984 */ /* 0x000e620000000a00 */
[----:B----4-:R-:W-:-:S07]  /*dc80*/  FSETP.GEU.AND P6, PT, R116, -126, PT ;  /* 0xc2fc00007400780b */ /* 0x010fce0003fce000 */
[----:B------:R-:W-:-:S06]  /*dc90*/  @!P1 FMUL R115, R115, 0.5 ;  /* 0x3f00000073739820 */ /* 0x000fcc0000400000 */
[----:B------:R-:W-:Y:S01]  /*dca0*/  @!P6 FMUL R116, R116, 0.5 ;  /* 0x3f0000007474e820 */ /* 0x000fe20000400000 */
[----:B------:R-:W2:Y:S08]  /*dcb0*/  MUFU.EX2 R95, R115 ;  /* 0x00000073005f7308 */ /* 0x000eb00000000800 */
[----:B------:R-:W4:Y:S01]  /*dcc0*/  MUFU.EX2 R96, R116 ;  /* 0x0000007400607308 */ /* 0x000f220000000800 */
[----:B------:R-:W-:-:S02]  /*dcd0*/  FSETP.GEU.AND P3, PT, R123, -126, PT ;  /* 0xc2fc00007b00780b */ /* 0x000fc40003f6e000 */
[----:B------:R-:W-:Y:S02]  /*dce0*/  FSETP.GEU.AND P4, PT, R122, -126, PT ;  /* 0xc2fc00007a00780b */ /* 0x000fe40003f8e000 */
[----:B------:R-:W-:Y:S01]  /*dcf0*/  FSETP.GEU.AND P5, PT, R121, -126, PT ;  /* 0xc2fc00007900780b */ /* 0x000fe20003fae000 */
[----:B--2---:R-:W-:Y:S01]  /*dd00*/  @!P1 FMUL R95, R95, R95 ;  /* 0x0000005f5f5f9220 */ /* 0x004fe20000400000 */
[----:B------:R-:W-:Y:S01]  /*dd10*/  FSETP.GEU.AND P1, PT, R119, -126, PT ;  /* 0xc2fc00007700780b */ /* 0x000fe20003f2e000 */
[----:B----4-:R-:W-:Y:S01]  /*dd20*/  @!P6 FMUL R96, R96, R96 ;  /* 0x000000606060e220 */ /* 0x010fe20000400000 */
[----:B------:R-:W-:Y:S01]  /*dd30*/  FSETP.GEU.AND P6, PT, R120, -126, PT ;  /* 0xc2fc00007800780b */ /* 0x000fe20003fce000 */
[----:B------:R-:W-:Y:S01]  /*dd40*/  FMUL R155, R155, UR16 ;  /* 0x000000109b9b7c20 */ /* 0x000fe20008400000 */
[----:B------:R-:W-:Y:S01]  /*dd50*/  FMUL R157, R157, UR16 ;  /* 0x000000109d9d7c20 */ /* 0x000fe20008400000 */
[----:B-1----:R-:W-:Y:S02]  /*dd60*/  FADD R32, R32, -R4 ;  /* 0x8000000420207221 */ /* 0x002fe40000000000 */
[----:B------:R-:W-:Y:S01]  /*dd70*/  @!P3 FMUL R123, R123, 0.5 ;  /* 0x3f0000007b7bb820 */ /* 0x000fe20000400000 */
[----:B------:R-:W-:Y:S01]  /*dd80*/  FMUL R155, R155, R29 ;  /* 0x0000001d9b9b7220 */ /* 0x000fe20000400000 */
[----:B------:R-:W-:-:S02]  /*dd90*/  @!P4 FMUL R122, R122, 0.5 ;  /* 0x3f0000007a7ac820 */ /* 0x000fc40000400000 */
[----:B------:R-:W-:Y:S02]  /*dda0*/  @!P5 FMUL R121, R121, 0.5 ;  /* 0x3f0000007979d820 */ /* 0x000fe40000400000 */
[----:B------:R-:W-:Y:S01]  /*ddb0*/  @!P1 FMUL R119, R119, 0.5 ;  /* 0x3f00000077779820 */ /* 0x000fe20000400000 */
[----:B------:R-:W-:Y:S01]  /*ddc0*/  FMUL R157, R157, R31 ;  /* 0x0000001f9d9d7220 */ /* 0x000fe20000400000 */
[----:B------:R-:W-:Y:S01]  /*ddd0*/  FMUL R144, R2, R32 ;  /* 0x0000002002907220 */ /* 0x000fe20000400000 */
[----:B------:R-:W-:Y:S01]  /*dde0*/  @!P6 FMUL R120, R120, 0.5 ;  /* 0x3f0000007878e820 */ /* 0x000fe20000400000 */
[----:B------:R-:W1:Y:S02]  /*ddf0*/  MUFU.EX2 R93, R123 ;  /* 0x0000007b005d7308 */ /* 0x000e640000000800 */
[----:B------:R-:W-:Y:S04]  /*de00*/  STL [R1+0x10a0], R157 ;  /* 0x0010a09d01007387 */ /* 0x000fe80000100800 */
[----:B------:R-:W-:Y:S02]  /*de10*/  STL.128 [R1+0x1a00], R152 ;  /* 0x001a009801007387 */ /* 0x000fe40000100c00 */
[----:B------:R-:W2:Y:S02]  /*de20*/  MUFU.EX2 R100, R122 ;  /* 0x0000007a00647308 */ /* 0x000ea40000000800 */
[----:B------:R-:W-:Y:S04]  /*de30*/  STL.128 [R1+0x19d0], R136 ;  /* 0x0019d08801007387 */ /* 0x000fe80000100c00 */
[----:B------:R-:W-:Y:S02]  /*de40*/  STL.128 [R1+0x19e0], R140 ;  /* 0x0019e08c01007387 */ /* 0x000fe40000100c00 */
[----:B------:R-:W4:Y:S02]  /*de50*/  MUFU.EX2 R99, R121 ;  /* 0x0000007900637308 */ /* 0x000f240000000800 */
[----:B------:R-:W-:Y:S04]  /*de60*/  STL [R1+0x19f8], R146 ;  /* 0x0019f89201007387 */ /* 0x000fe80000100800 */
[----:B------:R-:W-:Y:S02]  /*de70*/  STL.64 [R1+0x19f0], R144 ;  /* 0x0019f09001007387 */ /* 0x000fe40000100a00 */
[----:B------:R-:W4:Y:S02]  /*de80*/  MUFU.EX2 R98, R120 ;  /* 0x0000007800627308 */ /* 0x000f240000000800 */
[----:B------:R-:W-:Y:S04]  /*de90*/  STL.128 [R1+0x19c0], R132 ;  /* 0x0019c08401007387 */ /* 0x000fe80000100c00 */
[----:B------:R-:W-:Y:S02]  /*dea0*/  STL.128 [R1+0x19b0], R128 ;  /* 0x0019b08001007387 */ /* 0x000fe40000100c00 */
[----:B------:R1:W4:Y:S02]  /*deb0*/  MUFU.EX2 R97, R119 ;  /* 0x0000007700617308 */ /* 0x0003240000000800 */
[----:B------:R-:W-:Y:S04]  /*dec0*/  STL.128 [R1+0x19a0], R124 ;  /* 0x0019a07c01007387 */ /* 0x000fe80000100c00 */
[----:B------:R-:W-:Y:S04]  /*ded0*/  STL [R1+0x1990], R118 ;  /* 0x0019907601007387 */ /* 0x000fe80000100800 */
[----:B------:R1:W-:Y:S04]  /*dee0*/  STL [R1+0x198c], R117 ;  /* 0x00198c7501007387 */ /* 0x0003e80000100800 */
[----:B------:R-:W-:Y:S04]  /*def0*/  STL [R1+0x1988], R114 ;  /* 0x0019887201007387 */ /* 0x000fe80000100800 */
[----:B------:R2:W-:Y:S04]  /*df00*/  STL.64 [R1+0x1980], R112 ;  /* 0x0019807001007387 */ /* 0x0005e80000100a00 */
[----:B------:R2:W-:Y:S04]  /*df10*/  STL.128 [R1+0x1970], R108 ;  /* 0x0019706c01007387 */ /* 0x0005e80000100c00 */
[----:B-1----:R-:W4:Y:S04]  /*df20*/  LDL.LU.128 R116, [R1+0x720] ;  /* 0x0007200001747983 */ /* 0x002f280000300c00 */
[----:B--2---:R-:W2:Y:S04]  /*df30*/  LDL.LU.128 R112, [R1+0x710] ;  /* 0x0007100001707983 */ /* 0x004ea80000300c00 */
        /* <DEDUP_REMOVED lines=11> */
[----:B---3--:R3:W-:Y:S04]  /*dff0*/  STL.128 [R1+0x1ae0], R160 ;  /* 0x001ae0a001007387 */ /* 0x0087e80000100c00 */
        /* <DEDUP_REMOVED lines=38> */
[----:B----4-:R-:W-:Y:S04]  /*e260*/  STL.128 [R1+0x1a30], R116 ;  /* 0x001a307401007387 */ /* 0x010fe80000100c00 */
[----:B--2---:R-:W-:Y:S04]  /*e270*/  STL.128 [R1+0x1a20], R112 ;  /* 0x001a207001007387 */ /* 0x004fe80000100c00 */
[----:B------:R-:W-:Y:S04]  /*e280*/  STL.128 [R1+0x1a40], R120 ;  /* 0x001a407801007387 */ /* 0x000fe80000100c00 */
        /* <DEDUP_REMOVED lines=9> */
[----:B-1----:R-:W3:Y:S04]  /*e320*/  LDL.LU.128 R108, [R1+0x900] ;  /* 0x00090000016c7983 */ /* 0x002ee80000300c00 */
[----:B------:R-:W3:Y:S04]  /*e330*/  LDL.LU.128 R112, [R1+0x910] ;  /* 0x0009100001707983 */ /* 0x000ee80000300c00 */
[----:B------:R-:W3:Y:S04]  /*e340*/  LDL.LU.128 R116, [R1+0x920] ;  /* 0x0009200001747983 */ /* 0x000ee80000300c00 */
[----:B------:R-:W3:Y:S04]  /*e350*/  LDL.LU.128 R120, [R1+0x930] ;  /* 0x0009300001787983 */ /* 0x000ee80000300c00 */
[----:B--2---:R-:W3:Y:S04]  /*e360*/  LDL.LU.128 R124, [R1+0x940] ;  /* 0x00094000017c7983 */ /* 0x004ee80000300c00 */
[----:B----4-:R-:W3:Y:S04]  /*e370*/  LDL.LU.128 R128, [R1+0x950] ;  /* 0x0009500001807983 */ /* 0x010ee80000300c00 */
[----:B------:R-:W3:Y:S04]  /*e380*/  LDL.LU.128 R132, [R1+0x960] ;  /* 0x0009600001847983 */ /* 0x000ee80000300c00 */
[----:B------:R-:W3:Y:S04]  /*e390*/  LDL.LU.128 R136, [R1+0x970] ;  /* 0x0009700001887983 */ /* 0x000ee80000300c00 */
[----:B------:R-:W3:Y:S04]  /*e3a0*/  LDL.LU.128 R140, [R1+0x980] ;  /* 0x00098000018c7983 */ /* 0x000ee80000300c00 */
[----:B------:R-:W3:Y:S04]  /*e3b0*/  LDL.LU.128 R144, [R1+0x990] ;  /* 0x0009900001907983 */ /* 0x000ee80000300c00 */
[----:B------:R-:W3:Y:S04]  /*e3c0*/  LDL.LU.128 R152, [R1+0x9b0] ;  /* 0x0009b00001987983 */ /* 0x000ee80000300c00 */
[----:B------:R-:W3:Y:S01]  /*e3d0*/  LDL.LU.128 R156, [R1+0x9c0] ;  /* 0x0009c000019c7983 */ /* 0x000ee20000300c00 */
[----:B------:R-:W-:Y:S01]  /*e3e0*/  @!P2 FMUL R94, R94, R94 ;  /* 0x0000005e5e5ea220 */ /* 0x000fe20000400000 */
[----:B------:R-:W-:Y:S01]  /*e3f0*/  @!P3 FMUL R93, R93, R93 ;  /* 0x0000005d5d5db220 */ /* 0x000fe20000400000 */
[----:B------:R-:W-:Y:S01]  /*e400*/  @!P4 FMUL R100, R100, R100 ;  /* 0x000000646464c220 */ /* 0x000fe20000400000 */
[----:B------:R-:W-:Y:S01]  /*e410*/  @!P5 FMUL R99, R99, R99 ;  /* 0x000000636363d220 */ /* 0x000fe20000400000 */
[----:B------:R-:W-:Y:S01]  /*e420*/  @!P6 FMUL R98, R98, R98 ;  /* 0x000000626262e220 */ /* 0x000fe20000400000 */
[----:B------:R-:W-:Y:S01]  /*e430*/  @!P1 FMUL R97, R97, R97 ;  /* 0x0000006161619220 */ /* 0x000fe20000400000 */
[----:B------:R-:W-:Y:S01]  /*e440*/  F2FP.F16.F32.PACK_AB R24, R95, R96 ;  /* 0x000000605f18723e */ /* 0x000fe200000000ff */
[----:B------:R-:W-:Y:S01]  /*e450*/  UIADD3 UR10, UR12, 0x200, URZ ;  /* 0x000002000c0a7890 */ /* 0x000fe2000fffe03f */
[----:B------:R-:W-:-:S02]  /*e460*/  F2FP.F16.F32.PACK_AB R25, R93, R94 ;  /* 0x0000005e5d19723e */ /* 0x000fc400000000ff */
[----:B------:R-:W-:Y:S02]  /*e470*/  F2FP.F16.F32.PACK_AB R26, R99, R100 ;  /* 0x00000064631a723e */ /* 0x000fe400000000ff */
[----:B------:R-:W-:Y:S01]  /*e480*/  F2FP.F16.F32.PACK_AB R27, R97, R98 ;  /* 0x00000062611b723e */ /* 0x000fe200000000ff */
[----:B------:R-:W-:-:S03]  /*e490*/  UMOV UR11, 0x40000040 ;  /* 0x40000040000b7882 */ /* 0x000fc60000000000 */
[----:B---3--:R-:W-:-:S06]  /*e4a0*/  WARPGROUP.ARRIVE ;  /* 0x00000000000079c5 */ /* 0x008fcc0000000000 */
[----:B------:R-:W-:Y:S03]  /*e4b0*/  HGMMA.64x256x16.F32 R108, R24, gdesc[UR8].tnspB, R108, gsb0 ;  /* 0x43e00008186c7df0 */ /* 0x000fe6000800086c */
[----:B------:R-:W-:Y:S02]  /*e4c0*/  WARPGROUP.DEPBAR.LE gsb0, 0x0 ;  /* 0x00008000000079c5 */ /* 0x000fe40000010000 */
        /* <DEDUP_REMOVED lines=77> */
[----:B------:R1:W-:Y:S01]  /*e9a0*/  STL [R1+0x9d0], R160 ;  /* 0x0009d0a001007387 */ /* 0x0003e20000100800 */
[----:B------:R-:W-:-:S02]  /*e9b0*/  IMAD.MOV.U32 R45, RZ, RZ, R221 ;  /* 0x000000ffff2d7224 */ /* 0x000fc400078e00dd */
[----:B------:R-:W-:Y:S01]  /*e9c0*/  IMAD.MOV.U32 R44, RZ, RZ, R222 ;  /* 0x000000ffff2c7224 */ /* 0x000fe200078e00de */
[----:B------:R-:W2:Y:S01]  /*e9d0*/  LDL.LU.128 R216, [R1+0x1bc0] ;  /* 0x001bc00001d87983 */ /* 0x000ea20000300c00 */
[----:B------:R-:W-:Y:S02]  /*e9e0*/  IMAD.MOV.U32 R31, RZ, RZ, R224 ;  /* 0x000000ffff1f7224 */ /* 0x000fe400078e00e0 */
[----:B------:R-:W-:Y:S01]  /*e9f0*/  IMAD.MOV.U32 R30, RZ, RZ, R225 ;  /* 0x000000ffff1e7224 */ /* 0x000fe200078e00e1 */
[----:B------:R-:W2:Y:S01]  /*ea00*/  LDL.LU.128 R220, [R1+0x1bd0] ;  /* 0x001bd00001dc7983 */ /* 0x000ea20000300c00 */
[----:B------:R-:W-:Y:S02]  /*ea10*/  IMAD.MOV.U32 R29, RZ, RZ, R226 ;  /* 0x000000ffff1d7224 */ /* 0x000fe400078e00e2 */
[----:B------:R-:W-:Y:S01]  /*ea20*/  IMAD.MOV.U32 R23, RZ, RZ, R228 ;  /* 0x000000ffff177224 */ /* 0x000fe200078e00e4 */
[----:B------:R-:W2:Y:S01]  /*ea30*/  LDL.LU.128 R224, [R1+0x1be0] ;  /* 0x001be00001e07983 */ /* 0x000ea20000300c00 */
[----:B------:R-:W-:-:S02]  /*ea40*/  IMAD.MOV.U32 R22, RZ, RZ, R229 ;  /* 0x000000ffff167224 */ /* 0x000fc400078e00e5 */
[----:B------:R-:W-:Y:S01]  /*ea50*/  IMAD.MOV.U32 R19, RZ, RZ, R230 ;  /* 0x000000ffff137224 */ /* 0x000fe200078e00e6 */
[----:B------:R-:W2:Y:S01]  /*ea60*/  LDL.LU.128 R212, [R1+0x1bb0] ;  /* 0x001bb00001d47983 */ /* 0x000ea20000300c00 */
[----:B------:R-:W-:Y:S02]  /*ea70*/  IMAD.MOV.U32 R13, RZ, RZ, R232 ;  /* 0x000000ffff0d7224 */ /* 0x000fe400078e00e8 */
[----:B------:R-:W-:Y:S01]  /*ea80*/  IMAD.MOV.U32 R12, RZ, RZ, R233 ;  /* 0x000000ffff0c7224 */ /* 0x000fe200078e00e9 */
[----:B------:R-:W2:Y:S01]  /*ea90*/  LDL.LU.128 R228, [R1+0x1bf0] ;  /* 0x001bf00001e47983 */ /* 0x000ea20000300c00 */
[----:B------:R-:W-:-:S03]  /*eaa0*/  IMAD.MOV.U32 R3, RZ, RZ, R234 ;  /* 0x000000ffff037224 */ /* 0x000fc600078e00ea */
        /* <DEDUP_REMOVED lines=29> */
[--C-:B------:R-:W-:Y:S01]  /*ec80*/  FADD R33, R33, -R5.reuse ;  /* 0x8000000521217221 */ /* 0x100fe20000000000 */
[----:B------:R-:W-:Y:S01]  /*ec90*/  FADD R17, R35, -R5 ;  /* 0x8000000523117221 */ /* 0x000fe20000000000 */
[----:B------:R-:W-:Y:S01]  /*eca0*/  FADD R4, R34, -R4 ;  /* 0x8000000422047221 */ /* 0x000fe20000000000 */
        /* <DEDUP_REMOVED lines=8> */
[----:B--2---:R-:W-:-:S06]  /*ed30*/  WARPGROUP.ARRIVE ;  /* 0x00000000000079c5 */ /* 0x004fcc0000000000 */
[----:B------:R-:W-:Y:S03]  /*ed40*/  HGMMA.64x256x16.F32 R108, R24, gdesc[UR8].tnspB, R108, gsb0 ;  /* 0x43e00008186c7df0 */ /* 0x000fe6000800086c */
[----:B------:R-:W-:Y:S02]  /*ed50*/  WARPGROUP.DEPBAR.LE gsb0, 0x0 ;  /* 0x00008000000079c5 */ /* 0x000fe40000010000 */
[----:B------:R-:W-:Y:S01]  /*ed60*/  IMAD.MOV.U32 R92, RZ, RZ, R130 ;  /* 0x000000ffff5c7224 */ /* 0x000fe200078e0082 */
[----:B------:R-:W-:Y:S01]  /*ed70*/  MOV R35, R129 ;  /* 0x0000008100237202 */ /* 0x000fe20000000f00 */
[----:B------:R-:W-:Y:S01]  /*ed80*/  IMAD.MOV.U32 R5, RZ, RZ, R128 ;  /* 0x000000ffff057224 */ /* 0x000fe200078e0080 */
[----:B------:R-:W-:Y:S02]  /*ed90*/  MOV R89, R131 ;  /* 0x0000008300597202 */ /* 0x000fe40000000f00 */
[----:B------:R-:W2:Y:S01]  /*eda0*/  LDL.LU.128 R128, [R1+0x19b0] ;  /* 0x0019b00001807983 */ /* 0x000ea20000300c00 */
[----:B------:R-:W-:-:S02]  /*edb0*/  IMAD.MOV.U32 R34, RZ, RZ, R135 ;  /* 0x000000ffff227224 */ /* 0x000fc400078e0087 */
[----:B------:R-:W-:Y:S01]  /*edc0*/  IMAD.MOV.U32 R88, RZ, RZ, R134 ;  /* 0x000000ffff587224 */ /* 0x000fe200078e0086 */
[----:B------:R-:W-:Y:S01]  /*edd0*/  STL.128 [R1+0x700], R108 ;  /* 0x0007006c01007387 */ /* 0x000fe20000100c00 */
[----:B------:R-:W-:Y:S02]  /*ede0*/  IMAD.MOV.U32 R91, RZ, RZ, R133 ;  /* 0x000000ffff5b7224 */ /* 0x000fe400078e0085 */
[----:B------:R-:W-:Y:S01]  /*edf0*/  IMAD.MOV.U32 R90, RZ, RZ, R132 ;  /* 0x000000ffff5a7224 */ /* 0x000fe200078e0084 */
[----:B------:R-:W-:Y:S04]  /*ee00*/  STL.64 [R1+0x710], R112 ;  /* 0x0007107001007387 */ /* 0x000fe80000100a00 */
[----:B------:R-:W-:Y:S04]  /*ee10*/  STL [R1+0x718], R114 ;  /* 0x0007187201007387 */ /* 0x000fe80000100800 */
[----:B------:R-:W-:Y:S04]  /*ee20*/  STL.128 [R1+0x720], R116 ;  /* 0x0007207401007387 */ /* 0x000fe80000100c00 */
[----:B------:R-:W-:Y:S04]  /*ee30*/  STL.128 [R1+0x740], R124 ;  /* 0x0007407c01007387 */ /* 0x000fe80000100c00 */
[----:B------:R-:W-:Y:S04]  /*ee40*/  STL.128 [R1+0x770], R136 ;  /* 0x0007708801007387 */ /* 0x000fe80000100c00 */
[----:B------:R-:W-:Y:S04]  /*ee50*/  STL.128 [R1+0x780], R140 ;  /* 0x0007808c01007387 */ /* 0x000fe80000100c00 */
[----:B------:R-:W-:Y:S04]  /*ee60*/  STL.128 [R1+0x790], R144 ;  /* 0x0007909001007387 */ /* 0x000fe80000100c00 */
[----:B------:R-:W-:Y:S04]  /*ee70*/  STL.128 [R1+0x7a0], R148 ;  /* 0x0007a09401007387 */ /* 0x000fe80000100c00 */
[----:B------:R1:W-:Y:S04]  /*ee80*/  STL.128 [R1+0x7b0], R152 ;  /* 0x0007b09801007387 */ /* 0x0003e80000100c00 */
        /* <DEDUP_REMOVED lines=21> */
[----:B-1----:R-:W2:Y:S04]  /*efe0*/  LDL.LU.128 R152, [R1+0x1a00] ;  /* 0x001a000001987983 */ /* 0x002ea80000300c00 */
[----:B------:R-:W2:Y:S04]  /*eff0*/  LDL.LU R146, [R1+0x19f8] ;  /* 0x0019f80001927983 */ /* 0x000ea80000300800 */
[----:B------:R-:W2:Y:S04]  /*f000*/  LDL.LU.64 R144, [R1+0x19f0] ;  /* 0x0019f00001907983 */ /* 0x000ea80000300a00 */
[----:B------:R-:W2:Y:S04]  /*f010*/  LDL.LU.128 R140, [R1+0x19e0] ;  /* 0x0019e000018c7983 */ /* 0x000ea80000300c00 */
[----:B------:R-:W2:Y:S04]  /*f020*/  LDL.LU.128 R136, [R1+0x19d0] ;  /* 0x0019d00001887983 */ /* 0x000ea80000300c00 */
[----:B------:R-:W2:Y:S04]  /*f030*/  LDL.LU.128 R132, [R1+0x19c0] ;  /* 0x0019c00001847983 */ /* 0x000ea80000300c00 */
[----:B------:R-:W2:Y:S04]  /*f040*/  LDL.LU.128 R124, [R1+0x19a0] ;  /* 0x0019a000017c7983 */ /* 0x000ea80000300c00 */
[----:B------:R-:W2:Y:S04]  /*f050*/  LDL.LU R118, [R1+0x1990] ;  /* 0x0019900001767983 */ /* 0x000ea80000300800 */
[----:B------:R-:W2:Y:S04]  /*f060*/  LDL.LU R117, [R1+0x198c] ;  /* 0x00198c0001757983 */ /* 0x000ea80000300800 */
[----:B------:R-:W2:Y:S04]  /*f070*/  LDL.LU R114, [R1+0x1988] ;  /* 0x0019880001727983 */ /* 0x000ea80000300800 */
[----:B------:R-:W2:Y:S04]  /*f080*/  LDL.LU.64 R112, [R1+0x1980] ;  /* 0x0019800001707983 */ /* 0x000ea80000300a00 */
        /* <DEDUP_REMOVED lines=16> */
[----:B---3--:R-:W3:Y:S04]  /*f190*/  LDL.LU R235, [R1+0x7b0] ;  /* 0x0007b00001eb7983 */ /* 0x008ee80000300800 */
[----:B------:R-:W3:Y:S04]  /*f1a0*/  LDL.LU R234, [R1+0x7b4] ;  /* 0x0007b40001ea7983 */ /* 0x000ee80000300800 */
[----:B------:R-:W3:Y:S04]  /*f1b0*/  LDL.LU R233, [R1+0x7b8] ;  /* 0x0007b80001e97983 */ /* 0x000ee80000300800 */
[----:B------:R-:W3:Y:S04]  /*f1c0*/  LDL.LU R232, [R1+0x7bc] ;  /* 0x0007bc0001e87983 */ /* 0x000ee80000300800 */
[----:B------:R-:W3:Y:S04]  /*f1d0*/  LDL.LU R156, [R1+0x7c0] ;  /* 0x0007c000019c7983 */ /* 0x000ee80000300800 */
[----:B------:R-:W3:Y:S04]  /*f1e0*/  LDL.LU R157, [R1+0x7c4] ;  /* 0x0007c400019d7983 */ /* 0x000ee80000300800 */
[----:B------:R-:W3:Y:S01]  /*f1f0*/  LDL.LU R36, [R1+0x1964] ;  /* 0x0019640001247983 */ /* 0x000ee20000300800 */
[----:B------:R-:W-:Y:S01]  /*f200*/  FMUL R6, R6, UR16 ;  /* 0x0000001006067c20 */ /* 0x000fe20008400000 */
[----:B------:R-:W-:Y:S01]  /*f210*/  FMUL R7, R7, UR16 ;  /* 0x0000001007077c20 */ /* 0x000fe20008400000 */
[----:B------:R-:W-:Y:S01]  /*f220*/  FMUL R14, R14, UR16 ;  /* 0x000000100e0e7c20 */ /* 0x000fe20008400000 */
[----:B------:R-:W-:Y:S01]  /*f230*/  FMUL R15, R15, UR16 ;  /* 0x000000100f0f7c20 */ /* 0x000fe20008400000 */
[----:B----4-:R-:W-:Y:S01]  /*f240*/  FMUL R122, R6, R4 ;  /* 0x00000004067a7220 */ /* 0x010fe20000400000 */
[----:B------:R-:W-:Y:S01]  /*f250*/  IMAD.MOV.U32 R6, RZ, RZ, R88 ;  /* 0x000000ffff067224 */ /* 0x000fe200078e0058 */
[C---:B--2---:R-:W-:Y:S01]  /*f260*/  FSETP.GEU.AND P2, PT, R128.reuse, -126, PT ;  /* 0xc2fc00008000780b */ /* 0x044fe20003f4e000 */
[----:B------:R-:W2:Y:S04]  /*f270*/  LDL.LU R27, [R1+0x8f0] ;  /* 0x0008f000011b7983 */ /* 0x000ea80000300800 */
[----:B------:R-:W4:Y:S04]  /*f280*/  LDL.LU R26, [R1+0x8f4] ;  /* 0x0008f400011a7983 */ /* 0x000f280000300800 */
[----:B------:R-:W4:Y:S04]  /*f290*/  LDL.LU R25, [R1+0x8f8] ;  /* 0x0008f80001197983 */ /* 0x000f280000300800 */
[----:B------:R-:W-:Y:S01]  /*f2a0*/  @!P2 FMUL R128, R128, 0.5 ;  /* 0x3f0000008080a820 */ /* 0x000fe20000400000 */
[----:B------:R-:W4:Y:S03]  /*f2b0*/  LDL.LU R24, [R1+0x8fc] ;  /* 0x0008fc0001187983 */ /* 0x000f260000300800 */
[----:B------:R1:W-:Y:S01]  /*f2c0*/  MUFU.EX2 R88, R128 ;  /* 0x0000008000587308 */ /* 0x0003e20000000800 */
[----:B------:R-:W4:Y:S04]  /*f2d0*/  LDL.LU R158, [R1+0x7c8] ;  /* 0x0007c800019e7983 */ /* 0x000f280000300800 */
[----:B------:R-:W4:Y:S01]  /*f2e0*/  LDL.LU R159, [R1+0x7cc] ;  /* 0x0007cc00019f7983 */ /* 0x000f220000300800 */
[----:B-1----:R-:W-:-:S03]  /*f2f0*/  IMAD.MOV.U32 R128, RZ, RZ, R5 ;  /* 0x000000ffff807224 */ /* 0x002fc600078e0005 */
[----:B------:R-:W4:Y:S04]  /*f300*/  LDL.LU R160, [R1+0x7d0] ;  /* 0x0007d00001a07983 */ /* 0x000f280000300800 */
[----:B------:R-:W3:Y:S01]  /*f310*/  LDS.64 R4, [R0+0x148060] ;  /* 0x1480600000047984 */ /* 0x000ee20000000a00 */
[----:B------:R-:W-:Y:S01]  /*f320*/  FMUL R123, R7, R33 ;  /* 0x00000021077b7220 */ /* 0x000fe20000400000 */
[----:B------:R-:W-:Y:S02]  /*f330*/  FMUL R121, R14, R17 ;  /* 0x000000110e797220 */ /* 0x000fe40000400000 */
        /* <DEDUP_REMOVED lines=28> */
[----:B------:R-:W-:Y:S04]  /*f500*/  STL.128 [R1+0x16b0], R136 ;  /* 0x0016b08801007387 */ /* 0x000fe80000100c00 */
[----:B------:R-:W4:Y:S04]  /*f510*/  LDL.LU R189, [R1+0x844] ;  /* 0x0008440001bd7983 */ /* 0x000f280000300800 */
[----:B------:R-:W-:Y:S04]  /*f520*/  STL.128 [R1+0x16a0], R124 ;  /* 0x0016a07c01007387 */ /* 0x000fe80000100c00 */
[----:B------:R-:W-:Y:S04]  /*f530*/  STL [R1+0x1680], R118 ;  /* 0x0016807601007387 */ /* 0x000fe80000100800 */
[----:B------:R-:W-:Y:S04]  /*f540*/  STL [R1+0x167c], R117 ;  /* 0x00167c7501007387 */ /* 0x000fe80000100800 */
[----:B------:R1:W-:Y:S04]  /*f550*/  STL [R1+0x1678], R114 ;  /* 0x0016787201007387 */ /* 0x0003e80000100800 */
[----:B------:R1:W-:Y:S04]  /*f560*/  STL.64 [R1+0x1670], R112 ;  /* 0x0016707001007387 */ /* 0x0003e80000100a00 */
[----:B------:R1:W-:Y:S04]  /*f570*/  STL.128 [R1+0x1660], R108 ;  /* 0x0016606c01007387 */ /* 0x0003e80000100c00 */
[----:B-1----:R-:W2:Y:S04]  /*f580*/  LDL.LU R114, [R1+0x718] ;  /* 0x0007180001727983 */ /* 0x002ea80000300800 */
[----:B------:R-:W2:Y:S04]  /*f590*/  LDL.LU R112, [R1+0x710] ;  /* 0x0007100001707983 */ /* 0x000ea80000300800 */
[----:B------:R-:W2:Y:S04]  /*f5a0*/  LDL.LU R113, [R1+0x714] ;  /* 0x0007140001717983 */ /* 0x000ea80000300800 */
        /* <DEDUP_REMOVED lines=18> */
[----:B---3--:R-:W-:-:S03]  /*f6d0*/  FADD R36, R36, -R4 ;  /* 0x8000000424247221 */ /* 0x008fc60000000000 */
[----:B------:R-:W3:Y:S01]  /*f6e0*/  LDL.LU R195, [R1+0x85c] ;  /* 0x00085c0001c37983 */ /* 0x000ee20000300800 */
[----:B------:R-:W-:-:S03]  /*f6f0*/  FMUL R120, R15, R36 ;  /* 0x000000240f787220 */ /* 0x000fc60000400000 */
[----:B------:R-:W3:Y:S04]  /*f700*/  LDL.LU R196, [R1+0x860] ;  /* 0x0008600001c47983 */ /* 0x000ee80000300800 */
[----:B------:R1:W-:Y:S04]  /*f710*/  STL.128 [R1+0x1690], R120 ;  /* 0x0016907801007387 */ /* 0x0003e80000100c00 */
[----:B------:R-:W3:Y:S04]  /*f720*/  LDL.LU R197, [R1+0x864] ;  /* 0x0008640001c57983 */ /* 0x000ee80000300800 */
[----:B------:R-:W3:Y:S04]  /*f730*/  LDL.LU R198, [R1+0x868] ;  /* 0x0008680001c67983 */ /* 0x000ee80000300800 */
[----:B------:R-:W3:Y:S04]  /*f740*/  LDL.LU R199, [R1+0x86c] ;  /* 0x00086c0001c77983 */ /* 0x000ee80000300800 */
[----:B-1----:R-:W3:Y:S04]  /*f750*/  LDL.LU R120, [R1+0x730] ;  /* 0x0007300001787983 */ /* 0x002ee80000300800 */
        /* <DEDUP_REMOVED lines=35> */
[----:B------:R-:W-:-:S02]  /*f990*/  FSETP.GEU.AND P1, PT, R129, -126, PT ;  /* 0xc2fc00008100780b */ /* 0x000fc40003f2e000 */
[----:B------:R-:W-:Y:S01]  /*f9a0*/  FSETP.GEU.AND P6, PT, R130, -126, PT ;  /* 0xc2fc00008200780b */ /* 0x000fe20003fce000 */
[----:B------:R-:W-:Y:S01]  /*f9b0*/  IMAD.MOV.U32 R7, RZ, RZ, R34 ;  /* 0x000000ffff077224 */ /* 0x000fe200078e0022 */
[----:B------:R-:W-:Y:S02]  /*f9c0*/  FSETP.GEU.AND P3, PT, R135, -126, PT ;  /* 0xc2fc00008700780b */ /* 0x000fe40003f6e000 */
[----:B------:R-:W-:Y:S02]  /*f9d0*/  FSETP.GEU.AND P5, PT, R133, -126, PT ;  /* 0xc2fc00008500780b */ /* 0x000fe40003fae000 */
[----:B------:R-:W-:Y:S01]  /*f9e0*/  FSETP.GEU.AND P4, PT, R134, -126, PT ;  /* 0xc2fc00008600780b */ /* 0x000fe20003f8e000 */
[----:B------:R-:W-:Y:S04]  /*f9f0*/  STL.128 [R1+0x16e0], R152 ;  /* 0x0016e09801007387 */ /* 0x000fe80000100c00 */
[----:B------:R-:W-:Y:S01]  /*fa00*/  @!P1 FMUL R129, R129, 0.5 ;  /* 0x3f00000081819820 */ /* 0x000fe20000400000 */
[----:B------:R-:W-:Y:S01]  /*fa10*/  STL [R1+0x16d8], R146 ;  /* 0x0016d89201007387 */ /* 0x000fe20000100800 */
[----:B------:R-:W-:-:S02]  /*fa20*/  @!P6 FMUL R130, R130, 0.5 ;  /* 0x3f0000008282e820 */ /* 0x000fc40000400000 */
[----:B------:R-:W1:Y:S01]  /*fa30*/  MUFU.EX2 R33, R129 ;  /* 0x0000008100217308 */ /* 0x000e620000000800 */
[----:B------:R-:W-:Y:S04]  /*fa40*/  STL.64 [R1+0x16d0], R144 ;  /* 0x0016d09001007387 */ /* 0x000fe80000100a00 */
[----:B------:R1:W-:Y:S03]  /*fa50*/  STL.128 [R1+0x16c0], R140 ;  /* 0x0016c08c01007387 */ /* 0x0003e60000100c00 */
[----:B------:R-:W1:Y:S01]  /*fa60*/  MUFU.EX2 R34, R130 ;  /* 0x0000008200227308 */ /* 0x000e620000000800 */
[----:B------:R-:W-:Y:S01]  /*fa70*/  @!P3 FMUL R135, R135, 0.5 ;  /* 0x3f0000008787b820 */ /* 0x000fe20000400000 */
[----:B------:R-:W-:Y:S04]  /*fa80*/  STL.128 [R1+0x1790], R148 ;  /* 0x0017909401007387 */ /* 0x000fe80000100c00 */
[----:B------:R-:W3:Y:S01]  /*fa90*/  LDL.LU R38, [R1+0x1960] ;  /* 0x0019600001267983 */ /* 0x000ee20000300800 */
[----:B-1----:R-:W-:Y:S01]  /*faa0*/  @!P1 FMUL R33, R33, R33 ;  /* 0x0000002121219220 */ /* 0x002fe20000400000 */
[----:B------:R-:W-:-:S02]  /*fab0*/  FSETP.GEU.AND P1, PT, R131, -126, PT ;  /* 0xc2fc00008300780b */ /* 0x000fc40003f2e000 */
[----:B------:R-:W3:Y:S04]  /*fac0*/  LDL.LU R37, [R1+0x195c] ;  /* 0x00195c0001257983 */ /* 0x000ee80000300800 */
[----:B------:R-:W3:Y:S01]  /*fad0*/  LDL.LU R39, [R1+0x1958] ;  /* 0x0019580001277983 */ /* 0x000ee20000300800 */
[----:B------:R-:W-:Y:S01]  /*fae0*/  @!P6 FMUL R34, R34, R34 ;  /* 0x000000222222e220 */ /* 0x000fe20000400000 */
[----:B------:R-:W-:Y:S01]  /*faf0*/  FSETP.GEU.AND P6, PT, R132, -126, PT ;  /* 0xc2fc00008400780b */ /* 0x000fe20003fce000 */
[----:B------:R-:W-:Y:S01]  /*fb00*/  @!P5 FMUL R133, R133, 0.5 ;  /* 0x3f0000008585d820 */ /* 0x000fe20000400000 */
[----:B------:R-:W-:Y:S01]  /*fb10*/  MOV R129, R35 ;  /* 0x0000002300817202 */ /* 0x000fe20000000f00 */
[----:B------:R-:W-:Y:S01]  /*fb20*/  @!P4 FMUL R134, R134, 0.5 ;  /* 0x3f0000008686c820 */ /* 0x000fe20000400000 */
[----:B------:R1:W3:Y:S01]  /*fb30*/  MUFU.EX2 R35, R135 ;  /* 0x0000008700237308 */ /* 0x0002e20000000800 */
[----:B------:R-:W-:-:S02]  /*fb40*/  IMAD.MOV.U32 R130, RZ, RZ, R92 ;  /* 0x000000ffff827224 */ /* 0x000fc400078e005c */
[----:B------:R-:W-:Y:S01]  /*fb50*/  @!P1 FMUL R131, R131, 0.5 ;  /* 0x3f00000083839820 */ /* 0x000fe20000400000 */
[----:B------:R-:W-:Y:S01]  /*fb60*/  IMAD.MOV.U32 R139, RZ, RZ, R98 ;  /* 0x000000ffff8b7224 */ /* 0x000fe200078e0062 */
[----:B------:R-:W-:Y:S01]  /*fb70*/  MOV R141, R100 ;  /* 0x00000064008d7202 */ /* 0x000fe20000000f00 */
[----:B------:R-:W-:Y:S01]  /*fb80*/  IMAD.MOV.U32 R140, RZ, RZ, R97 ;  /* 0x000000ffff8c7224 */ /* 0x000fe200078e0061 */
[----:B------:R-:W-:Y:S01]  /*fb90*/  MOV R145, R96 ;  /* 0x0000006000917202 */ /* 0x000fe20000000f00 */
[----:B------:R-:W-:Y:S01]  /*fba0*/  IMAD.MOV.U32 R142, RZ, RZ, R99 ;  /* 0x000000ffff8e7224 */ /* 0x000fe200078e0063 */
[----:B------:R-:W-:Y:S01]  /*fbb0*/  MOV R154, R233 ;  /* 0x000000e9009a7202 */ /* 0x000fe20000000f00 */
[----:B-1----:R-:W-:Y:S01]  /*fbc0*/  IMAD.MOV.U32 R135, RZ, RZ, R91 ;  /* 0x000000ffff877224 */ /* 0x002fe200078e005b */
[----:B------:R1:W3:Y:S01]  /*fbd0*/  MUFU.EX2 R92, R134 ;  /* 0x00000086005c7308 */ /* 0x0002e20000000800 */
[----:B------:R-:W-:Y:S01]  /*fbe0*/  @!P6 FMUL R132, R132, 0.5 ;  /* 0x3f0000008484e820 */ /* 0x000fe20000400000 */
[----:B------:R-:W-:Y:S01]  /*fbf0*/  IMAD.MOV.U32 R143, RZ, RZ, R94 ;  /* 0x000000ffff8f7224 */ /* 0x000fe200078e005e */
[----:B--2---:R-:W-:Y:S01]  /*fc00*/  STL.128 [R1+0x1700], R112 ;  /* 0x0017007001007387 */ /* 0x004fe20000100c00 */
[----:B------:R-:W-:-:S02]  /*fc10*/  IMAD.MOV.U32 R144, RZ, RZ, R93 ;  /* 0x000000ffff907224 */ /* 0x000fc400078e005d */
[----:B------:R-:W-:Y:S01]  /*fc20*/  IMAD.MOV.U32 R146, RZ, RZ, R95 ;  /* 0x000000ffff927224 */ /* 0x000fe200078e005f */
[----:B------:R-:W2:Y:S01]  /*fc30*/  LDL.LU R98, [R1+0x1954] ;  /* 0x0019540001627983 */ /* 0x000ea20000300800 */
[----:B------:R4:W2:Y:S01]  /*fc40*/  MUFU.EX2 R91, R133 ;  /* 0x00000085005b7308 */ /* 0x0008a20000000800 */
[----:B-1----:R-:W-:Y:S02]  /*fc50*/  IMAD.MOV.U32 R134, RZ, RZ, R90 ;  /* 0x000000ffff867224 */ /* 0x002fe400078e005a */
[----:B------:R-:W-:Y:S01]  /*fc60*/  IMAD.MOV.U32 R152, RZ, RZ, R235 ;  /* 0x000000ffff987224 */ /* 0x000fe200078e00eb */
[----:B------:R-:W2:Y:S01]  /*fc70*/  LDL.LU R97, [R1+0x1950] ;  /* 0x0019500001617983 */ /* 0x000ea20000300800 */
[----:B------:R-:W-:Y:S02]  /*fc80*/  IMAD.MOV.U32 R153, RZ, RZ, R234 ;  /* 0x000000ffff997224 */ /* 0x000fe400078e00ea */
[----:B------:R-:W-:Y:S01]  /*fc90*/  IMAD.MOV.U32 R155, RZ, RZ, R232 ;  /* 0x000000ffff9b7224 */ /* 0x000fe200078e00e8 */
[----:B------:R-:W2:Y:S01]  /*fca0*/  LDL.LU R100, [R1+0x194c] ;  /* 0x00194c0001647983 */ /* 0x000ea20000300800 */
[----:B----4-:R-:W-:Y:S01]  /*fcb0*/  MOV R133, R89 ;  /* 0x0000005900857202 */ /* 0x010fe20000000f00 */
[----:B------:R1:W4:Y:S01]  /*fcc0*/  MUFU.EX2 R90, R132 ;  /* 0x00000084005a7308 */ /* 0x0003220000000800 */
[----:B------:R-:W-:Y:S01]  /*fcd0*/  IMAD.MOV.U32 R232, RZ, RZ, R27 ;  /* 0x000000ffffe87224 */ /* 0x000fe200078e001b */
[----:B------:R-:W-:Y:S01]  /*fce0*/  MOV R234, R25 ;  /* 0x0000001900ea7202 */ /* 0x000fe20000000f00 */
[----:B------:R-:W-:Y:S01]  /*fcf0*/  IMAD.MOV.U32 R233, RZ, RZ, R26 ;  /* 0x000000ffffe97224 */ /* 0x000fe200078e001a */
[----:B------:R-:W-:Y:S04]  /*fd00*/  STL.128 [R1+0x1770], R140 ;  /* 0x0017708c01007387 */ /* 0x000fe80000100c00 */
[----:B------:R1:W4:Y:S02]  /*fd10*/  MUFU.EX2 R89, R131 ;  /* 0x0000008300597308 */ /* 0x0003240000000800 */
[----:B-1----:R-:W-:Y:S01]  /*fd20*/  IMAD.MOV.U32 R132, RZ, RZ, R134 ;  /* 0x000000ffff847224 */ /* 0x002fe200078e0086 */
[----:B------:R-:W-:Y:S01]  /*fd30*/  MOV R134, R6 ;  /* 0x0000000600867202 */ /* 0x000fe20000000f00 */
[----:B------:R-:W-:Y:S01]  /*fd40*/  IMAD.MOV.U32 R235, RZ, RZ, R24 ;  /* 0x000000ffffeb7224 */ /* 0x000fe200078e0018 */
[----:B------:R-:W-:Y:S04]  /*fd50*/  STL.128 [R1+0x1710], R116 ;  /* 0x0017107401007387 */ /* 0x000fe80000100c00 */
[----:B------:R1:W-:Y:S01]  /*fd60*/  STL.128 [R1+0x16f0], R108 ;  /* 0x0016f06c01007387 */ /* 0x0003e20000100c00 */
[----:B------:R-:W-:-:S02]  /*fd70*/  IMAD.MOV.U32 R131, RZ, RZ, R133 ;  /* 0x000000ffff837224 */ /* 0x000fc400078e0085 */
[----:B------:R-:W-:Y:S01]  /*fd80*/  IMAD.MOV.U32 R133, RZ, RZ, R135 ;  /* 0x000000ffff857224 */ /* 0x000fe200078e0087 */
[----:B------:R-:W-:Y:S01]  /*fd90*/  STL.128 [R1+0x17a0], R152 ;  /* 0x0017a09801007387 */ /* 0x000fe20000100c00 */
[----:B------:R-:W-:-:S03]  /*fda0*/  IMAD.MOV.U32 R135, RZ, RZ, R7 ;  /* 0x000000ffff877224 */ /* 0x000fc600078e0007 */
[----:B------:R-:W-:Y:S04]  /*fdb0*/  STL.128 [R1+0x1780], R144 ;  /* 0x0017809001007387 */ /* 0x000fe80000100c00 */
[----:B------:R-:W-:Y:S04]  /*fdc0*/  STL.128 [R1+0x1750], R132 ;  /* 0x0017508401007387 */ /* 0x000fe80000100c00 */
[----:B------:R-:W-:Y:S04]  /*fdd0*/  STL.128 [R1+0x1740], R128 ;  /* 0x0017408001007387 */ /* 0x000fe80000100c00 */
[----:B------:R-:W-:Y:S04]  /*fde0*/  STL.128 [R1+0x1760], R136 ;  /* 0x0017608801007387 */ /* 0x000fe80000100c00 */
[----:B------:R-:W-:Y:S04]  /*fdf0*/  STL.128 [R1+0x1730], R124 ;  /* 0x0017307c01007387 */ /* 0x000fe80000100c00 */
[----:B------:R-:W4:Y:S04]  /*fe00*/  LDL.LU R99, [R1+0x1948] ;  /* 0x0019480001637983 */ /* 0x000f280000300800 */
[----:B------:R-:W4:Y:S04]  /*fe10*/  LDL.LU R94, [R1+0x1944] ;  /* 0x00194400015e7983 */ /* 0x000f280000300800 */
[----:B------:R-:W4:Y:S04]  /*fe20*/  LDL.LU R93, [R1+0x1940] ;  /* 0x00194000015d7983 */ /* 0x000f280000300800 */
[----:B------:R-:W4:Y:S04]  /*fe30*/  LDL.LU R96, [R1+0x193c] ;  /* 0x00193c0001607983 */ /* 0x000f280000300800 */
[----:B------:R-:W4:Y:S04]  /*fe40*/  LDL.LU R95, [R1+0x1938] ;  /* 0x00193800015f7983 */ /* 0x000f280000300800 */
[----:B------:R-:W-:Y:S04]  /*fe50*/  STL.128 [R1+0x18e0], R232 ;  /* 0x0018e0e801007387 */ /* 0x000fe80000100c00 */
[----:B---3--:R-:W-:Y:S04]  /*fe60*/  STL.128 [R1+0x1840], R192 ;  /* 0x001840c001007387 */ /* 0x008fe80000100c00 */
        /* <DEDUP_REMOVED lines=12> */
[----:B-1----:R-:W4:Y:S04]  /*ff30*/  LDL.LU R108, [R1+0x900] ;  /* 0x00090000016c7983 */ /* 0x002f280000300800 */
[----:B------:R-:W4:Y:S04]  /*ff40*/  LDL.LU R109, [R1+0x904] ;  /* 0x00090400016d7983 */ /* 0x000f280000300800 */
[----:B------:R1:W-:Y:S04]  /*ff50*/  STL.128 [R1+0x1870], R204 ;  /* 0x001870cc01007387 */ /* 0x0003e80000100c00 */
[----:B------:R-:W4:Y:S04]  /*ff60*/  LDL.LU R110, [R1+0x908] ;  /* 0x00090800016e7983 */ /* 0x000f280000300800 */
[----:B------:R-:W4:Y:S04]  /*ff70*/  LDL.LU R111, [R1+0x90c] ;  /* 0x00090c00016f7983 */ /* 0x000f280000300800 */
        /* <DEDUP_REMOVED lines=11> */
[----:B---3--:R-:W3:Y:S04]  /*10030*/  LDL.LU R120, [R1+0x930] ;  /* 0x0009300001787983 */ /* 0x008ee80000300800 */
[----:B------:R-:W3:Y:S04]  /*10040*/  LDL.LU R121, [R1+0x934] ;  /* 0x0009340001797983 */ /* 0x000ee80000300800 */
[----:B------:R1:W-:Y:S04]  /*10050*/  STL.128 [R1+0x18b0], R220 ;  /* 0x0018b0dc01007387 */ /* 0x0003e80000100c00 */
[----:B------:R-:W3:Y:S04]  /*10060*/  LDL.LU R122, [R1+0x938] ;  /* 0x00093800017a7983 */ /* 0x000ee80000300800 */
[----:B------:R-:W3:Y:S04]  /*10070*/  LDL.LU R123, [R1+0x93c] ;  /* 0x00093c00017b7983 */ /* 0x000ee80000300800 */
        /* <DEDUP_REMOVED lines=39> */
[----:B------:R-:W-:Y:S01]  /*102f0*/  @!P2 FMUL R88, R88, R88 ;  /* 0x000000585858a220 */ /* 0x000fe20000400000 */
[----:B------:R-:W-:Y:S01]  /*10300*/  @!P3 FMUL R35, R35, R35 ;  /* 0x000000232323b220 */ /* 0x000fe20000400000 */
[----:B------:R-:W-:Y:S01]  /*10310*/  @!P4 FMUL R92, R92, R92 ;  /* 0x0000005c5c5cc220 */ /* 0x000fe20000400000 */
[----:B--2---:R-:W-:Y:S01]  /*10320*/  @!P5 FMUL R91, R91, R91 ;  /* 0x0000005b5b5bd220 */ /* 0x004fe20000400000 */
[----:B----4-:R-:W-:Y:S01]  /*10330*/  @!P6 FMUL R90, R90, R90 ;  /* 0x0000005a5a5ae220 */ /* 0x010fe20000400000 */
[----:B------:R-:W-:Y:S01]  /*10340*/  @!P1 FMUL R89, R89, R89 ;  /* 0x0000005959599220 */ /* 0x000fe20000400000 */
        /* <DEDUP_REMOVED lines=38> */
[----:B------:R-:W-:-:S02]  /*105b0*/  IMAD.MOV.U32 R186, RZ, RZ, R80 ;  /* 0x000000ffffba7224 */ /* 0x000fc400078e0050 */
[----:B------:R-:W-:Y:S02]  /*105c0*/  IMAD.MOV.U32 R188, RZ, RZ, R78 ;  /* 0x000000ffffbc7224 */ /* 0x000fe400078e004e */
[----:B------:R-:W-:Y:S02]  /*105d0*/  IMAD.MOV.U32 R189, RZ, RZ, R77 ;  /* 0x000000ffffbd7224 */ /* 0x000fe400078e004d */
[----:B------:R-:W-:Y:S02]  /*105e0*/  IMAD.MOV.U32 R190, RZ, RZ, R76 ;  /* 0x000000ffffbe7224 */ /* 0x000fe400078e004c */
[----:B------:R-:W-:Y:S02]  /*105f0*/  IMAD.MOV.U32 R192, RZ, RZ, R74 ;  /* 0x000000ffffc07224 */ /* 0x000fe400078e004a */
[----:B------:R-:W-:Y:S02]  /*10600*/  IMAD.MOV.U32 R193, RZ, RZ, R73 ;  /* 0x000000ffffc17224 */ /* 0x000fe400078e0049 */
        /* <DEDUP_REMOVED lines=30> */
[----:B------:R-:W-:Y:S01]  /*107f0*/  IMAD.MOV.U32 R234, RZ, RZ, R3 ;  /* 0x000000ffffea7224 */ /* 0x000fe200078e0003 */
[----:B------:R-:W-:Y:S01]  /*10800*/  F2FP.F16.F32.PACK_AB R24, R33, R34 ;  /* 0x000000222118723e */ /* 0x000fe200000000ff */
[----:B------:R-:W-:Y:S01]  /*10810*/  UIADD3 UR10, UR12, 0x280, URZ ;  /* 0x000002800c0a7890 */ /* 0x000fe2000fffe03f */
[----:B------:R-:W-:Y:S01]  /*10820*/  F2FP.F16.F32.PACK_AB R25, R35, R88 ;  /* 0x000000582319723e */ /* 0x000fe200000000ff */
[----:B------:R-:W-:Y:S01]  /*10830*/  UMOV UR11, 0x40000040 ;  /* 0x40000040000b7882 */ /* 0x000fe20000000000 */
[----:B------:R-:W-:Y:S01]  /*10840*/  F2FP.F16.F32.PACK_AB R26, R91, R92 ;  /* 0x0000005c5b1a723e */ /* 0x000fe200000000ff */
[----:B------:R-:W2:Y:S01]  /*10850*/  LDL.LU R21, [R1+0x1904] ;  /* 0x0019040001157983 */ /* 0x000ea20000300800 */
[----:B------:R-:W-:Y:S01]  /*10860*/  F2FP.F16.F32.PACK_AB R27, R89, R90 ;  /* 0x0000005a591b723e */ /* 0x000fe200000000ff */
[----:B------:R-:W-:Y:S01]  /*10870*/  FADD R4, R38, -R4 ;  /* 0x8000000426047221 */ /* 0x000fe20000000000 */
[--C-:B------:R-:W-:Y:S01]  /*10880*/  FADD R39, R39, -R5.reuse ;  /* 0x8000000527277221 */ /* 0x100fe20000000000 */
[----:B------:R-:W4:Y:S01]  /*10890*/  LDL.LU R20, [R1+0x1900] ;  /* 0x0019000001147983 */ /* 0x000f220000300800 */
[----:B------:R-:W-:-:S03]  /*108a0*/  FADD R37, R37, -R5 ;  /* 0x8000000525257221 */ /* 0x000fc60000000000 */
[----:B------:R-:W4:Y:S04]  /*108b0*/  LDL.LU R106, [R1+0x1934] ;  /* 0x00193400016a7983 */ /* 0x000f280000300800 */
[----:B------:R-:W4:Y:S04]  /*108c0*/  LDL.LU R105, [R1+0x1930] ;  /* 0x0019300001697983 */ /* 0x000f280000300800 */
[----:B------:R-:W4:Y:S04]  /*108d0*/  LDL.LU R107, [R1+0x192c] ;  /* 0x00192c00016b7983 */ /* 0x000f280000300800 */
[----:B------:R-:W4:Y:S04]  /*108e0*/  LDL.LU R104, [R1+0x1928] ;  /* 0x0019280001687983 */ /* 0x000f280000300800 */
[----:B------:R-:W4:Y:S04]  /*108f0*/  LDL.LU R103, [R1+0x1924] ;  /* 0x0019240001677983 */ /* 0x000f280000300800 */
[----:B------:R-:W4:Y:S04]  /*10900*/  LDL.LU R102, [R1+0x1920] ;  /* 0x0019200001667983 */ /* 0x000f280000300800 */
[----:B------:R-:W4:Y:S04]  /*10910*/  LDL.LU R101, [R1+0x191c] ;  /* 0x00191c0001657983 */ /* 0x000f280000300800 */
[----:B------:R-:W-:Y:S04]  /*10920*/  STL [R1+0x12c4], R34 ;  /* 0x0012c42201007387 */ /* 0x000fe80000100800 */
[----:B------:R-:W-:Y:S04]  /*10930*/  STL [R1+0x12b8], R33 ;  /* 0x0012b82101007387 */ /* 0x000fe80000100800 */
[----:B------:R-:W-:Y:S04]  /*10940*/  STL [R1+0x12c8], R35 ;  /* 0x0012c82301007387 */ /* 0x000fe80000100800 */
[----:B------:R-:W4:Y:S04]  /*10950*/  LDL.LU R41, [R1+0x18f4] ;  /* 0x0018f40001297983 */ /* 0x000f280000300800 */
[----:B------:R-:W4:Y:S04]  /*10960*/  LDL.LU R43, [R1+0x18f0] ;  /* 0x0018f000012b7983 */ /* 0x000f280000300800 */
[----:B------:R-:W4:Y:S04]  /*10970*/  LDL.LU R8, [R1+0x1914] ;  /* 0x0019140001087983 */ /* 0x000f280000300800 */
[----:B------:R-:W4:Y:S04]  /*10980*/  LDL.LU R40, [R1+0x18fc] ;  /* 0x0018fc0001287983 */ /* 0x000f280000300800 */
[----:B------:R1:W-:Y:S04]  /*10990*/  STL.128 [R1+0x1630], R96 ;  /* 0x0016306001007387 */ /* 0x0003e80000100c00 */
[----:B------:R-:W4:Y:S04]  /*109a0*/  LDL.LU R42, [R1+0x18f8] ;  /* 0x0018f800012a7983 */ /* 0x000f280000300800 */
[----:B------:R-:W4:Y:S04]  /*109b0*/  LDL.LU R9, [R1+0x1910] ;  /* 0x0019100001097983 */ /* 0x000f280000300800 */
[----:B------:R-:W4:Y:S04]  /*109c0*/  LDL.LU R11, [R1+0x190c] ;  /* 0x00190c00010b7983 */ /* 0x000f280000300800 */
[----:B-1----:R-:W4:Y:S04]  /*109d0*/  LDL.LU.128 R96, [R1+0x1630] ;  /* 0x0016300001607983 */ /* 0x002f280000300c00 */
[----:B------:R-:W4:Y:S04]  /*109e0*/  LDL.LU R10, [R1+0x1918] ;  /* 0x00191800010a7983 */ /* 0x000f280000300800 */
[----:B------:R1:W-:Y:S04]  /*109f0*/  STL.128 [R1+0x1380], R92 ;  /* 0x0013805c01007387 */ /* 0x0003e80000100c00 */
[----:B------:R1:W-:Y:S04]  /*10a00*/  STL.128 [R1+0x1370], R88 ;  /* 0x0013705801007387 */ /* 0x0003e80000100c00 */
[----:B------:R-:W4:Y:S04]  /*10a10*/  LDL.LU R16, [R1+0x1908] ;  /* 0x0019080001107983 */ /* 0x000f280000300800 */
[----:B-1----:R-:W4:Y:S04]  /*10a20*/  LDL.LU.128 R92, [R1+0x1380] ;  /* 0x00138000015c7983 */ /* 0x002f280000300c00 */
[----:B------:R-:W4:Y:S01]  /*10a30*/  LDL.LU.128 R88, [R1+0x1370] ;  /* 0x0013700001587983 */ /* 0x000f220000300c00 */
[----:B---3--:R-:W-:-:S06]  /*10a40*/  WARPGROUP.ARRIVE ;  /* 0x00000000000079c5 */ /* 0x008fcc0000000000 */
        /* <DEDUP_REMOVED lines=35> */
[----:B---3--:R-:W4:Y:S04]  /*10c80*/  LDL.LU.128 R224, [R1+0x18c0] ;  /* 0x0018c00001e07983 */ /* 0x008f280000300c00 */
[----:B--2---:R-:W4:Y:S04]  /*10c90*/  LDL.LU.128 R228, [R1+0x18d0] ;  /* 0x0018d00001e47983 */ /* 0x004f280000300c00 */
        /* <DEDUP_REMOVED lines=29> */
[----:B------:R-:W-:Y:S01]  /*10e70*/  UIADD3 UR10, UR12, 0x1280, URZ ;  /* 0x000012800c0a7890 */ /* 0x000fe2000fffe03f */
[----:B------:R-:W-:Y:S01]  /*10e80*/  UMOV UR11, 0x40000040 ;  /* 0x40000040000b7882 */ /* 0x000fe20000000000 */
[----:B----4-:R-:W-:-:S07]  /*10e90*/  WARPGROUP.ARRIVE ;  /* 0x00000000000079c5 */ /* 0x010fce0000000000 */
[----:B------:R-:W-:Y:S03]  /*10ea0*/  HGMMA.64x256x16.F32 R108, R24, gdesc[UR8].tnspB, R108, gsb0 ;  /* 0x43e00008186c7df0 */ /* 0x000fe6000800086c */
[----:B------:R-:W-:Y:S02]  /*10eb0*/  WARPGROUP.DEPBAR.LE gsb0, 0x0 ;  /* 0x00008000000079c5 */ /* 0x000fe40000010000 */
[----:B------:R1:W-:Y:S04]  /*10ec0*/  STL.128 [R1+0x770], R136 ;  /* 0x0007708801007387 */ /* 0x0003e80000100c00 */
[----:B-1----:R-:W2:Y:S04]  /*10ed0*/  LDL.LU.128 R136, [R1+0x16b0] ;  /* 0x0016b00001887983 */ /* 0x002ea80000300c00 */
[----:B------:R1:W-:Y:S04]  /*10ee0*/  STL.128 [R1+0x780], R140 ;  /* 0x0007808c01007387 */ /* 0x0003e80000100c00 */
[----:B------:R3:W-:Y:S04]  /*10ef0*/  STL.128 [R1+0x720], R116 ;  /* 0x0007207401007387 */ /* 0x0007e80000100c00 */
[----:B-1----:R-:W4:Y:S04]  /*10f00*/  LDL.LU.128 R140, [R1+0x16c0] ;  /* 0x0016c000018c7983 */ /* 0x002f280000300c00 */
[----:B---3--:R-:W3:Y:S04]  /*10f10*/  LDL.LU R118, [R1+0x1680] ;  /* 0x0016800001767983 */ /* 0x008ee80000300800 */
[----:B------:R-:W-:Y:S04]  /*10f20*/  STL.128 [R1+0x700], R108 ;  /* 0x0007006c01007387 */ /* 0x000fe80000100c00 */
[----:B------:R-:W-:Y:S04]  /*10f30*/  STL.128 [R1+0x710], R112 ;  /* 0x0007107001007387 */ /* 0x000fe80000100c00 */
[----:B------:R1:W-:Y:S04]  /*10f40*/  STL.128 [R1+0x730], R120 ;  /* 0x0007307801007387 */ /* 0x0003e80000100c00 */
[----:B------:R1:W-:Y:S04]  /*10f50*/  STL.128 [R1+0x740], R124 ;  /* 0x0007407c01007387 */ /* 0x0003e80000100c00 */
[----:B------:R1:W-:Y:S04]  /*10f60*/  STL.128 [R1+0x790], R144 ;  /* 0x0007909001007387 */ /* 0x0003e80000100c00 */
[----:B------:R1:W-:Y:S04]  /*10f70*/  STL.128 [R1+0x7b0], R152 ;  /* 0x0007b09801007387 */ /* 0x0003e80000100c00 */
[----:B-1----:R-:W3:Y:S04]  /*10f80*/  LDL.LU.128 R120, [R1+0x1690] ;  /* 0x0016900001787983 */ /* 0x002ee80000300c00 */
[----:B------:R-:W3:Y:S04]  /*10f90*/  LDL.LU.128 R124, [R1+0x16a0] ;  /* 0x0016a000017c7983 */ /* 0x000ee80000300c00 */
[----:B------:R-:W3:Y:S04]  /*10fa0*/  LDL.LU R146, [R1+0x16d8] ;  /* 0x0016d80001927983 */ /* 0x000ee80000300800 */
[----:B------:R-:W3:Y:S04]  /*10fb0*/  LDL.LU.128 R152, [R1+0x16e0] ;  /* 0x0016e00001987983 */ /* 0x000ee80000300c00 */
[----:B------:R-:W3:Y:S04]  /*10fc0*/  LDL.LU.64 R144, [R1+0x16d0] ;  /* 0x0016d00001907983 */ /* 0x000ee80000300a00 */
[----:B------:R-:W3:Y:S04]  /*10fd0*/  LDL.LU R117, [R1+0x167c] ;  /* 0x00167c0001757983 */ /* 0x000ee80000300800 */
[----:B------:R-:W3:Y:S04]  /*10fe0*/  LDL.LU R114, [R1+0x1678] ;  /* 0x0016780001727983 */ /* 0x000ee80000300800 */
[----:B------:R-:W3:Y:S04]  /*10ff0*/  LDL.LU.64 R112, [R1+0x1670] ;  /* 0x0016700001707983 */ /* 0x000ee80000300a00 */
[----:B------:R-:W3:Y:S01]  /*11000*/  LDL.LU.128 R108, [R1+0x1660] ;  /* 0x00166000016c7983 */ /* 0x000ee20000300c00 */
[----:B------:R-:W-:-:S04]  /*11010*/  FMUL R21, R21, UR16 ;  /* 0x0000001015157c20 */ /* 0x000fc80008400000 */
[----:B------:R-:W-:Y:S01]  /*11020*/  FMUL R119, R21, R4 ;  /* 0x0000000415777220 */ /* 0x000fe20000400000 */
        /* <DEDUP_REMOVED lines=23> */
[----:B------:R-:W-:Y:S04]  /*111a0*/  STL [R1+0x13e0], R119 ;  /* 0x0013e07701007387 */ /* 0x000fe80000100800 */
[----:B-1----:R-:W3:Y:S04]  /*111b0*/  LDL.LU.128 R128, [R1+0x750] ;  /* 0x0007500001807983 */ /* 0x002ee80000300c00 */
        /* <DEDUP_REMOVED lines=22> */
[----:B------:R-:W-:-:S03]  /*11320*/  UIADD3 UR10, UR12, 0x300, URZ ;  /* 0x000003000c0a7890 */ /* 0x000fc6000fffe03f */
[----:B------:R-:W1:Y:S01]  /*11330*/  LDS.64 R4, [R0+0x148080] ;  /* 0x1480800000047984 */ /* 0x000e620000000a00 */
[----:B--2---:R-:W-:Y:S02]  /*11340*/  FSETP.GEU.AND P6, PT, R138, -126, PT ;  /* 0xc2fc00008a00780b */ /* 0x004fe40003fce000 */
[----:B------:R-:W-:-:S11]  /*11350*/  FSETP.GEU.AND P1, PT, R137, -126, PT ;  /* 0xc2fc00008900780b */ /* 0x000fd60003f2e000 */
[----:B------:R-:W-:Y:S02]  /*11360*/  @!P6 FMUL R138, R138, 0.5 ;  /* 0x3f0000008a8ae820 */ /* 0x000fe40000400000 */
[----:B------:R-:W-:Y:S02]  /*11370*/  @!P1 FMUL R137, R137, 0.5 ;  /* 0x3f00000089899820 */ /* 0x000fe40000400000 */
[----:B------:R-:W2:Y:S08]  /*11380*/  MUFU.EX2 R32, R138 ;  /* 0x0000008a00207308 */ /* 0x000eb00000000800 */
[----:B------:R-:W1:Y:S01]  /*11390*/  MUFU.EX2 R31, R137 ;  /* 0x00000089001f7308 */ /* 0x000e620000000800 */
[----:B------:R-:W-:-:S02]  /*113a0*/  FSETP.GEU.AND P2, PT, R136, -126, PT ;  /* 0xc2fc00008800780b */ /* 0x000fc40003f4e000 */
[----:B----4-:R-:W-:Y:S02]  /*113b0*/  FSETP.GEU.AND P3, PT, R143, -126, PT ;  /* 0xc2fc00008f00780b */ /* 0x010fe40003f6e000 */
[----:B------:R-:W-:Y:S02]  /*113c0*/  FSETP.GEU.AND P4, PT, R142, -126, PT ;  /* 0xc2fc00008e00780b */ /* 0x000fe40003f8e000 */
[----:B------:R-:W-:Y:S01]  /*113d0*/  FSETP.GEU.AND P5, PT, R141, -126, PT ;  /* 0xc2fc00008d00780b */ /* 0x000fe20003fae000 */
[----:B--2---:R-:W-:Y:S01]  /*113e0*/  @!P6 FMUL R32, R32, R32 ;  /* 0x000000202020e220 */ /* 0x004fe20000400000 */
[----:B------:R-:W-:Y:S01]  /*113f0*/  FSETP.GEU.AND P6, PT, R140, -126, PT ;  /* 0xc2fc00008c00780b */ /* 0x000fe20003fce000 */
[----:B-1----:R-:W-:Y:S01]  /*11400*/  @!P1 FMUL R31, R31, R31 ;  /* 0x0000001f1f1f9220 */ /* 0x002fe20000400000 */
[----:B------:R-:W-:-:S03]  /*11410*/  FSETP.GEU.AND P1, PT, R139, -126, PT ;  /* 0xc2fc00008b00780b */ /* 0x000fc60003f2e000 */
[----:B------:R-:W-:Y:S02]  /*11420*/  @!P2 FMUL R136, R136, 0.5 ;  /* 0x3f0000008888a820 */ /* 0x000fe40000400000 */
[----:B------:R-:W-:Y:S02]  /*11430*/  @!P3 FMUL R143, R143, 0.5 ;  /* 0x3f0000008f8fb820 */ /* 0x000fe40000400000 */
[----:B------:R-:W-:Y:S02]  /*11440*/  @!P4 FMUL R142, R142, 0.5 ;  /* 0x3f0000008e8ec820 */ /* 0x000fe40000400000 */
[----:B------:R-:W-:Y:S02]  /*11450*/  @!P5 FMUL R141, R141, 0.5 ;  /* 0x3f0000008d8dd820 */ /* 0x000fe40000400000 */
[----:B------:R-:W-:Y:S01]  /*11460*/  @!P6 FMUL R140, R140, 0.5 ;  /* 0x3f0000008c8ce820 */ /* 0x000fe20000400000 */
[----:B---3--:R-:W-:Y:S01]  /*11470*/  FMUL R118, R118, UR16 ;  /* 0x0000001076767c20 */ /* 0x008fe20008400000 */
[----:B------:R-:W1:Y:S01]  /*11480*/  MUFU.EX2 R30, R136 ;  /* 0x00000088001e7308 */ /* 0x000e620000000800 */
[----:B------:R-:W-:-:S02]  /*11490*/  @!P1 FMUL R139, R139, 0.5 ;  /* 0x3f0000008b8b9820 */ /* 0x000fc40000400000 */
[----:B------:R-:W-:-:S05]  /*114a0*/  FMUL R39, R118, R39 ;  /* 0x0000002776277220 */ /* 0x000fca0000400000 */
[----:B------:R-:W2:Y:S01]  /*114b0*/  MUFU.EX2 R29, R143 ;  /* 0x0000008f001d7308 */ /* 0x000ea20000000800 */
[----:B------:R-:W-:Y:S04]  /*114c0*/  STL.128 [R1+0x1400], R124 ;  /* 0x0014007c01007387 */ /* 0x000fe80000100c00 */
[----:B------:R-:W-:Y:S03]  /*114d0*/  STL [R1+0x1418], R146 ;  /* 0x0014189201007387 */ /* 0x000fe60000100800 */
[----:B------:R-:W3:Y:S01]  /*114e0*/  MUFU.EX2 R28, R142 ;  /* 0x0000008e001c7308 */ /* 0x000ee20000000800 */
[----:B------:R-:W-:Y:S04]  /*114f0*/  STL.128 [R1+0x1420], R152 ;  /* 0x0014209801007387 */ /* 0x000fe80000100c00 */
[----:B------:R-:W-:Y:S03]  /*11500*/  STL.64 [R1+0x1410], R144 ;  /* 0x0014109001007387 */ /* 0x000fe60000100a00 */
[----:B------:R-:W4:Y:S01]  /*11510*/  MUFU.EX2 R23, R141 ;  /* 0x0000008d00177308 */ /* 0x000f220000000800 */
[----:B------:R-:W-:Y:S04]  /*11520*/  STL.128 [R1+0x13f0], R120 ;  /* 0x0013f07801007387 */ /* 0x000fe80000100c00 */
[----:B------:R1:W-:Y:S03]  /*11530*/  STL [R1+0x13dc], R117 ;  /* 0x0013dc7501007387 */ /* 0x0003e60000100800 */
[----:B------:R-:W4:Y:S01]  /*11540*/  MUFU.EX2 R22, R140 ;  /* 0x0000008c00167308 */ /* 0x000f220000000800 */
[----:B------:R-:W-:Y:S04]  /*11550*/  STL [R1+0x13d8], R114 ;  /* 0x0013d87201007387 */ /* 0x000fe80000100800 */
[----:B------:R2:W-:Y:S03]  /*11560*/  STL.64 [R1+0x13d0], R112 ;  /* 0x0013d07001007387 */ /* 0x0005e60000100a00 */
[----:B------:R4:W3:Y:S01]  /*11570*/  MUFU.EX2 R21, R139 ;  /* 0x0000008b00157308 */ /* 0x0008e20000000800 */
[----:B------:R4:W-:Y:S04]  /*11580*/  STL.128 [R1+0x13c0], R108 ;  /* 0x0013c06c01007387 */ /* 0x0009e80000100c00 */
[----:B-1----:R-:W3:Y:S04]  /*11590*/  LDL.LU.128 R116, [R1+0x720] ;  /* 0x0007200001747983 */ /* 0x002ee80000300c00 */
[----:B--2---:R-:W2:Y:S04]  /*115a0*/  LDL.LU.128 R112, [R1+0x710] ;  /* 0x0007100001707983 */ /* 0x004ea80000300c00 */
[----:B------:R-:W2:Y:S04]  /*115b0*/  LDL.LU.128 R120, [R1+0x730] ;  /* 0x0007300001787983 */ /* 0x000ea80000300c00 */
[----:B----4-:R-:W4:Y:S04]  /*115c0*/  LDL.LU.128 R108, [R1+0x700] ;  /* 0x00070000016c7983 */ /* 0x010f280000300c00 */
        /* <DEDUP_REMOVED lines=51> */
[----:B---3--:R-:W-:Y:S04]  /*11900*/  STL.128 [R1+0x1450], R116 ;  /* 0x0014507401007387 */ /* 0x008fe80000100c00 */
[----:B--2---:R-:W-:Y:S04]  /*11910*/  STL.128 [R1+0x1440], R112 ;  /* 0x0014407001007387 */ /* 0x004fe80000100c00 */
[----:B------:R-:W-:Y:S04]  /*11920*/  STL.128 [R1+0x1460], R120 ;  /* 0x0014607801007387 */ /* 0x000fe80000100c00 */
[----:B----4-:R1:W-:Y:S04]  /*11930*/  STL.128 [R1+0x1430], R108 ;  /* 0x0014306c01007387 */ /* 0x0103e80000100c00 */
        /* <DEDUP_REMOVED lines=9> */
[----:B--2---:R-:W2:Y:S04]  /*119d0*/  LDL.LU.128 R124, [R1+0x940] ;  /* 0x00094000017c7983 */ /* 0x004ea80000300c00 */
[----:B---3--:R-:W2:Y:S04]  /*119e0*/  LDL.LU.128 R136, [R1+0x970] ;  /* 0x0009700001887983 */ /* 0x008ea80000300c00 */
[----:B----4-:R-:W2:Y:S04]  /*119f0*/  LDL.LU.128 R140, [R1+0x980] ;  /* 0x00098000018c7983 */ /* 0x010ea80000300c00 */
[----:B------:R-:W2:Y:S04]  /*11a00*/  LDL.LU.128 R144, [R1+0x990] ;  /* 0x0009900001907983 */ /* 0x000ea80000300c00 */
[----:B------:R-:W2:Y:S01]  /*11a10*/  LDL.LU.128 R152, [R1+0x9b0] ;  /* 0x0009b00001987983 */ /* 0x000ea20000300c00 */
[----:B------:R-:W-:Y:S01]  /*11a20*/  @!P2 FMUL R30, R30, R30 ;  /* 0x0000001e1e1ea220 */ /* 0x000fe20000400000 */
[----:B------:R-:W-:Y:S01]  /*11a30*/  @!P3 FMUL R29, R29, R29 ;  /* 0x0000001d1d1db220 */ /* 0x000fe20000400000 */
[----:B------:R-:W-:Y:S01]  /*11a40*/  @!P4 FMUL R28, R28, R28 ;  /* 0x0000001c1c1cc220 */ /* 0x000fe20000400000 */
[----:B------:R-:W-:Y:S01]  /*11a50*/  @!P5 FMUL R23, R23, R23 ;  /* 0x000000171717d220 */ /* 0x000fe20000400000 */
[----:B------:R-:W-:Y:S01]  /*11a60*/  @!P6 FMUL R22, R22, R22 ;  /* 0x000000161616e220 */ /* 0x000fe20000400000 */
[----:B------:R-:W-:Y:S01]  /*11a70*/  @!P1 FMUL R21, R21, R21 ;  /* 0x0000001515159220 */ /* 0x000fe20000400000 */
[----:B------:R-:W-:-:S02]  /*11a80*/  F2FP.F16.F32.PACK_AB R24, R31, R32 ;  /* 0x000000201f18723e */ /* 0x000fc400000000ff */
[----:B------:R-:W-:Y:S02]  /*11a90*/  F2FP.F16.F32.PACK_AB R25, R29, R30 ;  /* 0x0000001e1d19723e */ /* 0x000fe400000000ff */
[----:B------:R-:W-:Y:S02]  /*11aa0*/  F2FP.F16.F32.PACK_AB R26, R23, R28 ;  /* 0x0000001c171a723e */ /* 0x000fe400000000ff */
[----:B------:R-:W-:Y:S01]  /*11ab0*/  F2FP.F16.F32.PACK_AB R27, R21, R22 ;  /* 0x00000016151b723e */ /* 0x000fe200000000ff */
[----:B------:R-:W-:Y:S01]  /*11ac0*/  UMOV UR11, 0x40000040 ;  /* 0x40000040000b7882 */ /* 0x000fe20000000000 */
[----:B------:R-:W-:-:S04]  /*11ad0*/  FMUL R20, R20, UR16 ;  /* 0x0000001014147c20 */ /* 0x000fc80008400000 */
[----:B------:R-:W-:Y:S01]  /*11ae0*/  FMUL R38, R20, R37 ;  /* 0x0000002514267220 */ /* 0x000fe20000400000 */
[----:B--2---:R-:W-:-:S06]  /*11af0*/  WARPGROUP.ARRIVE ;  /* 0x00000000000079c5 */ /* 0x004fcc0000000000 */
[----:B------:R-:W-:Y:S01]  /*11b00*/  HGMMA.64x256x16.F32 R108, R24, gdesc[UR8].tnspB, R108, gsb0 ;  /* 0x43e00008186c7df0 */ /* 0x000fe2000800086c */
[----:B------:R1:W-:Y:S04]  /*11b10*/  STL.128 [R1+0x1650], R104 ;  /* 0x0016506801007387 */ /* 0x0003e80000100c00 */
[----:B------:R2:W-:Y:S04]  /*11b20*/  STL.128 [R1+0x1640], R100 ;  /* 0x0016406401007387 */ /* 0x0005e80000100c00 */
[----:B-1----:R-:W3:Y:S04]  /*11b30*/  LDL.LU.128 R104, [R1+0x1650] ;  /* 0x0016500001687983 */ /* 0x002ee80000300c00 */
[----:B--2---:R-:W2:Y:S01]  /*11b40*/  LDL.LU.128 R100, [R1+0x1640] ;  /* 0x0016400001647983 */ /* 0x004ea20000300c00 */
[----:B------:R-:W-:-:S02]  /*11b50*/  WARPGROUP.DEPBAR.LE gsb0, 0x0 ;  /* 0x00008000000079c5 */ /* 0x000fc40000010000 */
[----:B------:R-:W-:Y:S01]  /*11b60*/  IMAD.MOV.U32 R51, RZ, RZ, R234 ;  /* 0x000000ffff337224 */ /* 0x000fe200078e00ea */
[----:B------:R-:W-:Y:S01]  /*11b70*/  MOV R35, R226 ;  /* 0x000000e200237202 */ /* 0x000fe20000000f00 */
[----:B------:R-:W-:Y:S01]  /*11b80*/  IMAD.MOV.U32 R20, RZ, RZ, R233 ;  /* 0x000000ffff147224 */ /* 0x000fe200078e00e9 */
[----:B------:R-:W-:Y:S01]  /*11b90*/  MOV R33, R230 ;  /* 0x000000e600217202 */ /* 0x000fe20000000f00 */
        /* <DEDUP_REMOVED lines=35> */
[----:B------:R1:W-:Y:S04]  /*11dd0*/  STL.64 [R1+0xad0], R224 ;  /* 0x000ad0e001007387 */ /* 0x0003e80000100a00 */
[----:B------:R-:W4:Y:S04]  /*11de0*/  LDL.LU.128 R232, [R1+0x1620] ;  /* 0x0016200001e87983 */ /* 0x000f280000300c00 */
[----:B------:R-:W4:Y:S04]  /*11df0*/  LDL.LU.128 R228, [R1+0x1610] ;  /* 0x0016100001e47983 */ /* 0x000f280000300c00 */
        /* <DEDUP_REMOVED lines=32> */
[--C-:B------:R-:W-:Y:S01]  /*12000*/  FADD R41, R41, -R5.reuse ;  /* 0x8000000529297221 */ /* 0x100fe20000000000 */
[----:B------:R-:W-:Y:S01]  /*12010*/  FADD R43, R43, -R5 ;  /* 0x800000052b2b7221 */ /* 0x000fe20000000000 */
[----:B------:R-:W-:Y:S01]  /*12020*/  STL [R1+0x10a4], R23 ;  /* 0x0010a41701007387 */ /* 0x000fe20000100800 */
[--C-:B------:R-:W-:Y:S01]  /*12030*/  FADD R40, R40, -R4.reuse ;  /* 0x8000000428287221 */ /* 0x100fe20000000000 */
[----:B------:R-:W-:Y:S01]  /*12040*/  FMUL R8, R8, UR16 ;  /* 0x0000001008087c20 */ /* 0x000fe20008400000 */
[----:B------:R-:W-:Y:S01]  /*12050*/  FADD R4, R42, -R4 ;  /* 0x800000042a047221 */ /* 0x000fe20000000000 */
[----:B------:R-:W-:Y:S04]  /*12060*/  STL [R1+0x10ac], R22 ;  /* 0x0010ac1601007387 */ /* 0x000fe80000100800 */
[----:B------:R-:W-:Y:S01]  /*12070*/  STL [R1+0x10a8], R21 ;  /* 0x0010a81501007387 */ /* 0x000fe20000100800 */
[----:B------:R-:W-:-:S03]  /*12080*/  FMUL R40, R8, R40 ;  /* 0x0000002808287220 */ /* 0x000fc60000400000 */
[----:B---3--:R1:W-:Y:S04]  /*12090*/  STL.128 [R1+0x13b0], R104 ;  /* 0x0013b06801007387 */ /* 0x0083e80000100c00 */
[----:B--2---:R2:W-:Y:S04]  /*120a0*/  STL.128 [R1+0x13a0], R100 ;  /* 0x0013a06401007387 */ /* 0x0045e80000100c00 */
[----:B------:R3:W-:Y:S04]  /*120b0*/  STL.128 [R1+0x1390], R96 ;  /* 0x0013906001007387 */ /* 0x0007e80000100c00 */
[----:B-1----:R-:W4:Y:S04]  /*120c0*/  LDL.LU.128 R104, [R1+0x13b0] ;  /* 0x0013b00001687983 */ /* 0x002f280000300c00 */
[----:B--2---:R-:W2:Y:S04]  /*120d0*/  LDL.LU.128 R100, [R1+0x13a0] ;  /* 0x0013a00001647983 */ /* 0x004ea80000300c00 */
[----:B---3--:R-:W3:Y:S01]  /*120e0*/  LDL.LU.128 R96, [R1+0x1390] ;  /* 0x0013900001607983 */ /* 0x008ee20000300c00 */
[----:B----4-:R-:W-:-:S06]  /*120f0*/  WARPGROUP.ARRIVE ;  /* 0x00000000000079c5 */ /* 0x010fcc0000000000 */
[----:B------:R-:W-:Y:S03]  /*12100*/  HGMMA.64x256x16.F32 R108, R24, gdesc[UR8].tnspB, R108, gsb0 ;  /* 0x43e00008186c7df0 */ /* 0x000fe6000800086c */
[----:B------:R-:W-:Y:S02]  /*12110*/  WARPGROUP.DEPBAR.LE gsb0, 0x0 ;  /* 0x00008000000079c5 */ /* 0x000fe40000010000 */
[----:B------:R-:W-:Y:S01]  /*12120*/  IMAD.MOV.U32 R17, RZ, RZ, R127 ;  /* 0x000000ffff117224 */ /* 0x000fe200078e007f */
[----:B------:R-:W-:Y:S01]  /*12130*/  MOV R15, R125 ;  /* 0x0000007d000f7202 */ /* 0x000fe20000000f00 */
[----:B------:R-:W-:Y:S02]  /*12140*/  IMAD.MOV.U32 R5, RZ, RZ, R126 ;  /* 0x000000ffff057224 */ /* 0x000fe400078e007e */
[----:B------:R-:W-:Y:S02]  /*12150*/  IMAD.MOV.U32 R14, RZ, RZ, R124 ;  /* 0x000000ffff0e7224 */ /* 0x000fe400078e007c */
[----:B------:R-:W4:Y:S01]  /*12160*/  LDL.LU.128 R124, [R1+0x1400] ;  /* 0x00140000017c7983 */ /* 0x000f220000300c00 */
[----:B------:R-:W-:-:S03]  /*12170*/  MOV R23, R114 ;  /* 0x0000007200177202 */ /* 0x000fc60000000f00 */
[----:B------:R-:W2:Y:S04]  /*12180*/  LDL.LU R114, [R1+0x13d8] ;  /* 0x0013d80001727983 */ /* 0x000ea80000300800 */
[----:B------:R1:W-:Y:S04]  /*12190*/  STL.128 [R1+0x700], R108 ;  /* 0x0007006c01007387 */ /* 0x0003e80000100c00 */
[----:B-1----:R-:W3:Y:S01]  /*121a0*/  LDL.LU.128 R108, [R1+0x13c0] ;  /* 0x0013c000016c7983 */ /* 0x002ee20000300c00 */
[----:B------:R-:W-:Y:S01]  /*121b0*/  IMAD.MOV.U32 R2, RZ, RZ, R123 ;  /* 0x000000ffff027224 */ /* 0x000fe200078e007b */
[----:B------:R-:W-:Y:S01]  /*121c0*/  MOV R24, R120 ;  /* 0x0000007800187202 */ /* 0x000fe20000000f00 */
[----:B------:R-:W-:Y:S01]  /*121d0*/  IMAD.MOV.U32 R25, RZ, RZ, R121 ;  /* 0x000000ffff197224 */ /* 0x000fe200078e0079 */
[----:B------:R-:W-:Y:S01]  /*121e0*/  STL.128 [R1+0x720], R116 ;  /* 0x0007207401007387 */ /* 0x000fe20000100c00 */
[----:B------:R-:W-:-:S02]  /*121f0*/  IMAD.MOV.U32 R22, RZ, RZ, R112 ;  /* 0x000000ffff167224 */ /* 0x000fc400078e0070 */
[----:B------:R-:W-:Y:S01]  /*12200*/  IMAD.MOV.U32 R21, RZ, RZ, R113 ;  /* 0x000000ffff157224 */ /* 0x000fe200078e0071 */
[----:B------:R-:W-:Y:S01]  /*12210*/  STL [R1+0x738], R122 ;  /* 0x0007387a01007387 */ /* 0x000fe20000100800 */
[----:B------:R-:W-:-:S03]  /*12220*/  IMAD.MOV.U32 R27, RZ, RZ, R51 ;  /* 0x000000ffff1b7224 */ /* 0x000fc600078e0033 */
[----:B------:R-:W-:Y:S01]  /*12230*/  STL.128 [R1+0x760], R132 ;  /* 0x0007608401007387 */ /* 0x000fe20000100c00 */
[----:B------:R-:W-:-:S03]  /*12240*/  IMAD.MOV.U32 R37, RZ, RZ, R130 ;  /* 0x000000ffff257224 */ /* 0x000fc600078e0082 */
[----:B------:R-:W-:Y:S01]  /*12250*/  STL.128 [R1+0x770], R136 ;  /* 0x0007708801007387 */ /* 0x000fe20000100c00 */
[----:B------:R-:W-:-:S03]  /*12260*/  MOV R19, R129 ;  /* 0x0000008100137202 */ /* 0x000fc60000000f00 */
[----:B------:R-:W-:Y:S01]  /*12270*/  STL.128 [R1+0x780], R140 ;  /* 0x0007808c01007387 */ /* 0x000fe20000100c00 */
[----:B------:R-:W-:-:S03]  /*12280*/  IMAD.MOV.U32 R18, RZ, RZ, R128 ;  /* 0x000000ffff127224 */ /* 0x000fc600078e0080 */
[----:B------:R-:W-:Y:S01]  /*12290*/  STL.128 [R1+0x790], R144 ;  /* 0x0007909001007387 */ /* 0x000fe20000100c00 */
[----:B------:R-:W-:-:S03]  /*122a0*/  IMAD.MOV.U32 R8, RZ, RZ, R131 ;  /* 0x000000ffff087224 */ /* 0x000fc600078e0083 */
[----:B------:R-:W-:Y:S04]  /*122b0*/  STL.128 [R1+0x7b0], R152 ;  /* 0x0007b09801007387 */ /* 0x000fe80000100c00 */
[----:B------:R1:W-:Y:S04]  /*122c0*/  STL.128 [R1+0x7c0], R156 ;  /* 0x0007c09c01007387 */ /* 0x0003e80000100c00 */
[----:B------:R-:W-:Y:S04]  /*122d0*/  STL.128 [R1+0x8d0], R224 ;  /* 0x0008d0e001007387 */ /* 0x000fe80000100c00 */
[----:B------:R-:W-:Y:S04]  /*122e0*/  STL.128 [R1+0x8e0], R228 ;  /* 0x0008e0e401007387 */ /* 0x000fe80000100c00 */
[----:B------:R1:W-:Y:S04]  /*122f0*/  STL.128 [R1+0x8f0], R232 ;  /* 0x0008f0e801007387 */ /* 0x0003e80000100c00 */
[----:B------:R-:W-:Y:S01]  /*12300*/  STL.128 [R1+0x7a0], R148 ;  /* 0x0007a09401007387 */ /* 0x000fe20000100c00 */
[----:B-1----:R-:W-:-:S03]  /*12310*/  IMAD.MOV.U32 R157, RZ, RZ, R115 ;  /* 0x000000ffff9d7224 */ /* 0x002fc600078e0073 */
        /* <DEDUP_REMOVED lines=16> */
[----:B------:R-:W3:Y:S04]  /*12420*/  LDL.LU.128 R152, [R1+0x1420] ;  /* 0x0014200001987983 */ /* 0x000ee80000300c00 */
[----:B------:R-:W3:Y:S04]  /*12430*/  LDL.LU R146, [R1+0x1418] ;  /* 0x0014180001927983 */ /* 0x000ee80000300800 */
[----:B------:R-:W3:Y:S04]  /*12440*/  LDL.LU.64 R144, [R1+0x1410] ;  /* 0x0014100001907983 */ /* 0x000ee80000300a00 */
[----:B------:R-:W3:Y:S04]  /*12450*/  LDL.LU.128 R120, [R1+0x13f0] ;  /* 0x0013f00001787983 */ /* 0x000ee80000300c00 */
[----:B------:R-:W3:Y:S04]  /*12460*/  LDL.LU R119, [R1+0x13e0] ;  /* 0x0013e00001777983 */ /* 0x000ee80000300800 */
[----:B------:R-:W3:Y:S04]  /*12470*/  LDL.LU R117, [R1+0x13dc] ;  /* 0x0013dc0001757983 */ /* 0x000ee80000300800 */
[----:B------:R-:W3:Y:S04]  /*12480*/  LDL.LU.64 R112, [R1+0x13d0] ;  /* 0x0013d00001707983 */ /* 0x000ee80000300a00 */
        /* <DEDUP_REMOVED lines=99> */
[----:B----4-:R-:W-:-:S02]  /*12ac0*/  FSETP.GEU.AND P6, PT, R126, -126, PT ;  /* 0xc2fc00007e00780b */ /* 0x010fc40003fce000 */
[----:B------:R-:W-:Y:S01]  /*12ad0*/  FSETP.GEU.AND P1, PT, R125, -126, PT ;  /* 0xc2fc00007d00780b */ /* 0x000fe20003f2e000 */
[----:B------:R-:W-:Y:S01]  /*12ae0*/  FMUL R9, R9, UR16 ;  /* 0x0000001009097c20 */ /* 0x000fe20008400000 */
[----:B------:R-:W-:Y:S01]  /*12af0*/  IMAD.MOV.U32 R26, RZ, RZ, R20 ;  /* 0x000000ffff1a7224 */ /* 0x000fe200078e0014 */
[----:B------:R-:W-:Y:S02]  /*12b00*/  FSETP.GEU.AND P3, PT, R127, -126, PT ;  /* 0xc2fc00007f00780b */ /* 0x000fe40003f6e000 */
[----:B--2---:R-:W-:Y:S01]  /*12b10*/  FSETP.GEU.AND P5, PT, R114, -126, PT ;  /* 0xc2fc00007200780b */ /* 0x004fe20003fae000 */
[----:B------:R-:W-:Y:S01]  /*12b20*/  FMUL R41, R9, R41 ;  /* 0x0000002909297220 */ /* 0x000fe20000400000 */
[----:B------:R-:W-:Y:S01]  /*12b30*/  FSETP.GEU.AND P2, PT, R124, -126, PT ;  /* 0xc2fc00007c00780b */ /* 0x000fe20003f4e000 */
[----:B------:R-:W-:Y:S01]  /*12b40*/  FMUL R10, R10, UR16 ;  /* 0x000000100a0a7c20 */ /* 0x000fe20008400000 */
[----:B---3--:R-:W-:Y:S01]  /*12b50*/  FMUL R109, R109, UR16 ;  /* 0x000000106d6d7c20 */ /* 0x008fe20008400000 */
[----:B------:R-:W2:Y:S01]  /*12b60*/  LDL.LU R223, [R1+0x790] ;  /* 0x0007900001df7983 */ /* 0x000ea20000300800 */
[----:B------:R-:W-:-:S02]  /*12b70*/  @!P6 FMUL R126, R126, 0.5 ;  /* 0x3f0000007e7ee820 */ /* 0x000fc40000400000 */
[----:B------:R-:W-:Y:S01]  /*12b80*/  @!P1 FMUL R125, R125, 0.5 ;  /* 0x3f0000007d7d9820 */ /* 0x000fe20000400000 */
[----:B------:R-:W-:Y:S01]  /*12b90*/  IMAD.MOV.U32 R9, RZ, RZ, R19 ;  /* 0x000000ffff097224 */ /* 0x000fe200078e0013 */
[----:B------:R-:W1:Y:S01]  /*12ba0*/  MUFU.EX2 R20, R126 ;  /* 0x0000007e00147308 */ /* 0x000e620000000800 */
[----:B------:R-:W3:Y:S04]  /*12bb0*/  LDL.LU R222, [R1+0x794] ;  /* 0x0007940001de7983 */ /* 0x000ee80000300800 */
[----:B------:R-:W4:Y:S03]  /*12bc0*/  LDL.LU R221, [R1+0x798] ;  /* 0x0007980001dd7983 */ /* 0x000f260000300800 */
[----:B------:R-:W1:Y:S01]  /*12bd0*/  MUFU.EX2 R19, R125 ;  /* 0x0000007d00137308 */ /* 0x000e620000000800 */
[----:B------:R-:W4:Y:S04]  /*12be0*/  LDL.LU R220, [R1+0x79c] ;  /* 0x00079c0001dc7983 */ /* 0x000f280000300800 */
[----:B------:R-:W2:Y:S01]  /*12bf0*/  LDL.LU R219, [R1+0x7a0] ;  /* 0x0007a00001db7983 */ /* 0x000ea20000300800 */
[----:B-1----:R-:W-:Y:S01]  /*12c00*/  @!P6 FMUL R20, R20, R20 ;  /* 0x000000141414e220 */ /* 0x002fe20000400000 */
[----:B------:R-:W-:-:S02]  /*12c10*/  FSETP.GEU.AND P6, PT, R110, -126, PT ;  /* 0xc2fc00006e00780b */ /* 0x000fc40003fce000 */
[----:B------:R-:W3:Y:S04]  /*12c20*/  LDL.LU R218, [R1+0x7a4] ;  /* 0x0007a40001da7983 */ /* 0x000ee80000300800 */
[----:B------:R-:W4:Y:S01]  /*12c30*/  LDL.LU R217, [R1+0x7a8] ;  /* 0x0007a80001d97983 */ /* 0x000f220000300800 */
[----:B------:R-:W-:Y:S01]  /*12c40*/  @!P1 FMUL R19, R19, R19 ;  /* 0x0000001313139220 */ /* 0x000fe20000400000 */
[----:B------:R-:W-:Y:S01]  /*12c50*/  FSETP.GEU.AND P1, PT, R11, -126, PT ;  /* 0xc2fc00000b00780b */ /* 0x000fe20003f2e000 */
[----:B------:R-:W-:Y:S01]  /*12c60*/  @!P3 FMUL R127, R127, 0.5 ;  /* 0x3f0000007f7fb820 */ /* 0x000fe20000400000 */
[----:B------:R-:W-:Y:S01]  /*12c70*/  MOV R126, R37 ;  /* 0x00000025007e7202 */ /* 0x000fe20000000f00 */
[----:B------:R-:W-:Y:S01]  /*12c80*/  FMUL R37, R10, R4 ;  /* 0x000000040a257220 */ /* 0x000fe20000400000 */
[----:B------:R-:W-:Y:S01]  /*12c90*/  @!P5 FMUL R114, R114, 0.5 ;  /* 0x3f0000007272d820 */ /* 0x000fe20000400000 */
[----:B------:R-:W-:-:S02]  /*12ca0*/  IMAD.MOV.U32 R10, RZ, RZ, R17 ;  /* 0x000000ffff0a7224 */ /* 0x000fc400078e0011 */
[----:B------:R-:W-:Y:S01]  /*12cb0*/  @!P2 FMUL R124, R124, 0.5 ;  /* 0x3f0000007c7ca820 */ /* 0x000fe20000400000 */
[----:B------:R1:W-:Y:S01]  /*12cc0*/  MUFU.EX2 R17, R127 ;  /* 0x0000007f00117308 */ /* 0x0003e20000000800 */
[----:B------:R-:W-:Y:S01]  /*12cd0*/  @!P6 FMUL R110, R110, 0.5 ;  /* 0x3f0000006e6ee820 */ /* 0x000fe20000400000 */
[----:B------:R-:W-:Y:S01]  /*12ce0*/  IMAD.MOV.U32 R125, RZ, RZ, R18 ;  /* 0x000000ffff7d7224 */ /* 0x000fe200078e0012 */
[----:B------:R-:W4:Y:S02]  /*12cf0*/  LDL.LU R216, [R1+0x7ac] ;  /* 0x0007ac0001d87983 */ /* 0x000f240000300800 */
[----:B------:R-:W-:Y:S02]  /*12d00*/  @!P1 FMUL R11, R11, 0.5 ;  /* 0x3f0000000b0b9820 */ /* 0x000fe40000400000 */
[----:B------:R-:W2:Y:S01]  /*12d10*/  LDL.LU R215, [R1+0x7b0] ;  /* 0x0007b00001d77983 */ /* 0x000ea20000300800 */
[----:B-1----:R-:W-:Y:S02]  /*12d20*/  IMAD.MOV.U32 R127, RZ, RZ, R15 ;  /* 0x000000ffff7f7224 */ /* 0x002fe400078e000f */
[----:B------:R1:W-:Y:S01]  /*12d30*/  MUFU.EX2 R15, R114 ;  /* 0x00000072000f7308 */ /* 0x0003e20000000800 */
[----:B------:R-:W-:Y:S04]  /*12d40*/  STL.128 [R1+0x1130], R80 ;  /* 0x0011305001007387 */ /* 0x000fe80000100c00 */
[----:B------:R-:W3:Y:S03]  /*12d50*/  LDL.LU R214, [R1+0x7b4] ;  /* 0x0007b40001d67983 */ /* 0x000ee60000300800 */
[----:B------:R1:W4:Y:S02]  /*12d60*/  MUFU.EX2 R18, R124 ;  /* 0x0000007c00127308 */ /* 0x0003240000000800 */
[----:B-1----:R-:W-:Y:S01]  /*12d70*/  IMAD.MOV.U32 R114, RZ, RZ, R14 ;  /* 0x000000ffff727224 */ /* 0x002fe200078e000e */
[----:B------:R-:W-:Y:S04]  /*12d80*/  STL.128 [R1+0x1120], R76 ;  /* 0x0011204c01007387 */ /* 0x000fe80000100c00 */
[----:B------:R-:W3:Y:S01]  /*12d90*/  LDL.LU R213, [R1+0x7b8] ;  /* 0x0007b80001d57983 */ /* 0x000ee20000300800 */
[----:B------:R1:W4:Y:S01]  /*12da0*/  MUFU.EX2 R14, R110 ;  /* 0x0000006e000e7308 */ /* 0x0003220000000800 */
[----:B------:R-:W-:-:S02]  /*12db0*/  MOV R124, R5 ;  /* 0x00000005007c7202 */ /* 0x000fc40000000f00 */
[----:B------:R-:W-:Y:S04]  /*12dc0*/  STL.128 [R1+0x1110], R72 ;  /* 0x0011104801007387 */ /* 0x000fe80000100c00 */
[----:B------:R-:W-:Y:S01]  /*12dd0*/  STL.128 [R1+0x1100], R68 ;  /* 0x0011004401007387 */ /* 0x000fe20000100c00 */
[----:B-1----:R-:W-:-:S03]  /*12de0*/  IMAD.MOV.U32 R110, RZ, RZ, R2 ;  /* 0x000000ffff6e7224 */ /* 0x002fc600078e0002 */
[----:B------:R-:W-:Y:S01]  /*12df0*/  STL.128 [R1+0x10f0], R64 ;  /* 0x0010f04001007387 */ /* 0x000fe20000100c00 */
[----:B------:R1:W4:Y:S03]  /*12e00*/  MUFU.EX2 R2, R11 ;  /* 0x0000000b00027308 */ /* 0x0003260000000800 */
[----:B------:R-:W-:Y:S04]  /*12e10*/  STL.128 [R1+0x10e0], R60 ;  /* 0x0010e03c01007387 */ /* 0x000fe80000100c00 */
[----:B------:R-:W-:Y:S01]  /*12e20*/  STL.128 [R1+0x10d0], R56 ;  /* 0x0010d03801007387 */ /* 0x000fe20000100c00 */
[----:B-1----:R-:W-:Y:S01]  /*12e30*/  MOV R11, R25 ;  /* 0x00000019000b7202 */ /* 0x002fe20000000f00 */
[----:B------:R-:W-:-:S02]  /*12e40*/  IMAD.MOV.U32 R25, RZ, RZ, R26 ;  /* 0x000000ffff197224 */ /* 0x000fc400078e001a */
[----:B------:R-:W-:Y:S01]  /*12e50*/  STL.128 [R1+0x10c0], R52 ;  /* 0x0010c03401007387 */ /* 0x000fe20000100c00 */
[----:B------:R-:W-:Y:S02]  /*12e60*/  IMAD.MOV.U32 R26, RZ, RZ, R27 ;  /* 0x000000ffff1a7224 */ /* 0x000fe400078e001b */
[----:B------:R-:W-:Y:S01]  /*12e70*/  IMAD.MOV.U32 R27, RZ, RZ, R36 ;  /* 0x000000ffff1b7224 */ /* 0x000fe200078e0024 */
[----:B------:R-:W3:Y:S01]  /*12e80*/  LDL.LU R212, [R1+0x7bc] ;  /* 0x0007bc0001d47983 */ /* 0x000ee20000300800 */
[----:B------:R-:W-:-:S03]  /*12e90*/  FMUL R36, R109, R43 ;  /* 0x0000002b6d247220 */ /* 0x000fc60000400000 */
[----:B------:R-:W2:Y:S04]  /*12ea0*/  LDL.LU R211, [R1+0x7c0] ;  /* 0x0007c00001d37983 */ /* 0x000ea80000300800 */
[----:B------:R-:W3:Y:S04]  /*12eb0*/  LDL.LU R210, [R1+0x7c4] ;  /* 0x0007c40001d27983 */ /* 0x000ee80000300800 */
[----:B------:R1:W-:Y:S04]  /*12ec0*/  STL.128 [R1+0x10b0], R48 ;  /* 0x0010b03001007387 */ /* 0x0003e80000100c00 */
[----:B------:R-:W3:Y:S04]  /*12ed0*/  LDL.LU R209, [R1+0x7c8] ;  /* 0x0007c80001d17983 */ /* 0x000ee80000300800 */
[----:B------:R-:W3:Y:S04]  /*12ee0*/  LDL.LU R208, [R1+0x7cc] ;  /* 0x0007cc0001d07983 */ /* 0x000ee80000300800 */
[----:B------:R-:W2:Y:S04]  /*12ef0*/  LDL.LU R207, [R1+0x7d0] ;  /* 0x0007d00001cf7983 */ /* 0x000ea80000300800 */
[----:B------:R-:W3:Y:S04]  /*12f00*/  LDL.LU R206, [R1+0x7d4] ;  /* 0x0007d40001ce7983 */ /* 0x000ee80000300800 */
        /* <DEDUP_REMOVED lines=28> */
[----:B------:R-:W2:Y:S04]  /*130d0*/  LDL.LU R177, [R1+0x848] ;  /* 0x0008480001b17983 */ /* 0x000ea80000300800 */
[----:B------:R-:W2:Y:S04]  /*130e0*/  LDL.LU R176, [R1+0x84c] ;  /* 0x00084c0001b07983 */ /* 0x000ea80000300800 */
[----:B------:R-:W2:Y:S04]  /*130f0*/  LDL.LU R7, [R1+0x8f8] ;  /* 0x0008f80001077983 */ /* 0x000ea80000300800 */
[----:B------:R-:W2:Y:S04]  /*13100*/  LDL.LU R6, [R1+0x8fc] ;  /* 0x0008fc0001067983 */ /* 0x000ea80000300800 */
        /* <DEDUP_REMOVED lines=16> */
[----:B------:R-:W-:Y:S04]  /*13210*/  STL.64 [R1+0x11a8], R110 ;  /* 0x0011a86e01007387 */ /* 0x000fe80000100a00 */
[----:B------:R-:W-:Y:S04]  /*13220*/  STL [R1+0x11a0], R108 ;  /* 0x0011a06c01007387 */ /* 0x000fe80000100800 */
[----:B------:R-:W-:Y:S04]  /*13230*/  STL.128 [R1+0x1190], R104 ;  /* 0x0011906801007387 */ /* 0x000fe80000100c00 */
[----:B------:R-:W-:Y:S04]  /*13240*/  STL.128 [R1+0x1180], R100 ;  /* 0x0011806401007387 */ /* 0x000fe80000100c00 */
[----:B------:R-:W-:Y:S04]  /*13250*/  STL.128 [R1+0x1170], R96 ;  /* 0x0011706001007387 */ /* 0x000fe80000100c00 */
[----:B------:R-:W-:Y:S04]  /*13260*/  STL.128 [R1+0x1160], R92 ;  /* 0x0011605c01007387 */ /* 0x000fe80000100c00 */
[----:B------:R-:W-:Y:S04]  /*13270*/  STL.128 [R1+0x1150], R88 ;  /* 0x0011505801007387 */ /* 0x000fe80000100c00 */
[----:B------:R4:W-:Y:S04]  /*13280*/  STL.128 [R1+0x1140], R84 ;  /* 0x0011405401007387 */ /* 0x0009e80000100c00 */
        /* <DEDUP_REMOVED lines=36> */
[----:B----4-:R-:W3:Y:S04]  /*134d0*/  LDL.LU R84, [R1+0x990] ;  /* 0x0009900001547983 */ /* 0x010ee80000300800 */
        /* <DEDUP_REMOVED lines=81> */
[----:B------:R-:W-:Y:S01]  /*139f0*/  FSETP.GEU.AND P4, PT, R16, -126, PT ;  /* 0xc2fc00001000780b */ /* 0x000fe20003f8e000 */
[----:B------:R-:W-:Y:S01]  /*13a00*/  @!P2 FMUL R18, R18, R18 ;  /* 0x000000121212a220 */ /* 0x000fe20000400000 */
[----:B------:R-:W-:Y:S01]  /*13a10*/  @!P3 FMUL R17, R17, R17 ;  /* 0x000000111111b220 */ /* 0x000fe20000400000 */
[----:B------:R-:W-:Y:S01]  /*13a20*/  @!P5 FMUL R15, R15, R15 ;  /* 0x0000000f0f0fd220 */ /* 0x000fe20000400000 */
[----:B------:R-:W-:Y:S01]  /*13a30*/  @!P6 FMUL R14, R14, R14 ;  /* 0x0000000e0e0ee220 */ /* 0x000fe20000400000 */
[----:B------:R-:W-:Y:S01]  /*13a40*/  UIADD3 UR10, UR12, 0x380, URZ ;  /* 0x000003800c0a7890 */ /* 0x000fe2000fffe03f */
[----:B------:R-:W1:Y:S07]  /*13a50*/  LDS.64 R4, [R0+0x1480a0] ;  /* 0x1480a00000047984 */ /* 0x000e6e0000000a00 */
[----:B------:R-:W-:-:S06]  /*13a60*/  @!P4 FMUL R16, R16, 0.5 ;  /* 0x3f0000001010c820 */ /* 0x000fcc0000400000 */
[----:B------:R-:W4:Y:S01]  /*13a70*/  MUFU.EX2 R16, R16 ;  /* 0x0000001000107308 */ /* 0x000f220000000800 */
[----:B------:R-:W-:Y:S01]  /*13a80*/  @!P1 FMUL R2, R2, R2 ;  /* 0x0000000202029220 */ /* 0x000fe20000400000 */
[----:B------:R-:W-:Y:S01]  /*13a90*/  MOV R166, R35 ;  /* 0x0000002300a67202 */ /* 0x000fe20000000f00 */
[----:B------:R-:W-:Y:S01]  /*13aa0*/  IMAD.MOV.U32 R167, RZ, RZ, R34 ;  /* 0x000000ffffa77224 */ /* 0x000fe200078e0022 */
[----:B------:R-:W-:Y:S01]  /*13ab0*/  MOV R170, R33 ;  /* 0x0000002100aa7202 */ /* 0x000fe20000000f00 */
[----:B------:R-:W-:Y:S01]  /*13ac0*/  IMAD.MOV.U32 R168, RZ, RZ, R44 ;  /* 0x000000ffffa87224 */ /* 0x000fe200078e002c */
[----:B------:R-:W-:Y:S01]  /*13ad0*/  MOV R174, R26 ;  /* 0x0000001a00ae7202 */ /* 0x000fe20000000f00 */
[----:B------:R-:W-:Y:S01]  /*13ae0*/  IMAD.MOV.U32 R169, RZ, RZ, R46 ;  /* 0x000000ffffa97224 */ /* 0x000fe200078e002e */
[----:B------:R-:W-:Y:S01]  /*13af0*/  UMOV UR11, 0x40000040 ;  /* 0x40000040000b7882 */ /* 0x000fe20000000000 */
[----:B------:R-:W-:Y:S01]  /*13b00*/  IMAD.MOV.U32 R171, RZ, RZ, R45 ;  /* 0x000000ffffab7224 */ /* 0x000fe200078e002d */
[----:B------:R-:W1:Y:S01]  /*13b10*/  LDL.LU R44, [R1+0x12c0] ;  /* 0x0012c000012c7983 */ /* 0x000e620000300800 */
[----:B------:R-:W-:-:S02]  /*13b20*/  IMAD.MOV.U32 R172, RZ, RZ, R47 ;  /* 0x000000ffffac7224 */ /* 0x000fc400078e002f */
[----:B------:R-:W-:Y:S02]  /*13b30*/  IMAD.MOV.U32 R173, RZ, RZ, R25 ;  /* 0x000000ffffad7224 */ /* 0x000fe400078e0019 */
[----:B----4-:R-:W-:Y:S01]  /*13b40*/  @!P4 FMUL R16, R16, R16 ;  /* 0x000000101010c220 */ /* 0x010fe20000400000 */
[----:B------:R-:W-:Y:S01]  /*13b50*/  IMAD.MOV.U32 R175, RZ, RZ, R27 ;  /* 0x000000ffffaf7224 */ /* 0x000fe200078e001b */
[----:B------:R-:W-:Y:S01]  /*13b60*/  F2FP.F16.F32.PACK_AB R25, R17, R18 ;  /* 0x000000121119723e */ /* 0x000fe200000000ff */
[----:B------:R-:W-:Y:S01]  /*13b70*/  IMAD.MOV.U32 R43, RZ, RZ, R24 ;  /* 0x000000ffff2b7224 */ /* 0x000fe200078e0018 */
[----:B------:R-:W-:Y:S01]  /*13b80*/  F2FP.F16.F32.PACK_AB R24, R19, R20 ;  /* 0x000000141318723e */ /* 0x000fe200000000ff */
[----:B------:R-:W4:Y:S01]  /*13b90*/  LDL.LU R46, [R1+0x12bc] ;  /* 0x0012bc00012e7983 */ /* 0x000f220000300800 */
[----:B------:R-:W-:Y:S02]  /*13ba0*/  F2FP.F16.F32.PACK_AB R26, R15, R16 ;  /* 0x000000100f1a723e */ /* 0x000fe400000000ff */
[----:B------:R-:W-:Y:S01]  /*13bb0*/  F2FP.F16.F32.PACK_AB R27, R2, R14 ;  /* 0x0000000e021b723e */ /* 0x000fe200000000ff */
[----:B------:R-:W2:Y:S04]  /*13bc0*/  LDL.LU R45, [R1+0x12b4] ;  /* 0x0012b400012d7983 */ /* 0x000ea80000300800 */
[----:B------:R-:W2:Y:S04]  /*13bd0*/  LDL.LU R47, [R1+0x12b0] ;  /* 0x0012b000012f7983 */ /* 0x000ea80000300800 */
[----:B------:R-:W2:Y:S04]  /*13be0*/  LDL.LU R35, [R1+0x12c8] ;  /* 0x0012c80001237983 */ /* 0x000ea80000300800 */
[----:B------:R-:W2:Y:S04]  /*13bf0*/  LDL.LU R34, [R1+0x12c4] ;  /* 0x0012c40001227983 */ /* 0x000ea80000300800 */
[----:B------:R-:W2:Y:S04]  /*13c00*/  LDL.LU R33, [R1+0x12b8] ;  /* 0x0012b80001217983 */ /* 0x000ea80000300800 */
[----:B------:R3:W-:Y:S04]  /*13c10*/  STL.128 [R1+0xf10], R28 ;  /* 0x000f101c01007387 */ /* 0x0007e80000100c00 */
[----:B---3--:R-:W3:Y:S04]  /*13c20*/  LDL.LU R28, [R1+0x700] ;  /* 0x00070000011c7983 */ /* 0x008ee80000300800 */
[----:B------:R-:W3:Y:S04]  /*13c30*/  LDL.LU R29, [R1+0x704] ;  /* 0x00070400011d7983 */ /* 0x000ee80000300800 */
[----:B------:R-:W3:Y:S04]  /*13c40*/  LDL.LU R30, [R1+0x708] ;  /* 0x00070800011e7983 */ /* 0x000ee80000300800 */
[----:B------:R-:W3:Y:S01]  /*13c50*/  LDL.LU R31, [R1+0x70c] ;  /* 0x00070c00011f7983 */ /* 0x000ee20000300800 */
[----:B------:R-:W-:-:S06]  /*13c60*/  WARPGROUP.ARRIVE ;  /* 0x00000000000079c5 */ /* 0x000fcc0000000000 */
[----:B------:R-:W-:Y:S03]  /*13c70*/  HGMMA.64x256x16.F32 R48, R24, gdesc[UR8].tnspB, R48, gsb0 ;  /* 0x43e0000818307df0 */ /* 0x000fe60008000830 */
[----:B------:R-:W-:Y:S02]  /*13c80*/  WARPGROUP.DEPBAR.LE gsb0, 0x0 ;  /* 0x00008000000079c5 */ /* 0x000fe40000010000 */
[----:B------:R1:W-:Y:S04]  /*13c90*/  STL.128 [R1+0xa00], R112 ;  /* 0x000a007001007387 */ /* 0x0003e80000100c00 */
[----:B------:R1:W-:Y:S04]  /*13ca0*/  STL.128 [R1+0xa30], R124 ;  /* 0x000a307c01007387 */ /* 0x0003e80000100c00 */
[----:B------:R1:W-:Y:S04]  /*13cb0*/  STL.128 [R1+0x9f0], R108 ;  /* 0x0009f06c01007387 */ /* 0x0003e80000100c00 */
[----:B-1----:R-:W3:Y:S04]  /*13cc0*/  LDL.LU.128 R112, [R1+0x11b0] ;  /* 0x0011b00001707983 */ /* 0x002ee80000300c00 */
[----:B------:R-:W3:Y:S04]  /*13cd0*/  LDL.LU.128 R124, [R1+0x11e0] ;  /* 0x0011e000017c7983 */ /* 0x000ee80000300c00 */
[----:B------:R-:W3:Y:S04]  /*13ce0*/  LDL.LU.64 R110, [R1+0x11a8] ;  /* 0x0011a800016e7983 */ /* 0x000ee80000300a00 */
        /* <DEDUP_REMOVED lines=19> */
[----:B-1----:R-:W3:Y:S04]  /*13e20*/  LDL.LU.128 R48, [R1+0x10b0] ;  /* 0x0010b00001307983 */ /* 0x002ee80000300c00 */
[----:B------:R-:W-:Y:S04]  /*13e30*/  STL.128 [R1+0xab0], R156 ;  /* 0x000ab09c01007387 */ /* 0x000fe80000100c00 */
[----:B------:R-:W-:Y:S04]  /*13e40*/  STL.128 [R1+0xac0], R160 ;  /* 0x000ac0a001007387 */ /* 0x000fe80000100c00 */
[----:B------:R-:W-:Y:S04]  /*13e50*/  STL.128 [R1+0xad0], R164 ;  /* 0x000ad0a401007387 */ /* 0x000fe80000100c00 */
[----:B------:R-:W-:Y:S04]  /*13e60*/  STL.128 [R1+0xae0], R168 ;  /* 0x000ae0a801007387 */ /* 0x000fe80000100c00 */
[----:B------:R1:W-:Y:S04]  /*13e70*/  STL.128 [R1+0xaf0], R172 ;  /* 0x000af0ac01007387 */ /* 0x0003e80000100c00 */
[----:B----4-:R-:W4:Y:S04]  /*13e80*/  LDL.LU.128 R152, [R1+0x1250] ;  /* 0x0012500001987983 */ /* 0x010f280000300c00 */
[----:B------:R-:W4:Y:S04]  /*13e90*/  LDL.LU.128 R144, [R1+0x1230] ;  /* 0x0012300001907983 */ /* 0x000f280000300c00 */
[----:B------:R-:W4:Y:S04]  /*13ea0*/  LDL.LU.128 R120, [R1+0x11d0] ;  /* 0x0011d00001787983 */ /* 0x000f280000300c00 */
[----:B------:R-:W4:Y:S04]  /*13eb0*/  LDL.LU.128 R116, [R1+0x11c0] ;  /* 0x0011c00001747983 */ /* 0x000f280000300c00 */
[----:B------:R-:W4:Y:S04]  /*13ec0*/  LDL.LU R108, [R1+0x11a0] ;  /* 0x0011a000016c7983 */ /* 0x000f280000300800 */
        /* <DEDUP_REMOVED lines=14> */
[----:B-1----:R-:W4:Y:S04]  /*13fb0*/  LDL.LU.128 R172, [R1+0x12a0] ;  /* 0x0012a00001ac7983 */ /* 0x002f280000300c00 */
[----:B------:R-:W4:Y:S04]  /*13fc0*/  LDL.LU.128 R168, [R1+0x1290] ;  /* 0x0012900001a87983 */ /* 0x000f280000300c00 */
[----:B------:R-:W4:Y:S04]  /*13fd0*/  LDL.LU.128 R164, [R1+0x1280] ;  /* 0x0012800001a47983 */ /* 0x000f280000300c00 */
[----:B------:R-:W4:Y:S04]  /*13fe0*/  LDL.LU.128 R160, [R1+0x1270] ;  /* 0x0012700001a07983 */ /* 0x000f280000300c00 */
[----:B------:R-:W4:Y:S04]  /*13ff0*/  LDL.LU.128 R156, [R1+0x1260] ;  /* 0x00126000019c7983 */ /* 0x000f280000300c00 */
[----:B------:R-:W-:Y:S04]  /*14000*/  STL.128 [R1+0xa40], R128 ;  /* 0x000a408001007387 */ /* 0x000fe80000100c00 */
[----:B------:R1:W-:Y:S04]  /*14010*/  STL.128 [R1+0xa50], R132 ;  /* 0x000a508401007387 */ /* 0x0003e80000100c00 */
[----:B------:R2:W-:Y:S04]  /*14020*/  STL.128 [R1+0xa60], R136 ;  /* 0x000a608801007387 */ /* 0x0005e80000100c00 */
[----:B------:R2:W-:Y:S04]  /*14030*/  STL.128 [R1+0xa70], R140 ;  /* 0x000a708c01007387 */ /* 0x0005e80000100c00 */
[----:B------:R2:W-:Y:S04]  /*14040*/  STL.128 [R1+0xa90], R148 ;  /* 0x000a909401007387 */ /* 0x0005e80000100c00 */
[----:B-1----:R-:W4:Y:S04]  /*14050*/  LDL.LU.128 R132, [R1+0x1200] ;  /* 0x0012000001847983 */ /* 0x002f280000300c00 */
[----:B--2---:R-:W2:Y:S04]  /*14060*/  LDL.LU.128 R136, [R1+0x1210] ;  /* 0x0012100001887983 */ /* 0x004ea80000300c00 */
[----:B------:R-:W2:Y:S04]  /*14070*/  LDL.LU.128 R140, [R1+0x1220] ;  /* 0x00122000018c7983 */ /* 0x000ea80000300c00 */
[----:B------:R-:W2:Y:S04]  /*14080*/  LDL.LU.128 R148, [R1+0x1240] ;  /* 0x0012400001947983 */ /* 0x000ea80000300c00 */
[----:B------:R-:W2:Y:S01]  /*14090*/  LDL.LU.128 R128, [R1+0x11f0] ;  /* 0x0011f00001807983 */ /* 0x000ea20000300c00 */
[--C-:B------:R-:W-:Y:S01]  /*140a0*/  FADD R44, R44, -R4.reuse ;  /* 0x800000042c2c7221 */ /* 0x100fe20000000000 */
[----:B------:R-:W-:Y:S01]  /*140b0*/  MOV R109, R11 ;  /* 0x0000000b006d7202 */ /* 0x000fe20000000f00 */
[----:B------:R-:W-:Y:S01]  /*140c0*/  FADD R4, R46, -R4 ;  /* 0x800000042e047221 */ /* 0x000fe20000000000 */
[----:B------:R-:W-:-:S02]  /*140d0*/  IMAD.MOV.U32 R46, RZ, RZ, R43 ;  /* 0x000000ffff2e7224 */ /* 0x000fc400078e002b */
[----:B------:R-:W-:Y:S01]  /*140e0*/  FADD R45, R45, -R5 ;  /* 0x800000052d2d7221 */ /* 0x000fe20000000000 */
[----:B------:R1:W-:Y:S04]  /*140f0*/  STL.64 [R1+0xf40], R40 ;  /* 0x000f402801007387 */ /* 0x0003e80000100a00 */
[----:B------:R-:W-:Y:S04]  /*14100*/  STL [R1+0xf48], R45 ;  /* 0x000f482d01007387 */ /* 0x000fe80000100800 */
[----:B------:R1:W-:Y:S02]  /*14110*/  STL.128 [R1+0xf30], R36 ;  /* 0x000f302401007387 */ /* 0x0003e40000100c00 */
[----:B-1----:R-:W-:-:S02]  /*14120*/  IMAD.MOV.U32 R40, RZ, RZ, R46 ;  /* 0x000000ffff287224 */ /* 0x002fc400078e002e */
[----:B------:R1:W-:Y:S01]  /*14130*/  STL.128 [R1+0xf20], R32 ;  /* 0x000f202001007387 */ /* 0x0003e20000100c00 */
[----:B------:R-:W-:Y:S02]  /*14140*/  IMAD.MOV.U32 R41, RZ, RZ, R109 ;  /* 0x000000ffff297224 */ /* 0x000fe400078e006d */
[----:B------:R-:W-:Y:S01]  /*14150*/  IMAD.MOV.U32 R109, RZ, RZ, R178 ;  /* 0x000000ffff6d7224 */ /* 0x000fe200078e00b2 */
[----:B------:R-:W-:Y:S01]  /*14160*/  UIADD3 UR10, UR12, 0x1380, URZ ;  /* 0x000013800c0a7890 */ /* 0x000fe2000fffe03f */
[----:B------:R-:W-:Y:S01]  /*14170*/  IMAD.MOV.U32 R37, RZ, RZ, R12 ;  /* 0x000000ffff257224 */ /* 0x000fe200078e000c */
[----:B------:R-:W-:Y:S01]  /*14180*/  MOV R38, R3 ;  /* 0x0000000300267202 */ /* 0x000fe20000000f00 */
[----:B------:R-:W-:Y:S01]  /*14190*/  IMAD.MOV.U32 R39, RZ, RZ, R13 ;  /* 0x000000ffff277224 */ /* 0x000fe200078e000d */
[----:B------:R-:W-:Y:S01]  /*141a0*/  UMOV UR11, 0x40000040 ;  /* 0x40000040000b7882 */ /* 0x000fe20000000000 */
[----:B------:R2:W5:Y:S01]  /*141b0*/  LDL.LU R12, [R1+0x1098] ;  /* 0x00109800010c7983 */ /* 0x0005620000300800 */
[----:B-1----:R-:W-:Y:S01]  /*141c0*/  IMAD.MOV.U32 R32, RZ, RZ, R22 ;  /* 0x000000ffff207224 */ /* 0x002fe200078e0016 */
[----:B------:R-:W-:Y:S01]  /*141d0*/  MOV R34, R23 ;  /* 0x0000001700227202 */ /* 0x000fe20000000f00 */
[----:B------:R-:W-:Y:S01]  /*141e0*/  IMAD.MOV.U32 R33, RZ, RZ, R21 ;  /* 0x000000ffff217224 */ /* 0x000fe200078e0015 */
[----:B------:R-:W2:Y:S04]  /*141f0*/  LDL.LU R22, [R1+0x10ac] ;  /* 0x0010ac0001167983 */ /* 0x000ea80000300800 */
[----:B------:R-:W2:Y:S04]  /*14200*/  LDL.LU R21, [R1+0x10a8] ;  /* 0x0010a80001157983 */ /* 0x000ea80000300800 */
[----:B------:R-:W2:Y:S04]  /*14210*/  LDL.LU R23, [R1+0x10a4] ;  /* 0x0010a40001177983 */ /* 0x000ea80000300800 */
[----:B------:R1:W5:Y:S04]  /*14220*/  LDL.LU R3, [R1+0x1094] ;  /* 0x0010940001037983 */ /* 0x0003680000300800 */
[----:B------:R1:W5:Y:S01]  /*14230*/  LDL.LU R13, [R1+0x1090] ;  /* 0x00109000010d7983 */ /* 0x0003620000300800 */
[----:B---3--:R-:W-:-:S02]  /*14240*/  IMAD.MOV.U32 R11, RZ, RZ, R114 ;  /* 0x000000ffff0b7224 */ /* 0x008fc400078e0072 */
[----:B------:R-:W-:Y:S01]  /*14250*/  FMUL R113, R113, UR16 ;  /* 0x0000001071717c20 */ /* 0x000fe20008400000 */
[----:B------:R-:W-:Y:S01]  /*14260*/  MOV R114, R124 ;  /* 0x0000007c00727202 */ /* 0x000fe20000000f00 */
[----:B------:R-:W-:Y:S01]  /*14270*/  IMAD.MOV.U32 R124, RZ, RZ, R125 ;  /* 0x000000ffff7c7224 */ /* 0x000fe200078e007d */
[----:B------:R-:W-:Y:S01]  /*14280*/  MOV R125, R126 ;  /* 0x0000007e007d7202 */ /* 0x000fe20000000f00 */
[----:B------:R-:W-:Y:S02]  /*14290*/  IMAD.MOV.U32 R43, RZ, RZ, R110 ;  /* 0x000000ffff2b7224 */ /* 0x000fe400078e006e */
[----:B------:R-:W-:Y:S02]  /*142a0*/  IMAD.MOV.U32 R110, RZ, RZ, R127 ;  /* 0x000000ffff6e7224 */ /* 0x000fe400078e007f */
[----:B------:R-:W-:Y:S02]  /*142b0*/  IMAD.MOV.U32 R127, RZ, RZ, R10 ;  /* 0x000000ffff7f7224 */ /* 0x000fe400078e000a */
[----:B------:R-:W-:-:S02]  /*142c0*/  IMAD.MOV.U32 R126, RZ, RZ, R8 ;  /* 0x000000ffff7e7224 */ /* 0x000fc400078e0008 */
[----:B------:R-:W-:Y:S02]  /*142d0*/  IMAD.MOV.U32 R10, RZ, RZ, R9 ;  /* 0x000000ffff0a7224 */ /* 0x000fe400078e0009 */
[----:B------:R-:W-:Y:S01]  /*142e0*/  FADD R8, R47, -R5 ;  /* 0x800000052f087221 */ /* 0x000fe20000000000 */
[----:B------:R-:W-:Y:S01]  /*142f0*/  FMUL R9, R113, R44 ;  /* 0x0000002c71097220 */ /* 0x000fe20000400000 */
[----:B------:R-:W-:Y:S01]  /*14300*/  STL [R1+0x1048], R112 ;  /* 0x0010487001007387 */ /* 0x000fe20000100800 */
[----:B------:R-:W-:Y:S01]  /*14310*/  IMAD.MOV.U32 R45, RZ, RZ, R110 ;  /* 0x000000ffff2d7224 */ /* 0x000fe200078e006e */
[----:B------:R-:W-:Y:S01]  /*14320*/  MOV R44, R11 ;  /* 0x0000000b002c7202 */ /* 0x000fe20000000f00 */
[----:B------:R-:W-:Y:S01]  /*14330*/  IMAD.MOV.U32 R46, RZ, RZ, R114 ;  /* 0x000000ffff2e7224 */ /* 0x000fe200078e0072 */
[----:B------:R3:W-:Y:S01]  /*14340*/  STL [R1+0x1044], R111 ;  /* 0x0010446f01007387 */ /* 0x0007e20000100800 */
[----:B------:R-:W-:Y:S02]  /*14350*/  IMAD.MOV.U32 R47, RZ, RZ, R127 ;  /* 0x000000ffff2f7224 */ /* 0x000fe400078e007f */
[----:B------:R-:W-:-:S02]  /*14360*/  IMAD.MOV.U32 R110, RZ, RZ, R177 ;  /* 0x000000ffff6e7224 */ /* 0x000fc400078e00b1 */
[----:B---3--:R-:W-:Y:S01]  /*14370*/  IMAD.MOV.U32 R111, RZ, RZ, R176 ;  /* 0x000000ffff6f7224 */ /* 0x008fe200078e00b0 */
[----:B------:R3:W-:Y:S02]  /*14380*/  STL.128 [R1+0xf50], R48 ;  /* 0x000f503001007387 */ /* 0x0007e40000100c00 */
[----:B---3--:R-:W-:Y:S01]  /*14390*/  MOV R48, R124 ;  /* 0x0000007c00307202 */ /* 0x008fe20000000f00 */
[----:B------:R-:W-:Y:S02]  /*143a0*/  IMAD.MOV.U32 R50, RZ, RZ, R125 ;  /* 0x000000ffff327224 */ /* 0x000fe400078e007d */
[----:B------:R-:W-:Y:S02]  /*143b0*/  IMAD.MOV.U32 R51, RZ, RZ, R126 ;  /* 0x000000ffff337224 */ /* 0x000fe400078e007e */
[----:B------:R-:W-:Y:S01]  /*143c0*/  IMAD.MOV.U32 R49, RZ, RZ, R10 ;  /* 0x000000ffff317224 */ /* 0x000fe200078e000a */
[----:B----4-:R3:W-:Y:S04]  /*143d0*/  STL.128 [R1+0x1080], R152 ;  /* 0x0010809801007387 */ /* 0x0107e80000100c00 */
[----:B------:R-:W-:Y:S04]  /*143e0*/  STL [R1+0x1078], R146 ;  /* 0x0010789201007387 */ /* 0x000fe80000100800 */
[----:B------:R-:W-:Y:S04]  /*143f0*/  STL.64 [R1+0x1070], R144 ;  /* 0x0010709001007387 */ /* 0x000fe80000100a00 */
[----:B------:R-:W-:Y:S04]  /*14400*/  STL.128 [R1+0x1060], R120 ;  /* 0x0010607801007387 */ /* 0x000fe80000100c00 */
[----:B------:R-:W-:Y:S01]  /*14410*/  STL [R1+0x1050], R119 ;  /* 0x0010507701007387 */ /* 0x000fe20000100800 */
[----:B---3--:R-:W-:-:S02]  /*14420*/  IMAD.MOV.U32 R154, RZ, RZ, R7 ;  /* 0x000000ffff9a7224 */ /* 0x008fc400078e0007 */
[----:B------:R-:W-:Y:S01]  /*14430*/  IMAD.MOV.U32 R155, RZ, RZ, R6 ;  /* 0x000000ffff9b7224 */ /* 0x000fe200078e0006 */
[----:B------:R-:W-:Y:S04]  /*14440*/  STL [R1+0x104c], R117 ;  /* 0x00104c7501007387 */ /* 0x000fe80000100800 */
[----:B------:R3:W-:Y:S04]  /*14450*/  STL [R1+0x1040], R108 ;  /* 0x0010406c01007387 */ /* 0x0007e80000100800 */
[----:B------:R4:W-:Y:S04]  /*14460*/  STL.128 [R1+0x1030], R104 ;  /* 0x0010306801007387 */ /* 0x0009e80000100c00 */
[----:B------:R1:W-:Y:S01]  /*14470*/  STL.128 [R1+0x1020], R100 ;  /* 0x0010206401007387 */ /* 0x0003e20000100c00 */
[----:B---3--:R-:W-:-:S03]  /*14480*/  MOV R108, R179 ;  /* 0x000000b3006c7202 */ /* 0x008fc60000000f00 */
[----:B------:R3:W-:Y:S04]  /*14490*/  STL.128 [R1+0x1010], R96 ;  /* 0x0010106001007387 */ /* 0x0007e80000100c00 */
[----:B------:R3:W-:Y:S04]  /*144a0*/  STL.128 [R1+0x1000], R92 ;  /* 0x0010005c01007387 */ /* 0x0007e80000100c00 */
[----:B------:R3:W-:Y:S01]  /*144b0*/  STL.128 [R1+0xff0], R88 ;  /* 0x000ff05801007387 */ /* 0x0007e20000100c00 */
[----:B----4-:R-:W-:Y:S01]  /*144c0*/  MOV R104, R183 ;  /* 0x000000b700687202 */ /* 0x010fe20000000f00 */
[----:B------:R-:W-:-:S02]  /*144d0*/  IMAD.MOV.U32 R105, RZ, RZ, R182 ;  /* 0x000000ffff697224 */ /* 0x000fc400078e00b6 */
[----:B------:R4:W-:Y:S01]  /*144e0*/  STL.128 [R1+0xfe0], R84 ;  /* 0x000fe05401007387 */ /* 0x0009e20000100c00 */
[----:B-1----:R-:W-:Y:S01]  /*144f0*/  MOV R100, R187 ;  /* 0x000000bb00647202 */ /* 0x002fe20000000f00 */
[----:B------:R-:W-:Y:S02]  /*14500*/  IMAD.MOV.U32 R101, RZ, RZ, R186 ;  /* 0x000000ffff657224 */ /* 0x000fe400078e00ba */
[----:B------:R1:W-:Y:S01]  /*14510*/  STL.128 [R1+0xfd0], R80 ;  /* 0x000fd05001007387 */ /* 0x0003e20000100c00 */
[----:B---3--:R-:W-:Y:S01]  /*14520*/  MOV R96, R191 ;  /* 0x000000bf00607202 */ /* 0x008fe20000000f00 */
[----:B------:R-:W-:Y:S02]  /*14530*/  IMAD.MOV.U32 R97, RZ, RZ, R190 ;  /* 0x000000ffff617224 */ /* 0x000fe400078e00be */
[----:B------:R3:W-:Y:S01]  /*14540*/  STL.128 [R1+0xfc0], R76 ;  /* 0x000fc04c01007387 */ /* 0x0007e20000100c00 */
[----:B------:R-:W-:Y:S01]  /*14550*/  MOV R92, R195 ;  /* 0x000000c3005c7202 */ /* 0x000fe20000000f00 */
[----:B------:R-:W-:-:S02]  /*14560*/  IMAD.MOV.U32 R93, RZ, RZ, R194 ;  /* 0x000000ffff5d7224 */ /* 0x000fc400078e00c2 */
[----:B------:R3:W-:Y:S01]  /*14570*/  STL.128 [R1+0xfb0], R72 ;  /* 0x000fb04801007387 */ /* 0x0007e20000100c00 */
[----:B------:R-:W-:Y:S01]  /*14580*/  MOV R88, R199 ;  /* 0x000000c700587202 */ /* 0x000fe20000000f00 */
[----:B------:R-:W-:Y:S02]  /*14590*/  IMAD.MOV.U32 R89, RZ, RZ, R198 ;  /* 0x000000ffff597224 */ /* 0x000fe400078e00c6 */
[----:B------:R3:W-:Y:S01]  /*145a0*/  STL.128 [R1+0xfa0], R68 ;  /* 0x000fa04401007387 */ /* 0x0007e20000100c00 */
[----:B----4-:R-:W-:Y:S01]  /*145b0*/  MOV R84, R203 ;  /* 0x000000cb00547202 */ /* 0x010fe20000000f00 */
        /* <DEDUP_REMOVED lines=8> */
[----:B------:R-:W-:Y:S01]  /*14640*/  MOV R72, R215 ;  /* 0x000000d700487202 */ /* 0x000fe20000000f00 */
[----:B------:R-:W-:Y:S01]  /*14650*/  IMAD.MOV.U32 R73, RZ, RZ, R214 ;  /* 0x000000ffff497224 */ /* 0x000fe200078e00d6 */
[----:B------:R-:W-:Y:S01]  /*14660*/  MOV R112, R175 ;  /* 0x000000af00707202 */ /* 0x000fe20000000f00 */
[----:B------:R3:W-:Y:S01]  /*14670*/  STL.128 [R1+0xf60], R52 ;  /* 0x000f603401007387 */ /* 0x0007e20000100c00 */
[----:B------:R-:W-:Y:S01]  /*14680*/  MOV R68, R219 ;  /* 0x000000db00447202 */ /* 0x000fe20000000f00 */
[----:B------:R-:W-:Y:S01]  /*14690*/  IMAD.MOV.U32 R69, RZ, RZ, R218 ;  /* 0x000000ffff457224 */ /* 0x000fe200078e00da */
[----:B------:R-:W-:Y:S01]  /*146a0*/  MOV R119, R171 ;  /* 0x000000ab00777202 */ /* 0x000fe20000000f00 */
[----:B----4-:R-:W-:Y:S01]  /*146b0*/  IMAD.MOV.U32 R65, RZ, RZ, R222 ;  /* 0x000000ffff417224 */ /* 0x010fe200078e00de */
[----:B------:R-:W-:Y:S01]  /*146c0*/  MOV R64, R223 ;  /* 0x000000df00407202 */ /* 0x000fe20000000f00 */
[----:B------:R-:W-:Y:S01]  /*146d0*/  IMAD.MOV.U32 R66, RZ, RZ, R221 ;  /* 0x000000ffff427224 */ /* 0x000fe200078e00dd */
[----:B------:R-:W-:Y:S01]  /*146e0*/  MOV R123, R167 ;  /* 0x000000a7007b7202 */ /* 0x000fe20000000f00 */
[----:B-1----:R-:W-:Y:S01]  /*146f0*/  IMAD.MOV.U32 R61, RZ, RZ, R226 ;  /* 0x000000ffff3d7224 */ /* 0x002fe200078e00e2 */
[----:B------:R-:W-:Y:S01]  /*14700*/  MOV R60, R227 ;  /* 0x000000e3003c7202 */ /* 0x000fe20000000f00 */
[----:B------:R-:W-:Y:S01]  /*14710*/  IMAD.MOV.U32 R62, RZ, RZ, R225 ;  /* 0x000000ffff3e7224 */ /* 0x000fe200078e00e1 */
[----:B------:R-:W-:Y:S01]  /*14720*/  MOV R127, R163 ;  /* 0x000000a3007f7202 */ /* 0x000fe20000000f00 */
[----:B------:R-:W-:Y:S01]  /*14730*/  IMAD.MOV.U32 R35, RZ, RZ, R157 ;  /* 0x000000ffff237224 */ /* 0x000fe200078e009d */
[----:B---3--:R-:W-:Y:S01]  /*14740*/  MOV R56, R231 ;  /* 0x000000e700387202 */ /* 0x008fe20000000f00 */
[----:B------:R-:W-:Y:S01]  /*14750*/  IMAD.MOV.U32 R36, RZ, RZ, R156 ;  /* 0x000000ffff247224 */ /* 0x000fe200078e009c */
[----:B------:R-:W-:Y:S01]  /*14760*/  MOV R152, R159 ;  /* 0x0000009f00987202 */ /* 0x000fe20000000f00 */
[----:B------:R-:W-:Y:S01]  /*14770*/  IMAD.MOV.U32 R53, RZ, RZ, R234 ;  /* 0x000000ffff357224 */ /* 0x000fe200078e00ea */
[----:B------:R-:W-:Y:S01]  /*14780*/  MOV R52, R235 ;  /* 0x000000eb00347202 */ /* 0x000fe20000000f00 */
[----:B------:R-:W-:Y:S01]  /*14790*/  IMAD.MOV.U32 R54, RZ, RZ, R233 ;  /* 0x000000ffff367224 */ /* 0x000fe200078e00e9 */
[----:B------:R-:W1:Y:S01]  /*147a0*/  LDS.64 R6, [R0+0x1480c0] ;  /* 0x1480c00000067984 */ /* 0x000e620000000a00 */
[----:B------:R-:W-:-:S02]  /*147b0*/  IMAD.MOV.U32 R55, RZ, RZ, R232 ;  /* 0x000000ffff377224 */ /* 0x000fc400078e00e8 */
[----:B------:R-:W-:Y:S01]  /*147c0*/  IMAD.MOV.U32 R57, RZ, RZ, R230 ;  /* 0x000000ffff397224 */ /* 0x000fe200078e00e6 */
[----:B------:R-:W3:Y:S01]  /*147d0*/  LDL.LU R157, [R1+0x10a0] ;  /* 0x0010a000019d7983 */ /* 0x000ee20000300800 */
[----:B------:R-:W-:Y:S02]  /*147e0*/  IMAD.MOV.U32 R58, RZ, RZ, R229 ;  /* 0x000000ffff3a7224 */ /* 0x000fe400078e00e5 */
[----:B------:R-:W-:Y:S01]  /*147f0*/  IMAD.MOV.U32 R59, RZ, RZ, R228 ;  /* 0x000000ffff3b7224 */ /* 0x000fe200078e00e4 */
[----:B------:R-:W4:Y:S01]  /*14800*/  LDL.LU R156, [R1+0x109c] ;  /* 0x00109c00019c7983 */ /* 0x000f220000300800 */
        /* <DEDUP_REMOVED lines=34> */
[----:B------:R-:W-:-:S06]  /*14a30*/  IMAD.MOV.U32 R153, RZ, RZ, R158 ;  /* 0x000000ffff997224 */ /* 0x000fcc00078e009e */
[----:B--2---:R-:W-:-:S06]  /*14a40*/  WARPGROUP.ARRIVE ;  /* 0x00000000000079c5 */ /* 0x004fcc0000000000 */
[----:B------:R-:W-:Y:S03]  /*14a50*/  HGMMA.64x256x16.F32 R28, R24, gdesc[UR8].tnspB, R28, gsb0 ;  /* 0x43e00008181c7df0 */ /* 0x000fe6000800081c */
[----:B------:R-:W-:Y:S02]  /*14a60*/  WARPGROUP.DEPBAR.LE gsb0, 0x0 ;  /* 0x00008000000079c5 */ /* 0x000fe40000010000 */
[----:B------:R2:W-:Y:S04]  /*14a70*/  STL.128 [R1+0x850], R112 ;  /* 0x0008507001007387 */ /* 0x0005e80000100c00 */
[----:B------:R-:W-:Y:S04]  /*14a80*/  LDS.64 R10, [R0+0x148100] ;  /* 0x14810000000a7984 */ /* 0x000fe80000000a00 */
[----:B--2---:R-:W2:Y:S04]  /*14a90*/  LDL.LU R112, [R1+0x1048] ;  /* 0x0010480001707983 */ /* 0x004ea80000300800 */
[----:B------:R1:W-:Y:S04]  /*14aa0*/  STL.128 [R1+0x860], R116 ;  /* 0x0008607401007387 */ /* 0x0003e80000100c00 */
[----:B------:R1:W-:Y:S04]  /*14ab0*/  STL.128 [R1+0x750], R48 ;  /* 0x0007503001007387 */ /* 0x0003e80000100c00 */
[----:B------:R1:W-:Y:S04]  /*14ac0*/  STL.128 [R1+0x740], R44 ;  /* 0x0007402c01007387 */ /* 0x0003e80000100c00 */
[----:B------:R-:W-:Y:S04]  /*14ad0*/  STL.128 [R1+0x760], R52 ;  /* 0x0007603401007387 */ /* 0x000fe80000100c00 */
[----:B-1----:R-:W3:Y:S04]  /*14ae0*/  LDL.LU R117, [R1+0x104c] ;  /* 0x00104c0001757983 */ /* 0x002ee80000300800 */
[----:B------:R-:W4:Y:S04]  /*14af0*/  LDL.LU.128 R48, [R1+0xf50] ;  /* 0x000f500001307983 */ /* 0x000f280000300c00 */
[----:B------:R1:W-:Y:S04]  /*14b00*/  STL.128 [R1+0x820], R100 ;  /* 0x0008206401007387 */ /* 0x0003e80000100c00 */
[----:B------:R1:W-:Y:S04]  /*14b10*/  STL.128 [R1+0x830], R104 ;  /* 0x0008306801007387 */ /* 0x0003e80000100c00 */
[----:B------:R1:W-:Y:S04]  /*14b20*/  STL.128 [R1+0x840], R108 ;  /* 0x0008406c01007387 */ /* 0x0003e80000100c00 */
[----:B------:R-:W4:Y:S04]  /*14b30*/  LDL.LU R45, [R1+0xf48] ;  /* 0x000f4800012d7983 */ /* 0x000f280000300800 */
[----:B-1----:R-:W4:Y:S04]  /*14b40*/  LDL.LU.128 R100, [R1+0x1020] ;  /* 0x0010200001647983 */ /* 0x002f280000300c00 */
[----:B------:R-:W4:Y:S04]  /*14b50*/  LDL.LU.128 R104, [R1+0x1030] ;  /* 0x0010300001687983 */ /* 0x000f280000300c00 */
[----:B------:R-:W4:Y:S04]  /*14b60*/  LDL.LU R111, [R1+0x1044] ;  /* 0x00104400016f7983 */ /* 0x000f280000300800 */
[----:B------:R-:W4:Y:S04]  /*14b70*/  LDL.LU.128 R52, [R1+0xf60] ;  /* 0x000f600001347983 */ /* 0x000f280000300c00 */
[----:B------:R1:W-:Y:S04]  /*14b80*/  STL.128 [R1+0x730], R40 ;  /* 0x0007302801007387 */ /* 0x0003e80000100c00 */
[----:B------:R1:W-:Y:S04]  /*14b90*/  STL.128 [R1+0x720], R36 ;  /* 0x0007202401007387 */ /* 0x0003e80000100c00 */
[----:B------:R1:W-:Y:S04]  /*14ba0*/  STL.128 [R1+0x870], R120 ;  /* 0x0008707801007387 */ /* 0x0003e80000100c00 */
[----:B------:R1:W-:Y:S04]  /*14bb0*/  STL.128 [R1+0x780], R60 ;  /* 0x0007803c01007387 */ /* 0x0003e80000100c00 */
[----:B-1----:R-:W4:Y:S04]  /*14bc0*/  LDL.LU.64 R40, [R1+0xf40] ;  /* 0x000f400001287983 */ /* 0x002f280000300a00 */
[----:B------:R-:W4:Y:S04]  /*14bd0*/  LDL.LU.128 R36, [R1+0xf30] ;  /* 0x000f300001247983 */ /* 0x000f280000300c00 */
[----:B------:R-:W4:Y:S04]  /*14be0*/  LDL.LU.128 R120, [R1+0x1060] ;  /* 0x0010600001787983 */ /* 0x000f280000300c00 */
[----:B------:R1:W-:Y:S04]  /*14bf0*/  STL.128 [R1+0x790], R64 ;  /* 0x0007904001007387 */ /* 0x0003e80000100c00 */
[----:B------:R-:W4:Y:S04]  /*14c00*/  LDL.LU.128 R60, [R1+0xf80] ;  /* 0x000f8000013c7983 */ /* 0x000f280000300c00 */
[----:B------:R1:W-:Y:S04]  /*14c10*/  STL.128 [R1+0x710], R32 ;  /* 0x0007102001007387 */ /* 0x0003e80000100c00 */
[----:B------:R1:W-:Y:S04]  /*14c20*/  STL.128 [R1+0x7f0], R88 ;  /* 0x0007f05801007387 */ /* 0x0003e80000100c00 */
[----:B-1----:R-:W4:Y:S04]  /*14c30*/  LDL.LU.128 R64, [R1+0xf90] ;  /* 0x000f900001407983 */ /* 0x002f280000300c00 */
[----:B------:R1:W-:Y:S04]  /*14c40*/  STL.128 [R1+0x810], R96 ;  /* 0x0008106001007387 */ /* 0x0003e80000100c00 */
[----:B------:R-:W4:Y:S04]  /*14c50*/  LDL.LU.128 R32, [R1+0xf20] ;  /* 0x000f200001207983 */ /* 0x000f280000300c00 */
[----:B------:R-:W4:Y:S04]  /*14c60*/  LDL.LU.128 R88, [R1+0xff0] ;  /* 0x000ff00001587983 */ /* 0x000f280000300c00 */
[----:B------:R1:W-:Y:S04]  /*14c70*/  STL.128 [R1+0x770], R56 ;  /* 0x0007703801007387 */ /* 0x0003e80000100c00 */
[----:B-1----:R-:W4:Y:S04]  /*14c80*/  LDL.LU.128 R96, [R1+0x1010] ;  /* 0x0010100001607983 */ /* 0x002f280000300c00 */
[----:B------:R1:W-:Y:S04]  /*14c90*/  STL.128 [R1+0x7b0], R72 ;  /* 0x0007b04801007387 */ /* 0x0003e80000100c00 */
[----:B------:R1:W-:Y:S04]  /*14ca0*/  STL.128 [R1+0x7a0], R68 ;  /* 0x0007a04401007387 */ /* 0x0003e80000100c00 */
[----:B------:R-:W4:Y:S04]  /*14cb0*/  LDL.LU.128 R56, [R1+0xf70] ;  /* 0x000f700001387983 */ /* 0x000f280000300c00 */
[----:B------:R-:W-:Y:S04]  /*14cc0*/  STL.128 [R1+0x7c0], R76 ;  /* 0x0007c04c01007387 */ /* 0x000fe80000100c00 */
[----:B-1----:R-:W4:Y:S04]  /*14cd0*/  LDL.LU.128 R72, [R1+0xfb0] ;  /* 0x000fb00001487983 */ /* 0x002f280000300c00 */
[----:B------:R-:W-:Y:S04]  /*14ce0*/  STL.128 [R1+0x7d0], R80 ;  /* 0x0007d05001007387 */ /* 0x000fe80000100c00 */
[----:B------:R1:W-:Y:S04]  /*14cf0*/  STL.128 [R1+0x7e0], R84 ;  /* 0x0007e05401007387 */ /* 0x0003e80000100c00 */
[----:B------:R-:W4:Y:S04]  /*14d00*/  LDL.LU.128 R68, [R1+0xfa0] ;  /* 0x000fa00001447983 */ /* 0x000f280000300c00 */
[----:B------:R-:W-:Y:S04]  /*14d10*/  STL.128 [R1+0x700], R28 ;  /* 0x0007001c01007387 */ /* 0x000fe80000100c00 */
[----:B------:R1:W-:Y:S04]  /*14d20*/  STL.128 [R1+0x800], R92 ;  /* 0x0008005c01007387 */ /* 0x0003e80000100c00 */
[----:B-1----:R-:W4:Y:S04]  /*14d30*/  LDL.LU.128 R84, [R1+0xfe0] ;  /* 0x000fe00001547983 */ /* 0x002f280000300c00 */
[----:B------:R-:W4:Y:S04]  /*14d40*/  LDL.LU.128 R80, [R1+0xfd0] ;  /* 0x000fd00001507983 */ /* 0x000f280000300c00 */
[----:B------:R-:W4:Y:S04]  /*14d50*/  LDL.LU.128 R76, [R1+0xfc0] ;  /* 0x000fc000014c7983 */ /* 0x000f280000300c00 */
[----:B------:R-:W4:Y:S04]  /*14d60*/  LDL.LU R108, [R1+0x1040] ;  /* 0x00104000016c7983 */ /* 0x000f280000300800 */
[----:B------:R-:W4:Y:S04]  /*14d70*/  LDL.LU.128 R92, [R1+0x1000] ;  /* 0x00100000015c7983 */ /* 0x000f280000300c00 */
[----:B------:R-:W4:Y:S04]  /*14d80*/  LDL.LU.128 R28, [R1+0xf10] ;  /* 0x000f1000011c7983 */ /* 0x000f280000300c00 */
[----:B------:R-:W4:Y:S04]  /*14d90*/  LDL.LU R119, [R1+0x1050] ;  /* 0x0010500001777983 */ /* 0x000f280000300800 */
[----:B------:R1:W-:Y:S04]  /*14da0*/  STL.128 [R1+0x8d0], R144 ;  /* 0x0008d09001007387 */ /* 0x0003e80000100c00 */
[----:B------:R1:W-:Y:S04]  /*14db0*/  STL.128 [R1+0x8f0], R152 ;  /* 0x0008f09801007387 */ /* 0x0003e80000100c00 */
[----:B-1----:R-:W4:Y:S04]  /*14dc0*/  LDL.LU R146, [R1+0x1078] ;  /* 0x0010780001927983 */ /* 0x002f280000300800 */
[----:B------:R-:W4:Y:S04]  /*14dd0*/  LDL.LU.128 R152, [R1+0x1080] ;  /* 0x0010800001987983 */ /* 0x000f280000300c00 */
[----:B------:R-:W4:Y:S01]  /*14de0*/  LDL.LU.64 R144, [R1+0x1070] ;  /* 0x0010700001907983 */ /* 0x000f220000300a00 */
[----:B--2---:R-:W-:-:S04]  /*14df0*/  FMUL R112, R112, UR16 ;  /* 0x0000001070707c20 */ /* 0x004fc80008400000 */
[----:B------:R-:W-:Y:S02]  /*14e00*/  FMUL R112, R112, R4 ;  /* 0x0000000470707220 */ /* 0x000fe40000400000 */
[----:B------:R-:W1:Y:S01]  /*14e10*/  LDS.64 R4, [R0+0x1480e0] ;  /* 0x1480e00000047984 */ /* 0x000e620000000a00 */
[----:B---3--:R-:W-:Y:S01]  /*14e20*/  FMUL R117, R117, UR16 ;  /* 0x0000001075757c20 */ /* 0x008fe20008400000 */
[--C-:B----4-:R-:W-:Y:S01]  /*14e30*/  FADD R48, R48, -R6.reuse ;  /* 0x8000000630307221 */ /* 0x110fe20000000000 */
[--C-:B------:R-:W-:Y:S01]  /*14e40*/  FADD R49, R49, -R7.reuse ;  /* 0x8000000731317221 */ /* 0x100fe20000000000 */
[----:B------:R-:W-:Y:S01]  /*14e50*/  FADD R6, R50, -R6 ;  /* 0x8000000632067221 */ /* 0x000fe20000000000 */
[----:B------:R-:W-:Y:S01]  /*14e60*/  FADD R7, R51, -R7 ;  /* 0x8000000733077221 */ /* 0x000fe20000000000 */
[----:B------:R-:W-:Y:S01]  /*14e70*/  FMUL R43, R117, R45 ;  /* 0x0000002d752b7220 */ /* 0x000fe20000400000 */
[----:B------:R-:W-:Y:S01]  /*14e80*/  FMUL R103, R103, UR16 ;  /* 0x0000001067677c20 */ /* 0x000fe20008400000 */
[----:B------:R-:W-:Y:S01]  /*14e90*/  FMUL R104, R104, UR16 ;  /* 0x0000001068687c20 */ /* 0x000fe20008400000 */
[----:B------:R-:W-:Y:S01]  /*14ea0*/  FMUL R106, R106, UR16 ;  /* 0x000000106a6a7c20 */ /* 0x000fe20008400000 */
[----:B------:R-:W-:Y:S01]  /*14eb0*/  FMUL R105, R105, UR16 ;  /* 0x0000001069697c20 */ /* 0x000fe20008400000 */
[----:B------:R-:W-:Y:S01]  /*14ec0*/  FMUL R111, R111, UR16 ;  /* 0x000000106f6f7c20 */ /* 0x000fe20008400000 */
[--C-:B-1----:R-:W-:Y:S01]  /*14ed0*/  FADD R52, R52, -R4.reuse ;  /* 0x8000000434347221 */ /* 0x102fe20000000000 */
[--C-:B------:R-:W-:Y:S01]  /*14ee0*/  FADD R53, R53, -R5.reuse ;  /* 0x8000000535357221 */ /* 0x100fe20000000000 */
[----:B------:R-:W-:Y:S01]  /*14ef0*/  FADD R4, R54, -R4 ;  /* 0x8000000436047221 */ /* 0x000fe20000000000 */
[----:B------:R-:W-:Y:S01]  /*14f00*/  FADD R5, R55, -R5 ;  /* 0x8000000537057221 */ /* 0x000fe20000000000 */
[----:B------:R-:W-:Y:S01]  /*14f10*/  FMUL R42, R111, R8 ;  /* 0x000000086f2a7220 */ /* 0x000fe20000400000 */
[----:B------:R-:W-:Y:S01]  /*14f20*/  F2FP.F16.F32.PACK_AB R43, R43, R9 ;  /* 0x000000092b2b723e */ /* 0x000fe200000000ff */
[----:B------:R-:W-:Y:S01]  /*14f30*/  FMUL R104, R104, R6 ;  /* 0x0000000668687220 */ /* 0x000fe20000400000 */
[----:B------:R-:W1:Y:S01]  /*14f40*/  LDS.64 R8, [R0+0x148120] ;  /* 0x1481200000087984 */ /* 0x000e620000000a00 */
[----:B------:R-:W-:Y:S01]  /*14f50*/  FMUL R4, R106, R4 ;  /* 0x000000046a047220 */ /* 0x000fe20000400000 */
[----:B------:R-:W-:Y:S01]  /*14f60*/  FMUL R5, R105, R5 ;  /* 0x0000000569057220 */ /* 0x000fe20000400000 */
[----:B------:R-:W-:Y:S01]  /*14f70*/  F2FP.F16.F32.PACK_AB R45, R41, R40 ;  /* 0x00000028292d723e */ /* 0x000fe200000000ff */
[----:B------:R-:W-:-:S02]  /*14f80*/  FMUL R40, R103, R7 ;  /* 0x0000000767287220 */ /* 0x000fc40000400000 */
[----:B------:R-:W2:Y:S01]  /*14f90*/  LDS.64 R6, [R0+0x148140] ;  /* 0x1481400000067984 */ /* 0x000ea20000000a00 */
[----:B------:R-:W-:Y:S02]  /*14fa0*/  F2FP.F16.F32.PACK_AB R47, R38, R120 ;  /* 0x00000078262f723e */ /* 0x000fe400000000ff */
[----:B------:R-:W-:Y:S02]  /*14fb0*/  F2FP.F16.F32.PACK_AB R38, R5, R4 ;  /* 0x000000040526723e */ /* 0x000fe400000000ff */
[----:B------:R-:W3:Y:S01]  /*14fc0*/  LDS.64 R4, [R0+0x148180] ;  /* 0x1481800000047984 */ /* 0x000ee20000000a00 */
[--C-:B-1----:R-:W-:Y:S01]  /*14fd0*/  FADD R60, R60, -R8.reuse ;  /* 0x800000083c3c7221 */ /* 0x102fe20000000000 */
[--C-:B------:R-:W-:Y:S01]  /*14fe0*/  FADD R61, R61, -R9.reuse ;  /* 0x800000093d3d7221 */ /* 0x100fe20000000000 */
[----:B------:R-:W-:Y:S01]  /*14ff0*/  FADD R8, R62, -R8 ;  /* 0x800000083e087221 */ /* 0x000fe20000000000 */
[----:B------:R-:W-:Y:S01]  /*15000*/  FADD R9, R63, -R9 ;  /* 0x800000093f097221 */ /* 0x000fe20000000000 */
[----:B------:R-:W-:Y:S01]  /*15010*/  FMUL R35, R35, UR16 ;  /* 0x0000001023237c20 */ /* 0x000fe20008400000 */
[----:B------:R-:W-:Y:S01]  /*15020*/  FMUL R88, R88, UR16 ;  /* 0x0000001058587c20 */ /* 0x000fe20008400000 */
[--C-:B--2---:R-:W-:Y:S01]  /*15030*/  FADD R64, R64, -R6.reuse ;  /* 0x8000000640407221 */ /* 0x104fe20000000000 */
[--C-:B------:R-:W-:Y:S01]  /*15040*/  FADD R65, R65, -R7.reuse ;  /* 0x8000000741417221 */ /* 0x100fe20000000000 */
[----:B------:R-:W-:Y:S01]  /*15050*/  FADD R6, R66, -R6 ;  /* 0x8000000642067221 */ /* 0x000fe20000000000 */
[----:B------:R-:W-:Y:S01]  /*15060*/  FADD R7, R67, -R7 ;  /* 0x8000000743077221 */ /* 0x000fe20000000000 */
[----:B------:R-:W-:Y:S01]  /*15070*/  FMUL R98, R98, UR16 ;  /* 0x0000001062627c20 */ /* 0x000fe20008400000 */
[----:B------:R-:W-:Y:S01]  /*15080*/  FMUL R97, R97, UR16 ;  /* 0x0000001061617c20 */ /* 0x000fe20008400000 */
[----:B------:R-:W-:Y:S01]  /*15090*/  FMUL R88, R88, R6 ;  /* 0x0000000658587220 */ /* 0x000fe20000400000 */
[----:B------:R-:W-:Y:S01]  /*150a0*/  FMUL R26, R35, R7 ;  /* 0x00000007231a7220 */ /* 0x000fe20000400000 */
[----:B------:R-:W-:Y:S01]  /*150b0*/  FMUL R98, R98, R8 ;  /* 0x0000000862627220 */ /* 0x000fe20000400000 */
[----:B------:R-:W-:Y:S01]  /*150c0*/  FMUL R97, R97, R9 ;  /* 0x0000000961617220 */ /* 0x000fe20000400000 */
[----:B------:R-:W-:Y:S04]  /*150d0*/  LDS.64 R6, [R0+0x1481c0] ;  /* 0x1481c00000067984 */ /* 0x000fe80000000a00 */
[----:B------:R-:W1:Y:S01]  /*150e0*/  LDS.64 R8, [R0+0x1481a0] ;  /* 0x1481a00000087984 */ /* 0x000e620000000a00 */
[--C-:B------:R-:W-:Y:S01]  /*150f0*/  FADD R56, R56, -R10.reuse ;  /* 0x8000000a38387221 */ /* 0x100fe20000000000 */
[----:B------:R-:W-:Y:S01]  /*15100*/  FADD R58, R58, -R10 ;  /* 0x8000000a3a3a7221 */ /* 0x000fe20000000000 */
[--C-:B------:R-:W-:Y:S01]  /*15110*/  FADD R57, R57, -R11.reuse ;  /* 0x8000000b39397221 */ /* 0x100fe20000000000 */
[----:B------:R-:W-:-:S02]  /*15120*/  FADD R59, R59, -R11 ;  /* 0x8000000b3b3b7221 */ /* 0x000fc40000000000 */
[----:B------:R-:W2:Y:S01]  /*15130*/  LDS.64 R10, [R0+0x148160] ;  /* 0x14816000000a7984 */ /* 0x000ea20000000a00 */
[--C-:B---3--:R-:W-:Y:S01]  /*15140*/  FADD R72, R72, -R4.reuse ;  /* 0x8000000448487221 */ /* 0x108fe20000000000 */
[----:B------:R-:W-:Y:S01]  /*15150*/  FADD R74, R74, -R4 ;  /* 0x800000044a4a7221 */ /* 0x000fe20000000000 */
[--C-:B------:R-:W-:Y:S01]  /*15160*/  FADD R73, R73, -R5.reuse ;  /* 0x8000000549497221 */ /* 0x100fe20000000000 */
[----:B------:R-:W-:Y:S02]  /*15170*/  FADD R75, R75, -R5 ;  /* 0x800000054b4b7221 */ /* 0x000fe40000000000 */
[----:B------:R-:W3:Y:S04]  /*15180*/  LDS.64 R4, [R0+0x1481e0] ;  /* 0x1481e00000047984 */ /* 0x000ee80000000a00 */
[----:B------:R4:W-:Y:S04]  /*15190*/  STL.128 [R1+0x880], R124 ;  /* 0x0008807c01007387 */ /* 0x0009e80000100c00 */
[----:B------:R4:W-:Y:S04]  /*151a0*/  STL.128 [R1+0x890], R128 ;  /* 0x0008908001007387 */ /* 0x0009e80000100c00 */
[----:B------:R4:W-:Y:S04]  /*151b0*/  STL.128 [R1+0x8a0], R132 ;  /* 0x0008a08401007387 */ /* 0x0009e80000100c00 */
[----:B------:R4:W-:Y:S04]  /*151c0*/  STL.128 [R1+0x8b0], R136 ;  /* 0x0008b08801007387 */ /* 0x0009e80000100c00 */
[----:B------:R4:W-:Y:S04]  /*151d0*/  STL.128 [R1+0x8c0], R140 ;  /* 0x0008c08c01007387 */ /* 0x0009e80000100c00 */
[----:B------:R4:W-:Y:S01]  /*151e0*/  STL.128 [R1+0x8e0], R148 ;  /* 0x0008e09401007387 */ /* 0x0009e20000100c00 */
[----:B------:R-:W-:Y:S01]  /*151f0*/  UIADD3 UR37, UR37, 0x1, URZ ;  /* 0x0000000125257890 */ /* 0x000fe2000fffe03f */
[----:B------:R-:W-:Y:S01]  /*15200*/  ISETP.NE.AND P2, PT, RZ, UR31, PT ;  /* 0x0000001fff007c0c */ /* 0x000fe2000bf45270 */
[----:B------:R-:W-:Y:S01]  /*15210*/  FMUL R90, R90, UR16 ;  /* 0x000000105a5a7c20 */ /* 0x000fe20008400000 */
[----:B------:R-:W-:Y:S01]  /*15220*/  FMUL R89, R89, UR16 ;  /* 0x0000001059597c20 */ /* 0x000fe20008400000 */
[----:B------:R-:W-:Y:S01]  /*15230*/  UISETP.NE.AND UP0, UPT, UR37, 0x2, UPT ;  /* 0x000000022500788c */ /* 0x000fe2000bf05270 */
[----:B-1----:R-:W-:Y:S01]  /*15240*/  FADD R76, R76, -R8 ;  /* 0x800000084c4c7221 */ /* 0x002fe20000000000 */
[----:B------:R-:W-:Y:S01]  /*15250*/  FADD R77, R77, -R9 ;  /* 0x800000094d4d7221 */ /* 0x000fe20000000000 */
[--C-:B--2---:R-:W-:Y:S01]  /*15260*/  FADD R68, R68, -R10.reuse ;  /* 0x8000000a44447221 */ /* 0x104fe20000000000 */
[--C-:B------:R-:W-:Y:S01]  /*15270*/  FADD R69, R69, -R11.reuse ;  /* 0x8000000b45457221 */ /* 0x100fe20000000000 */
[----:B------:R-:W-:Y:S01]  /*15280*/  FADD R10, R70, -R10 ;  /* 0x8000000a460a7221 */ /* 0x000fe20000000000 */
[----:B------:R-:W-:Y:S01]  /*15290*/  FADD R11, R71, -R11 ;  /* 0x8000000b470b7221 */ /* 0x000fe20000000000 */
[----:B------:R-:W-:Y:S01]  /*152a0*/  FADD R80, R80, -R6 ;  /* 0x8000000650507221 */ /* 0x000fe20000000000 */
[----:B------:R-:W-:Y:S01]  /*152b0*/  FMUL R102, R102, UR16 ;  /* 0x0000001066667c20 */ /* 0x000fe20008400000 */
[----:B------:R-:W-:Y:S01]  /*152c0*/  FMUL R101, R101, UR16 ;  /* 0x0000001065657c20 */ /* 0x000fe20008400000 */
[----:B------:R-:W-:Y:S01]  /*152d0*/  FMUL R108, R108, UR16 ;  /* 0x000000106c6c7c20 */ /* 0x000fe20008400000 */
[----:B---3--:R-:W-:Y:S01]  /*152e0*/  FADD R84, R84, -R4 ;  /* 0x8000000454547221 */ /* 0x008fe20000000000 */
[----:B------:R-:W-:Y:S01]  /*152f0*/  FADD R85, R85, -R5 ;  /* 0x8000000555557221 */ /* 0x000fe20000000000 */
[----:B------:R-:W-:Y:S01]  /*15300*/  FMUL R107, R107, UR16 ;  /* 0x000000106b6b7c20 */ /* 0x000fe20008400000 */
        /* <DEDUP_REMOVED lines=14> */
[----:B------:R-:W-:Y:S01]  /*153f0*/  FADD R8, R78, -R8 ;  /* 0x800000084e087221 */ /* 0x000fe20000000000 */
[----:B------:R-:W-:Y:S01]  /*15400*/  FADD R9, R79, -R9 ;  /* 0x800000094f097221 */ /* 0x000fe20000000000 */
[----:B------:R-:W-:Y:S01]  /*15410*/  FMUL R28, R28, UR16 ;  /* 0x000000101c1c7c20 */ /* 0x000fe20008400000 */
[----:B------:R-:W-:Y:S01]  /*15420*/  FMUL R23, R23, UR16 ;  /* 0x0000001017177c20 */ /* 0x000fe20008400000 */
[----:B------:R-:W-:Y:S01]  /*15430*/  FMUL R22, R22, UR16 ;  /* 0x0000001016167c20 */ /* 0x000fe20008400000 */
[----:B------:R-:W-:Y:S01]  /*15440*/  FMUL R21, R21, UR16 ;  /* 0x0000001015157c20 */ /* 0x000fe20008400000 */
[--C-:B------:R-:W-:Y:S01]  /*15450*/  FADD R81, R81, -R7.reuse ;  /* 0x8000000751517221 */ /* 0x100fe20000000000 */
        /* <DEDUP_REMOVED lines=12> */
[----:B------:R-:W-:Y:S01]  /*15520*/  USEL UR10, URZ, 0x1, UP0 ;  /* 0x000000013f0a7887 */ /* 0x000fe20008000000 */
[----:B------:R-:W-:Y:S01]  /*15530*/  F2FP.F16.F32.PACK_AB R46, R39, R119 ;  /* 0x00000077272e723e */ /* 0x000fe200000000ff */
[----:B------:R-:W-:Y:S01]  /*15540*/  FMUL R90, R90, R10 ;  /* 0x0000000a5a5a7220 */ /* 0x000fe20000400000 */
[----:B------:R-:W-:Y:S01]  /*15550*/  F2FP.F16.F32.PACK_AB R44, R36, R37 ;  /* 0x00000025242c723e */ /* 0x000fe200000000ff */
[----:B------:R-:W-:Y:S01]  /*15560*/  FMUL R24, R89, R11 ;  /* 0x0000000b59187220 */ /* 0x000fe20000400000 */
        /* <DEDUP_REMOVED lines=30> */
[----:B------:R-:W-:-:S02]  /*15750*/  USEL UR37, UR37, URZ, UP0 ;  /* 0x0000003f25257287 */ /* 0x000fc40008000000 */
[----:B------:R-:W-:Y:S01]  /*15760*/  ULOP3.LUT UR7, UR7, UR10, URZ, 0x3c, !UPT ;  /* 0x0000000a07077292 */ /* 0x000fe2000f8e3c3f */
[----:B------:R-:W-:Y:S02]  /*15770*/  F2FP.F16.F32.PACK_AB R116, R153, R152 ;  /* 0x000000989974723e */ /* 0x000fe400000000ff */
[----:B------:R-:W-:Y:S02]  /*15780*/  F2FP.F16.F32.PACK_AB R115, R146, R145 ;  /* 0x000000919273723e */ /* 0x000fe400000000ff */
[----:B------:R-:W-:Y:S02]  /*15790*/  F2FP.F16.F32.PACK_AB R114, R155, R156 ;  /* 0x0000009c9b72723e */ /* 0x000fe400000000ff */
[----:B------:R-:W-:Y:S02]  /*157a0*/  F2FP.F16.F32.PACK_AB R113, R157, R154 ;  /* 0x0000009a9d71723e */ /* 0x000fe400000000ff */
[----:B------:R-:W-:Y:S02]  /*157b0*/  F2FP.F16.F32.PACK_AB R110, R123, R144 ;  /* 0x000000907b6e723e */ /* 0x000fe400000000ff */
[----:B------:R-:W-:-:S02]  /*157c0*/  F2FP.F16.F32.PACK_AB R109, R121, R122 ;  /* 0x0000007a796d723e */ /* 0x000fc400000000ff */
        /* <DEDUP_REMOVED lines=19> */
[----:B------:R-:W-:Y:S01]  /*15900*/  F2FP.F16.F32.PACK_AB R0, R0, R14 ;  /* 0x0000000e0000723e */ /* 0x000fe200000000ff */
[----:B----4-:R-:W-:Y:S06]  /*15910*/  @P2 BRA `(.L_x_26) ;  /* 0x0000000000182947 */ /* 0x010fec0003800000 */
[----:B------:R-:W-:Y:S01]  /*15920*/  ULEA UR10, UR37, UR38, 0x1 ;  /* 0x00000026250a7291 */ /* 0x000fe2000f8e083f */
[----:B------:R-:W-:-:S03]  /*15930*/  MOV R5, UR7 ;  /* 0x0000000700057c02 */ /* 0x000fc60008000f00 */
[----:B------:R-:W-:Y:S01]  /*15940*/  ULEA UR10, UR10, UR36, 0x3 ;  /* 0x000000240a0a7291 */ /* 0x000fe2000f8e183f */
[----:B------:R-:W-:-:S08]  /*15950*/  SHF.L.U32 R5, R5, 0x1f, RZ ;  /* 0x0000001f05057819 */ /* 0x000fd000000006ff */
[----:B------:R-:W1:Y:S02]  /*15960*/  SYNCS.PHASECHK.TRANS64.TRYWAIT P1, [UR10+0x1488a0], R5 ;  /* 0x1488a005ff0075a7 */ /* 0x000e64000802014a */
[----:B-1----:R-:W-:Y:S05]  /*15970*/  @!P1 BRA `(.L_x_27) ;  /* 0x0000036400cc9947 */ /* 0x002fea0003800000 */
.L_x_26:
[----:B-----5:R2:W-:Y:S04]  /*15980*/  STS [R13+0x40000], R116 ;  /* 0x040000740d007388 */ /* 0x0205e80000000800 */
[----:B------:R2:W-:Y:S04]  /*15990*/  STS [R13+0x40800], R115 ;  /* 0x040800730d007388 */ /* 0x0005e80000000800 */
        /* <DEDUP_REMOVED lines=29> */
[----:B------:R2:W-:Y:S01]  /*15b70*/  STS [R13+0x40f80], R0 ;  /* 0x040f80000d007388 */ /* 0x0005e20000000800 */
[----:B------:R-:W-:Y:S01]  /*15b80*/  @!PT LDS RZ, [RZ] ;  /* 0x00000000fffff984 */ /* 0x000fe20000000800 */
[----:B------:R-:W-:Y:S01]  /*15b90*/  @!PT LDS RZ, [RZ] ;  /* 0x00000000fffff984 */ /* 0x000fe20000000800 */
[----:B------:R-:W-:Y:S01]  /*15ba0*/  @!PT LDS RZ, [RZ] ;  /* 0x00000000fffff984 */ /* 0x000fe20000000800 */
[----:B------:R-:W-:Y:S01]  /*15bb0*/  @!PT LDS RZ, [RZ] ;  /* 0x00000000fffff984 */ /* 0x000fe20000000800 */
[----:B------:R3:W-:Y:S06]  /*15bc0*/  MEMBAR.ALL.CTA ;  /* 0x0000000000007992 */ /* 0x0007ec0000008000 */
[----:B---3--:R-:W3:Y:S01]  /*15bd0*/  FENCE.VIEW.ASYNC.S ;  /* 0x00000000000073c6 */ /* 0x008ee20000000000 */
[----:B------:R-:W-:Y:S05]  /*15be0*/  @P2 BRA `(.L_x_28) ;  /* 0x0000000000242947 */ /* 0x000fea0003800000 */
[----:B------:R-:W-:Y:S02]  /*15bf0*/  USHF.L.U32 UR10, UR37, 0x1, URZ ;  /* 0x00000001250a7899 */ /* 0x000fe4000800063f */
[----:B------:R-:W-:Y:S02]  /*15c00*/  UIADD3 UR37, UR37, 0x1, URZ ;  /* 0x0000000125257890 */ /* 0x000fe4000fffe03f */
[----:B------:R-:W-:Y:S02]  /*15c10*/  ULOP3.LUT UR10, UR10, 0xfffffffe, UR26, 0xe2, !UPT ;  /* 0xfffffffe0a0a7892 */ /* 0x000fe4000f8ee21a */
[----:B------:R-:W-:Y:S02]  /*15c20*/  UISETP.NE.AND UP0, UPT, UR37, 0x2, UPT ;  /* 0x000000022500788c */ /* 0x000fe4000bf05270 */
[----:B------:R-:W-:Y:S02]  /*15c30*/  ULEA UR10, UR10, UR36, 0x3 ;  /* 0x000000240a0a7291 */ /* 0x000fe4000f8e183f */
[----:B------:R-:W-:-:S07]  /*15c40*/  USEL UR37, UR37, URZ, UP0 ;  /* 0x0000003f25257287 */ /* 0x000fce0008000000 */
[----:B---3--:R-:W-:Y:S01]  /*15c50*/  SYNCS.ARRIVE.TRANS64.A1T0 RZ, [UR10+0x1488a0], RZ ;  /* 0x1488a0ffffff79a7 */ /* 0x008fe2000810000a */
[----:B------:R-:W-:-:S04]  /*15c60*/  USEL UR10, URZ, 0x1, UP0 ;  /* 0x000000013f0a7887 */ /* 0x000fc80008000000 */
[----:B------:R-:W-:-:S12]  /*15c70*/  ULOP3.LUT UR7, UR7, UR10, URZ, 0x3c, !UPT ;  /* 0x0000000a07077292 */ /* 0x000fd8000f8e3c3f */
.L_x_28:
[----:B------:R-:W-:-:S06]  /*15c80*/  UISETP.NE.AND UP0, UPT, UR31, 0x1, UPT ;  /* 0x000000011f00788c */ /* 0x000fcc000bf05270 */
[----:B------:R-:W-:-:S13]  /*15c90*/  PLOP3.LUT P1, PT, PT, PT, UP0, 0x80, 0x0 ;  /* 0x000000000000781c */ /* 0x000fda0003f2f008 */
[----:B------:R-:W-:Y:S05]  /*15ca0*/  @!P1 BRA `(.L_x_29) ;  /* 0x0000005c00789947 */ /* 0x000fea0003800000 */
[----:B--2---:R-:W2:Y:S04]  /*15cb0*/  LDL.LU.128 R24, [R1+0xb00] ;  /* 0x000b000001187983 */ /* 0x004ea80000300c00 */
[----:B------:R-:W4:Y:S04]  /*15cc0*/  LDL.LU.128 R28, [R1+0xb10] ;  /* 0x000b1000011c7983 */ /* 0x000f280000300c00 */
        /* <DEDUP_REMOVED lines=30> */
[----:B------:R-:W-:Y:S04]  /*15eb0*/  STL [R1+0xfc8], R13 ;  /* 0x000fc80d01007387 */ /* 0x000fe80000100800 */
[----:B------:R-:W-:Y:S04]  /*15ec0*/  STL [R1+0xfc4], R12 ;  /* 0x000fc40c01007387 */ /* 0x000fe80000100800 */
[----:B------:R-:W-:Y:S04]  /*15ed0*/  STL [R1+0xfc0], R3 ;  /* 0x000fc00301007387 */ /* 0x000fe80000100800 */
[----:B--2---:R2:W-:Y:S04]  /*15ee0*/  STL.128 [R1+0x17e0], R24 ;  /* 0x0017e01801007387 */ /* 0x0045e80000100c00 */
[----:B----4-:R4:W-:Y:S04]  /*15ef0*/  STL.128 [R1+0x17f0], R28 ;  /* 0x0017f01c01007387 */ /* 0x0109e80000100c00 */
        /* <DEDUP_REMOVED lines=30> */
[----:B--2---:R-:W2:Y:S04]  /*160e0*/  LDL.LU.128 R24, [R1+0xd00] ;  /* 0x000d000001187983 */ /* 0x004ea80000300c00 */
[----:B----4-:R-:W2:Y:S04]  /*160f0*/  LDL.LU.128 R28, [R1+0xd10] ;  /* 0x000d1000011c7983 */ /* 0x010ea80000300c00 */
[----:B---3--:R-:W2:Y:S04]  /*16100*/  LDL.LU.128 R32, [R1+0xd20] ;  /* 0x000d200001207983 */ /* 0x008ea80000300c00 */
        /* <DEDUP_REMOVED lines=29> */
[----:B------:R-:W-:-:S04]  /*162e0*/  UIADD3 UR10, UR36, 0x40000, URZ ;  /* 0x00040000240a7890 */ /* 0x000fc8000fffe03f */
[----:B------:R-:W-:-:S04]  /*162f0*/  USHF.R.U32.HI UR10, URZ, 0x4, UR10 ;  /* 0x000000043f0a7899 */ /* 0x000fc8000801160a */
[----:B------:R-:W-:-:S04]  /*16300*/  ULOP3.LUT UR10, UR10, 0x3fff, URZ, 0xc0, !UPT ;  /* 0x00003fff0a0a7892 */ /* 0x000fc8000f8ec03f */
[----:B------:R-:W-:Y:S02]  /*16310*/  ULOP3.LUT UR10, UR10, 0x80000, URZ, 0xfc, !UPT ;  /* 0x000800000a0a7892 */ /* 0x000fe4000f8efc3f */
[----:B------:R-:W-:Y:S02]  /*16320*/  ULEA UR25, UR6, UR25, 0xd ;  /* 0x0000001906197291 */ /* 0x000fe4000f8e683f */
[----:B------:R-:W-:Y:S01]  /*16330*/  ULEA UR6, UR31, UR10, 0xa ;  /* 0x0000000a1f067291 */ /* 0x000fe2000f8e503f */
[----:B------:R-:W-:Y:S01]  /*16340*/  UMOV UR19, 0x40000040 ;  /* 0x4000004000137882 */ /* 0x000fe20000000000 */
[----:B------:R-:W-:-:S03]  /*16350*/  UMOV UR17, 0x80 ;  /* 0x0000008000117882 */ /* 0x000fc60000000000 */
[----:B------:R-:W-:Y:S02]  /*16360*/  UMOV UR18, UR25 ;  /* 0x0000001900127c82 */ /* 0x000fe40008000000 */
[----:B------:R-:W-:Y:S01]  /*16370*/  UMOV UR16, UR6 ;  /* 0x0000000600107c82 */ /* 0x000fe20008000000 */
[----:B--2---:R-:W-:-:S06]  /*16380*/  WARPGROUP.ARRIVE ;  /* 0x00000000000079c5 */ /* 0x004fcc0000000000 */
[----:B------:R-:W-:Y:S03]  /*16390*/  HGMMA.64x256x16.F32 R24, gdesc[UR16].tnspB, R24, gsb0 ;  /* 0x43e00000101879f0 */ /* 0x000fe60008000818 */
        /* <DEDUP_REMOVED lines=69> */
[----:B------:R1:W-:Y:S01]  /*167f0*/  STL [R1+0xd50], R44 ;  /* 0x000d502c01007387 */ /* 0x0003e20000100800 */
        /* <DEDUP_REMOVED lines=79> */
[----:B------:R-:W-:Y:S03]  /*16cf0*/  HGMMA.64x256x16.F32 R24, gdesc[UR16].tnspB, R24, gsb0 ;  /* 0x43e00000101879f0 */ /* 0x000fe60008000818 */
[----:B------:R-:W-:Y:S02]  /*16d00*/  WARPGROUP.DEPBAR.LE gsb0, 0x0 ;  /* 0x00008000000079c5 */ /* 0x000fe40000010000 */
[----:B------:R-:W-:Y:S04]  /*16d10*/  STL.128 [R1+0x1780], R128 ;  /* 0x0017808001007387 */ /* 0x000fe80000100c00 */
        /* <DEDUP_REMOVED lines=26> */
[----:B------:R-:W-:Y:S01]  /*16ec0*/  MOV R129, R235 ;  /* 0x000000eb00817202 */ /* 0x000fe20000000f00 */
[----:B------:R-:W-:-:S02]  /*16ed0*/  IMAD.MOV.U32 R130, RZ, RZ, R234 ;  /* 0x000000ffff827224 */ /* 0x000fc400078e00ea */
[----:B------:R1:W-:Y:S01]  /*16ee0*/  STL.128 [R1+0x17d0], R148 ;  /* 0x0017d09401007387 */ /* 0x0003e20000100c00 */
[----:B------:R-:W-:Y:S01]  /*16ef0*/  IMAD.MOV.U32 R131, RZ, RZ, R233 ;  /* 0x000000ffff837224 */ /* 0x000fe200078e00e9 */
[----:B------:R-:W-:Y:S02]  /*16f00*/  MOV R234, R2 ;  /* 0x0000000200ea7202 */ /* 0x000fe40000000f00 */
[----:B------:R3:W-:Y:S01]  /*16f10*/  STL.128 [R1+0x17c0], R144 ;  /* 0x0017c09001007387 */ /* 0x0007e20000100c00 */
[----:B------:R-:W-:-:S03]  /*16f20*/  IMAD.MOV.U32 R233, RZ, RZ, R3 ;  /* 0x000000ffffe97224 */ /* 0x000fc600078e0003 */
[----:B------:R4:W-:Y:S01]  /*16f30*/  STL.128 [R1+0x17b0], R140 ;  /* 0x0017b08c01007387 */ /* 0x0009e20000100c00 */
[----:B------:R-:W-:-:S03]  /*16f40*/  IMAD.MOV.U32 R235, RZ, RZ, R0 ;  /* 0x000000ffffeb7224 */ /* 0x000fc600078e0000 */
[----:B------:R4:W-:Y:S04]  /*16f50*/  STL.128 [R1+0x17a0], R136 ;  /* 0x0017a08801007387 */ /* 0x0009e80000100c00 */
[----:B------:R4:W-:Y:S01]  /*16f60*/  STL.128 [R1+0x1790], R132 ;  /* 0x0017908401007387 */ /* 0x0009e20000100c00 */
[----:B-1----:R-:W-:Y:S01]  /*16f70*/  IMAD.MOV.U32 R148, RZ, RZ, R216 ;  /* 0x000000ffff947224 */ /* 0x002fe200078e00d8 */
[----:B------:R-:W-:Y:S01]  /*16f80*/  MOV R149, R215 ;  /* 0x000000d700957202 */ /* 0x000fe20000000f00 */
[----:B------:R-:W-:Y:S01]  /*16f90*/  IMAD.MOV.U32 R150, RZ, RZ, R214 ;  /* 0x000000ffff967224 */ /* 0x000fe200078e00d6 */
[----:B---3--:R-:W-:Y:S01]  /*16fa0*/  MOV R145, R219 ;  /* 0x000000db00917202 */ /* 0x008fe20000000f00 */
[----:B------:R-:W-:Y:S01]  /*16fb0*/  IMAD.MOV.U32 R144, RZ, RZ, R220 ;  /* 0x000000ffff907224 */ /* 0x000fe200078e00dc */
[----:B------:R-:W-:Y:S01]  /*16fc0*/  MOV R214, R22 ;  /* 0x0000001600d67202 */ /* 0x000fe20000000f00 */
[----:B------:R-:W-:Y:S01]  /*16fd0*/  IMAD.MOV.U32 R146, RZ, RZ, R218 ;  /* 0x000000ffff927224 */ /* 0x000fe200078e00da */
[----:B----4-:R-:W-:Y:S01]  /*16fe0*/  MOV R141, R223 ;  /* 0x000000df008d7202 */ /* 0x010fe20000000f00 */
        /* <DEDUP_REMOVED lines=31> */
[----:B------:R-:W-:Y:S01]  /*171e0*/  IMAD.MOV.U32 R232, RZ, RZ, R4 ;  /* 0x000000ffffe87224 */ /* 0x000fe200078e0004 */
[----:B------:R-:W-:Y:S02]  /*171f0*/  UIADD3 UR18, UR25, 0x80, URZ ;  /* 0x0000008019127890 */ /* 0x000fe4000fffe03f */
[----:B------:R-:W-:Y:S01]  /*17200*/  UIADD3 UR16, UR6, 0x10, URZ ;  /* 0x0000001006107890 */ /* 0x000fe2000fffe03f */
[----:B------:R-:W-:Y:S01]  /*17210*/  UMOV UR19, 0x40000040 ;  /* 0x4000004000137882 */ /* 0x000fe20000000000 */
[----:B------:R-:W-:Y:S01]  /*17220*/  UMOV UR17, 0x80 ;  /* 0x0000008000117882 */ /* 0x000fe20000000000 */
[----:B--2---:R-:W-:-:S06]  /*17230*/  WARPGROUP.ARRIVE ;  /* 0x00000000000079c5 */ /* 0x004fcc0000000000 */
[----:B------:R-:W-:Y:S03]  /*17240*/  HGMMA.64x256x16.F32 R108, gdesc[UR16].tnspB, R108, gsb0 ;  /* 0x43e00000106c79f0 */ /* 0x000fe6000800086c */
        /* <DEDUP_REMOVED lines=13> */
[----:B--2---:R-:W2:Y:S04]  /*17320*/  LDL.LU.128 R140, [R1+0x17b0] ;  /* 0x0017b000018c7983 */ /* 0x004ea80000300c00 */
        /* <DEDUP_REMOVED lines=31> */
[----:B------:R-:W-:Y:S01]  /*17520*/  STL.128 [R1+0xef0], R232 ;  /* 0x000ef0e801007387 */ /* 0x000fe20000100c00 */
        /* <DEDUP_REMOVED lines=67> */
[----:B------:R-:W-:-:S02]  /*17960*/  UIADD3 UR18, UR25, 0x100, URZ ;  /* 0x0000010019127890 */ /* 0x000fc4000fffe03f */
[----:B------:R-:W-:Y:S01]  /*17970*/  UIADD3 UR16, UR6, 0x20, URZ ;  /* 0x0000002006107890 */ /* 0x000fe2000fffe03f */
[----:B------:R-:W-:Y:S01]  /*17980*/  UMOV UR19, 0x40000040 ;  /* 0x4000004000137882 */ /* 0x000fe20000000000 */
[----:B------:R-:W-:Y:S01]  /*17990*/  UMOV UR17, 0x80 ;  /* 0x0000008000117882 */ /* 0x000fe20000000000 */
        /* <DEDUP_REMOVED lines=72> */
[----:B------:R1:W-:Y:S01]  /*17e20*/  STL [R1+0xd50], R44 ;  /* 0x000d502c01007387 */ /* 0x0003e20000100800 */
        /* <DEDUP_REMOVED lines=107> */
[----:B------:R-:W-:-:S02]  /*184e0*/  IMAD.MOV.U32 R129, RZ, RZ, R235 ;  /* 0x000000ffff817224 */ /* 0x000fc400078e00eb */
[----:B------:R-:W-:Y:S01]  /*184f0*/  IMAD.MOV.U32 R130, RZ, RZ, R234 ;  /* 0x000000ffff827224 */ /* 0x000fe200078e00ea */
        /* <DEDUP_REMOVED lines=9> */
[----:B-1----:R-:W-:Y:S01]  /*18590*/  MOV R148, R216 ;  /* 0x000000d800947202 */ /* 0x002fe20000000f00 */
[----:B------:R-:W-:Y:S01]  /*185a0*/  IMAD.MOV.U32 R149, RZ, RZ, R215 ;  /* 0x000000ffff957224 */ /* 0x000fe200078e00d7 */
[----:B---3--:R-:W-:Y:S01]  /*185b0*/  MOV R144, R220 ;  /* 0x000000dc00907202 */ /* 0x008fe20000000f00 */
[----:B------:R-:W-:Y:S02]  /*185c0*/  IMAD.MOV.U32 R145, RZ, RZ, R219 ;  /* 0x000000ffff917224 */ /* 0x000fe400078e00db */
[----:B------:R-:W-:Y:S01]  /*185d0*/  IMAD.MOV.U32 R146, RZ, RZ, R218 ;  /* 0x000000ffff927224 */ /* 0x000fe200078e00da */
[----:B----4-:R-:W-:Y:S01]  /*185e0*/  MOV R140, R224 ;  /* 0x000000e0008c7202 */ /* 0x010fe20000000f00 */
[----:B------:R-:W-:-:S02]  /*185f0*/  IMAD.MOV.U32 R141, RZ, RZ, R223 ;  /* 0x000000ffff8d7224 */ /* 0x000fc400078e00df */
[----:B------:R-:W-:Y:S01]  /*18600*/  IMAD.MOV.U32 R142, RZ, RZ, R222 ;  /* 0x000000ffff8e7224 */ /* 0x000fe200078e00de */
[----:B------:R-:W-:Y:S01]  /*18610*/  MOV R136, R228 ;  /* 0x000000e400887202 */ /* 0x000fe20000000f00 */
[----:B------:R-:W-:Y:S02]  /*18620*/  IMAD.MOV.U32 R137, RZ, RZ, R227 ;  /* 0x000000ffff897224 */ /* 0x000fe400078e00e3 */
[----:B------:R-:W-:Y:S01]  /*18630*/  IMAD.MOV.U32 R138, RZ, RZ, R226 ;  /* 0x000000ffff8a7224 */ /* 0x000fe200078e00e2 */
[----:B------:R-:W-:Y:S01]  /*18640*/  MOV R132, R232 ;  /* 0x000000e800847202 */ /* 0x000fe20000000f00 */
[----:B------:R-:W-:Y:S02]  /*18650*/  IMAD.MOV.U32 R133, RZ, RZ, R231 ;  /* 0x000000ffff857224 */ /* 0x000fe400078e00e7 */
[----:B------:R-:W-:Y:S02]  /*18660*/  IMAD.MOV.U32 R134, RZ, RZ, R230 ;  /* 0x000000ffff867224 */ /* 0x000fe400078e00e6 */
        /* <DEDUP_REMOVED lines=9> */
[----:B------:R-:W-:Y:S01]  /*18700*/  IMAD.MOV.U32 R151, RZ, RZ, R213 ;  /* 0x000000ffff977224 */ /* 0x000fe200078e00d5 */
[----:B------:R-:W-:Y:S01]  /*18710*/  MOV R213, R23 ;  /* 0x0000001700d57202 */ /* 0x000fe20000000f00 */
        /* <DEDUP_REMOVED lines=306> */
[----:B--2---:R-:W3:Y:S04]  /*19a40*/  LDL.LU R112, [R1+0xd10] ;  /* 0x000d100001707983 */ /* 0x004ee80000300800 */
        /* <DEDUP_REMOVED lines=36> */
[----:B------:R-:W-:Y:S01]  /*19c90*/  IMAD.MOV.U32 R144, RZ, RZ, R220 ;  /* 0x000000ffff907224 */ /* 0x000fe200078e00dc */
[----:B------:R-:W-:Y:S01]  /*19ca0*/  MOV R220, R16 ;  /* 0x0000001000dc7202 */ /* 0x000fe20000000f00 */
[----:B------:R-:W-:Y:S02]  /*19cb0*/  IMAD.MOV.U32 R145, RZ, RZ, R219 ;  /* 0x000000ffff917224 */ /* 0x000fe400078e00db */
[----:B------:R-:W-:Y:S02]  /*19cc0*/  IMAD.MOV.U32 R146, RZ, RZ, R218 ;  /* 0x000000ffff927224 */ /* 0x000fe400078e00da */
        /* <DEDUP_REMOVED lines=26> */
[----:B---3--:R-:W-:-:S06]  /*19e70*/  WARPGROUP.ARRIVE ;  /* 0x00000000000079c5 */ /* 0x008fcc0000000000 */
        /* <DEDUP_REMOVED lines=299> */
[----:B------:R-:W-:-:S02]  /*1b130*/  MOV R130, R12 ;  /* 0x0000000c00827202 */ /* 0x000fc40000000f00 */
[----:B------:R1:W-:Y:S01]  /*1b140*/  STL.128 [R1+0xfb0], R148 ;  /* 0x000fb09401007387 */ /* 0x0003e20000100c00 */
[----:B------:R-:W-:-:S03]  /*1b150*/  IMAD.MOV.U32 R131, RZ, RZ, R3 ;  /* 0x000000ffff837224 */ /* 0x000fc600078e0003 */
[----:B------:R3:W-:Y:S04]  /*1b160*/  STL.128 [R1+0xfa0], R144 ;  /* 0x000fa09001007387 */ /* 0x0007e80000100c00 */
[----:B------:R4:W-:Y:S04]  /*1b170*/  STL.128 [R1+0xf90], R140 ;  /* 0x000f908c01007387 */ /* 0x0009e80000100c00 */
        /* <DEDUP_REMOVED lines=23> */
[----:B------:R-:W-:Y:S01]  /*1b2f0*/  UIADD3 UR18, UR25, 0x380, URZ ;  /* 0x0000038019127890 */ /* 0x000fe2000fffe03f */
[----:B------:R-:W-:Y:S01]  /*1b300*/  IMAD.MOV.U32 R139, RZ, RZ, R228 ;  /* 0x000000ffff8b7224 */ /* 0x000fe200078e00e4 */
[----:B------:R-:W-:Y:S01]  /*1b310*/  UIADD3 UR16, UR6, 0x70, URZ ;  /* 0x0000007006107890 */ /* 0x000fe2000fffe03f */
[----:B------:R-:W-:Y:S01]  /*1b320*/  IMAD.MOV.U32 R143, RZ, RZ, R224 ;  /* 0x000000ffff8f7224 */ /* 0x000fe200078e00e0 */
[----:B------:R-:W-:Y:S01]  /*1b330*/  UMOV UR19, 0x40000040 ;  /* 0x4000004000137882 */ /* 0x000fe20000000000 */
[----:B------:R-:W-:Y:S01]  /*1b340*/  IMAD.MOV.U32 R147, RZ, RZ, R220 ;  /* 0x000000ffff937224 */ /* 0x000fe200078e00dc */
[----:B------:R-:W-:Y:S01]  /*1b350*/  UMOV UR17, 0x80 ;  /* 0x0000008000117882 */ /* 0x000fe20000000000 */
[----:B------:R-:W-:Y:S01]  /*1b360*/  IMAD.MOV.U32 R151, RZ, RZ, R216 ;  /* 0x000000ffff977224 */ /* 0x000fe200078e00d8 */
[----:B------:R1:W5:Y:S01]  /*1b370*/  LDL.LU R13, [R1+0xfc8] ;  /* 0x000fc800010d7983 */ /* 0x0003620000300800 */
[----:B------:R-:W-:-:S02]  /*1b380*/  IMAD.MOV.U32 R216, RZ, RZ, R23 ;  /* 0x000000ffffd87224 */ /* 0x000fc400078e0017 */
[----:B------:R-:W-:Y:S01]  /*1b390*/  IMAD.MOV.U32 R217, RZ, RZ, R22 ;  /* 0x000000ffffd97224 */ /* 0x000fe200078e0016 */
[----:B------:R1:W5:Y:S01]  /*1b3a0*/  LDL.LU R12, [R1+0xfc4] ;  /* 0x000fc400010c7983 */ /* 0x0003620000300800 */
[----:B------:R-:W-:Y:S02]  /*1b3b0*/  IMAD.MOV.U32 R219, RZ, RZ, R20 ;  /* 0x000000ffffdb7224 */ /* 0x000fe400078e0014 */
[----:B------:R-:W-:Y:S01]  /*1b3c0*/  IMAD.MOV.U32 R220, RZ, RZ, R19 ;  /* 0x000000ffffdc7224 */ /* 0x000fe200078e0013 */
[----:B------:R1:W5:Y:S01]  /*1b3d0*/  LDL.LU R3, [R1+0xfc0] ;  /* 0x000fc00001037983 */ /* 0x0003620000300800 */
        /* <DEDUP_REMOVED lines=25> */
[----:B--2---:R-:W2:Y:S04]  /*1b570*/  LDL.LU.128 R136, [R1+0xf80] ;  /* 0x000f800001887983 */ /* 0x004ea80000300c00 */
[----:B---3--:R-:W2:Y:S04]  /*1b580*/  LDL.LU.128 R140, [R1+0xf90] ;  /* 0x000f9000018c7983 */ /* 0x008ea80000300c00 */
[----:B----4-:R-:W2:Y:S04]  /*1b590*/  LDL.LU.128 R144, [R1+0xfa0] ;  /* 0x000fa00001907983 */ /* 0x010ea80000300c00 */
        /* <DEDUP_REMOVED lines=10> */
[----:B------:R-:W-:Y:S01]  /*1b640*/  UISETP.NE.AND UP0, UPT, UR33, 0x3, UPT ;  /* 0x000000032100788c */ /* 0x000fe2000bf05270 */
        /* <DEDUP_REMOVED lines=20> */
[----:B------:R1:W-:Y:S01]  /*1b790*/  STL.128 [R1+0xef0], R232 ;  /* 0x000ef0e801007387 */ /* 0x0003e20000100c00 */
[----:B------:R-:W-:Y:S01]  /*1b7a0*/  PLOP3.LUT P2, PT, PT, PT, UP0, 0x80, 0x0 ;  /* 0x000000000000781c */ /* 0x000fe20003f4f008 */
[----:B--2---:R-:W-:-:S06]  /*1b7b0*/  WARPGROUP.ARRIVE ;  /* 0x00000000000079c5 */ /* 0x004fcc0000000000 */
[----:B------:R-:W-:Y:S03]  /*1b7c0*/  HGMMA.64x256x16.F32 R24, gdesc[UR16].tnspB, R24, gsb0 ;  /* 0x43e00000101879f0 */ /* 0x000fe60008000818 */
[----:B------:R-:W-:Y:S02]  /*1b7d0*/  WARPGROUP.DEPBAR.LE gsb0, 0x0 ;  /* 0x00008000000079c5 */ /* 0x000fe40000010000 */
        /* <DEDUP_REMOVED lines=32> */
[----:B------:R-:W-:Y:S05]  /*1b9e0*/  @!P2 BRA `(.L_x_30) ;  /* 0x000000000004a947 */ /* 0x000fea0003800000 */
[----:B------:R-:W-:Y:S01]  /*1b9f0*/  BPT.TRAP 0x1 ;  /* 0x000000040000795c */ /* 0x000fe20000300000 */
.L_x_30:
[----:B------:R-:W-:Y:S01]  /*1ba00*/  ULEA UR6, UR4, UR36, 0x3 ;  /* 0x0000002404067291 */ /* 0x000fe2000f8e183f */
[----:B------:R-:W-:-:S05]  /*1ba10*/  IMAD.U32 R0, RZ, RZ, UR28 ;  /* 0x0000001cff007e24 */ /* 0x000fca000f8e00ff */
[----:B------:R-:W-:-:S04]  /*1ba20*/  SHF.L.U32 R0, R0, 0x1f, RZ ;  /* 0x0000001f00007819 */ /* 0x000fc800000006ff */
[----:B------:R-:W2:Y:S02]  /*1ba30*/  SYNCS.PHASECHK.TRANS64.TRYWAIT P1, [UR6+0x148890], R0 ;  /* 0x14889000ff0075a7 */ /* 0x000ea40008020146 */
[----:B--2---:R-:W-:Y:S05]  /*1ba40*/  @!P1 BRA `(.L_x_31) ;  /* 0x0000030400b09947 */ /* 0x004fea0003800000 */
.L_x_199:
[----:B------:R-:W-:Y:S05]  /*1ba50*/  @!P2 BRA `(.L_x_32) ;  /* 0x000000000004a947 */ /* 0x000fea0003800000 */
[----:B------:R-:W-:Y:S01]  /*1ba60*/  BPT.TRAP 0x1 ;  /* 0x000000040000795c */ /* 0x000fe20000300000 */
.L_x_32:
[----:B------:R-:W-:Y:S01]  /*1ba70*/  SYNCS.ARRIVE.TRANS64.A1T0 RZ, [UR6+0x148880], RZ ;  /* 0x148880ffffff79a7 */ /* 0x000fe20008100006 */
[----:B------:R-:W-:Y:S05]  /*1ba80*/  BRA `(.L_x_33) ;  /* 0x0000021000fc7947 */ /* 0x000fea0003800000 */
.L_x_29:
[----:B------:R-:W-:Y:S01]  /*1ba90*/  ULEA UR10, UR37, UR38, 0x1 ;  /* 0x00000026250a7291 */ /* 0x000fe2000f8e083f */
[----:B--2---:R-:W-:-:S03]  /*1baa0*/  IMAD.U32 R0, RZ, RZ, UR7 ;  /* 0x00000007ff007e24 */ /* 0x004fc6000f8e00ff */
[----:B------:R-:W-:Y:S02]  /*1bab0*/  ULEA UR10, UR10, UR24, 0x3 ;  /* 0x000000180a0a7291 */ /* 0x000fe4000f8e183f */
[----:B------:R-:W-:-:S07]  /*1bac0*/  SHF.L.U32 R0, R0, 0x1f, RZ ;  /* 0x0000001f00007819 */ /* 0x000fce00000006ff */
[----:B---3--:R-:W2:Y:S02]  /*1bad0*/  SYNCS.PHASECHK.TRANS64.TRYWAIT P1, [UR10], R0 ;  /* 0x00000000ff0075a7 */ /* 0x008ea4000802014a */
[----:B--2---:R-:W-:Y:S05]  /*1bae0*/  @!P1 BRA `(.L_x_34) ;  /* 0x0000030400a09947 */ /* 0x004fea0003800000 */
.L_x_200:
[----:B------:R-:W-:Y:S01]  /*1baf0*/  UIADD3 UR10, UR36, 0x40000, URZ ;  /* 0x00040000240a7890 */ /* 0x000fe2000fffe03f */
[----:B------:R-:W-:Y:S01]  /*1bb00*/  WARPGROUP.ARRIVE ;  /* 0x00000000000079c5 */ /* 0x000fe20000000000 */
[----:B------:R-:W-:Y:S01]  /*1bb10*/  USHF.L.U32 UR11, UR30, 0xc, URZ ;  /* 0x0000000c1e0b7899 */ /* 0x000fe2000800063f */
[----:B------:R-:W-:Y:S01]  /*1bb20*/  STL [R1+0x11c8], R13 ;  /* 0x0011c80d01007387 */ /* 0x000fe20000100800 */
[----:B------:R-:W-:Y:S02]  /*1bb30*/  USHF.R.U32.HI UR27, URZ, 0x4, UR10 ;  /* 0x000000043f1b7899 */ /* 0x000fe4000801160a */
[----:B------:R-:W-:Y:S01]  /*1bb40*/  ULOP3.LUT UR10, UR13, 0x2000000, URZ, 0xfc, !UPT ;  /* 0x020000000d0a7892 */ /* 0x000fe2000f8efc3f */
[----:B------:R-:W-:Y:S01]  /*1bb50*/  STL [R1+0x11c4], R12 ;  /* 0x0011c40c01007387 */ /* 0x000fe20000100800 */
[----:B------:R-:W-:Y:S02]  /*1bb60*/  ULOP3.LUT UR13, UR11, 0x2000, URZ, 0x3c, !UPT ;  /* 0x000020000b0d7892 */ /* 0x000fe4000f8e3c3f */
[----:B------:R-:W-:Y:S01]  /*1bb70*/  ULOP3.LUT UR27, UR27, 0x3fff, URZ, 0xc0, !UPT ;  /* 0x00003fff1b1b7892 */ /* 0x000fe2000f8ec03f */
[----:B------:R3:W-:Y:S01]  /*1bb80*/  STL [R1+0x11c0], R3 ;  /* 0x0011c00301007387 */ /* 0x0007e20000100800 */
[----:B------:R-:W-:-:S02]  /*1bb90*/  UIADD3 UR18, UR13, UR10, URZ ;  /* 0x0000000a0d127290 */ /* 0x000fc4000fffe03f */
[----:B------:R-:W-:Y:S01]  /*1bba0*/  ULOP3.LUT UR12, UR27, 0x800000, URZ, 0xfc, !UPT ;  /* 0x008000001b0c7892 */ /* 0x000fe2000f8efc3f */
[----:B------:R-:W-:Y:S01]  /*1bbb0*/  UMOV UR19, 0x40000040 ;  /* 0x4000004000137882 */ /* 0x000fe20000000000 */
[----:B------:R-:W-:Y:S01]  /*1bbc0*/  UMOV UR17, 0x8 ;  /* 0x0000000800117882 */ /* 0x000fe20000000000 */
[----:B------:R-:W-:Y:S01]  /*1bbd0*/  UIADD3 UR22, UR13, 0x800, UR10 ;  /* 0x000008000d167890 */ /* 0x000fe2000fffe00a */
[----:B------:R-:W-:-:S03]  /*1bbe0*/  UMOV UR21, UR17 ;  /* 0x0000001100157c82 */ /* 0x000fc60008000000 */
[----:B------:R-:W-:Y:S01]  /*1bbf0*/  UMOV UR16, UR12 ;  /* 0x0000000c00107c82 */ /* 0x000fe20008000000 */
[----:B------:R-:W-:Y:S01]  /*1bc00*/  UMOV UR23, 0x40000040 ;  /* 0x4000004000177882 */ /* 0x000fe20000000000 */
[----:B------:R-:W-:Y:S01]  /*1bc10*/  HGMMA.64x256x16.F32 R24, gdesc[UR16].tnspA.tnspB, RZ, !UPT, gsb0 ;  /* 0x63e00000101879f0 */ /* 0x000fe2000c0008ff */
[----:B------:R-:W-:Y:S02]  /*1bc20*/  UMOV UR20, UR16 ;  /* 0x0000001000147c82 */ /* 0x000fe40008000000 */
        /* <DEDUP_REMOVED lines=53> */
[----:B---3--:R-:W-:Y:S01]  /*1bf80*/  MOV R3, R149 ;  /* 0x0000009500037202 */ /* 0x008fe20000000f00 */
        /* <DEDUP_REMOVED lines=53> */
[----:B-1----:R-:W-:Y:S02]  /*1c2e0*/  IMAD.MOV.U32 R9, RZ, RZ, R143 ;  /* 0x000000ffff097224 */ /* 0x002fe400078e008f */
[----:B------:R-:W-:Y:S02]  /*1c2f0*/  IMAD.MOV.U32 R8, RZ, RZ, R144 ;  /* 0x000000ffff087224 */ /* 0x000fe400078e0090 */
[----:B------:R-:W-:-:S02]  /*1c300*/  IMAD.MOV.U32 R6, RZ, RZ, R146 ;  /* 0x000000ffff067224 */ /* 0x000fc400078e0092 */
[----:B------:R-:W-:Y:S02]  /*1c310*/  IMAD.MOV.U32 R5, RZ, RZ, R147 ;  /* 0x000000ffff057224 */ /* 0x000fe400078e0093 */
[----:B------:R-:W-:Y:S02]  /*1c320*/  IMAD.MOV.U32 R4, RZ, RZ, R148 ;  /* 0x000000ffff047224 */ /* 0x000fe400078e0094 */
[----:B--2---:R-:W-:Y:S02]  /*1c330*/  IMAD.MOV.U32 R2, RZ, RZ, R150 ;  /* 0x000000ffff027224 */ /* 0x004fe400078e0096 */
[----:B------:R-:W-:Y:S02]  /*1c340*/  IMAD.MOV.U32 R0, RZ, RZ, R151 ;  /* 0x000000ffff007224 */ /* 0x000fe400078e0097 */
[----:B---3--:R-:W-:-:S06]  /*1c350*/  WARPGROUP.ARRIVE ;  /* 0x00000000000079c5 */ /* 0x008fcc0000000000 */
[----:B------:R-:W-:Y:S01]  /*1c360*/  HGMMA.64x256x16.F32 R24, gdesc[UR20].tnspA.tnspB, RZ, !UPT, gsb0 ;  /* 0x63e00000141879f0 */ /* 0x000fe2000c0008ff */
[----:B------:R-:W-:Y:S01]  /*1c370*/  UIADD3 UR20, UR12, 0x40, URZ ;  /* 0x000000400c147890 */ /* 0x000fe2000fffe03f */
[----:B------:R-:W-:Y:S01]  /*1c380*/  UMOV UR21, 0x8 ;  /* 0x0000000800157882 */ /* 0x000fe20000000000 */
        /* <DEDUP_REMOVED lines=32> */
[----:B------:R1:W-:Y:S02]  /*1c590*/  STL.128 [R1+0x2f0], R148 ;  /* 0x0002f09401007387 */ /* 0x0003e40000100c00 */
[----:B-1----:R-:W-:-:S06]  /*1c5a0*/  WARPGROUP.ARRIVE ;  /* 0x00000000000079c5 */ /* 0x002fcc0000000000 */
[----:B------:R-:W-:Y:S03]  /*1c5b0*/  HGMMA.64x256x16.F32 R24, gdesc[UR20].tnspA.tnspB, RZ, !UPT, gsb0 ;  /* 0x63e00000141879f0 */ /* 0x000fe6000c0008ff */
[----:B------:R-:W-:Y:S02]  /*1c5c0*/  WARPGROUP.DEPBAR.LE gsb0, 0x0 ;  /* 0x00008000000079c5 */ /* 0x000fe40000010000 */
        /* <DEDUP_REMOVED lines=8> */
[----:B---3--:R-:W3:Y:S04]  /*1c650*/  LDL.LU.128 R112, [R1+0x260] ;  /* 0x0002600001707983 */ /* 0x008ee80000300c00 */
[----:B----4-:R-:W4:Y:S04]  /*1c660*/  LDL.LU.128 R108, [R1+0x250] ;  /* 0x00025000016c7983 */ /* 0x010f280000300c00 */
        /* <DEDUP_REMOVED lines=54> */
[----:B------:R-:W-:Y:S04]  /*1c9d0*/  STL.128 [R1+0x42b0], R120 ;  /* 0x0042b07801007387 */ /* 0x000fe80000100c00 */
[----:B--2---:R-:W-:Y:S04]  /*1c9e0*/  STL.128 [R1+0x42a0], R116 ;  /* 0x0042a07401007387 */ /* 0x004fe80000100c00 */
[----:B---3--:R1:W-:Y:S04]  /*1c9f0*/  STL.128 [R1+0x4290], R112 ;  /* 0x0042907001007387 */ /* 0x0083e80000100c00 */
[----:B----4-:R2:W-:Y:S04]  /*1ca00*/  STL.128 [R1+0x4280], R108 ;  /* 0x0042806c01007387 */ /* 0x0105e80000100c00 */
[----:B------:R3:W-:Y:S04]  /*1ca10*/  STL.128 [R1+0x42c0], R124 ;  /* 0x0042c07c01007387 */ /* 0x0007e80000100c00 */
[----:B------:R4:W-:Y:S04]  /*1ca20*/  STL.128 [R1+0x42d0], R128 ;  /* 0x0042d08001007387 */ /* 0x0009e80000100c00 */
[----:B-1----:R-:W4:Y:S04]  /*1ca30*/  LDL.LU R112, [R1+0x510] ;  /* 0x0005100001707983 */ /* 0x002f280000300800 */
[----:B--2---:R-:W2:Y:S04]  /*1ca40*/  LDL.LU R108, [R1+0x500] ;  /* 0x00050000016c7983 */ /* 0x004ea80000300800 */
        /* <DEDUP_REMOVED lines=18> */
[----:B----4-:R-:W4:Y:S01]  /*1cb70*/  LDL.LU R128, [R1+0x550] ;  /* 0x0005500001807983 */ /* 0x010f220000300800 */
[----:B------:R-:W-:Y:S01]  /*1cb80*/  IMAD.MOV.U32 R129, RZ, RZ, R235 ;  /* 0x000000ffff817224 */ /* 0x000fe200078e00eb */
[----:B------:R-:W-:Y:S01]  /*1cb90*/  MOV R130, R234 ;  /* 0x000000ea00827202 */ /* 0x000fe20000000f00 */
[----:B------:R-:W-:Y:S01]  /*1cba0*/  IMAD.MOV.U32 R131, RZ, RZ, R233 ;  /* 0x000000ffff837224 */ /* 0x000fe200078e00e9 */
[----:B------:R1:W-:Y:S04]  /*1cbb0*/  STL.128 [R1+0x4320], R148 ;  /* 0x0043209401007387 */ /* 0x0003e80000100c00 */
[----:B------:R1:W-:Y:S04]  /*1cbc0*/  STL.128 [R1+0x4310], R144 ;  /* 0x0043109001007387 */ /* 0x0003e80000100c00 */
[----:B------:R1:W-:Y:S04]  /*1cbd0*/  STL.128 [R1+0x4300], R140 ;  /* 0x0043008c01007387 */ /* 0x0003e80000100c00 */
[----:B------:R1:W-:Y:S04]  /*1cbe0*/  STL.128 [R1+0x42f0], R136 ;  /* 0x0042f08801007387 */ /* 0x0003e80000100c00 */
[----:B------:R1:W-:Y:S02]  /*1cbf0*/  STL.128 [R1+0x42e0], R132 ;  /* 0x0042e08401007387 */ /* 0x0003e40000100c00 */
[----:B-1----:R-:W-:Y:S01]  /*1cc00*/  IMAD.MOV.U32 R148, RZ, RZ, R216 ;  /* 0x000000ffff947224 */ /* 0x002fe200078e00d8 */
[----:B------:R-:W-:Y:S01]  /*1cc10*/  MOV R150, R214 ;  /* 0x000000d600967202 */ /* 0x000fe20000000f00 */
[----:B------:R-:W-:Y:S01]  /*1cc20*/  IMAD.MOV.U32 R149, RZ, RZ, R215 ;  /* 0x000000ffff957224 */ /* 0x000fe200078e00d7 */
[----:B------:R-:W-:Y:S01]  /*1cc30*/  MOV R146, R218 ;  /* 0x000000da00927202 */ /* 0x000fe20000000f00 */
[----:B------:R-:W-:-:S02]  /*1cc40*/  IMAD.MOV.U32 R144, RZ, RZ, R220 ;  /* 0x000000ffff907224 */ /* 0x000fc400078e00dc */
[----:B------:R-:W-:Y:S01]  /*1cc50*/  IMAD.MOV.U32 R145, RZ, RZ, R219 ;  /* 0x000000ffff917224 */ /* 0x000fe200078e00db */
[----:B------:R-:W-:Y:S01]  /*1cc60*/  MOV R142, R222 ;  /* 0x000000de008e7202 */ /* 0x000fe20000000f00 */
[----:B------:R-:W-:Y:S02]  /*1cc70*/  IMAD.MOV.U32 R140, RZ, RZ, R224 ;  /* 0x000000ffff8c7224 */ /* 0x000fe400078e00e0 */
[----:B------:R-:W-:Y:S01]  /*1cc80*/  IMAD.MOV.U32 R141, RZ, RZ, R223 ;  /* 0x000000ffff8d7224 */ /* 0x000fe200078e00df */
[----:B------:R-:W-:Y:S01]  /*1cc90*/  MOV R138, R226 ;  /* 0x000000e2008a7202 */ /* 0x000fe20000000f00 */
        /* <DEDUP_REMOVED lines=9> */
[----:B------:R-:W-:Y:S01]  /*1cd30*/  IMAD.MOV.U32 R151, RZ, RZ, R213 ;  /* 0x000000ffff977224 */ /* 0x000fe200078e00d5 */
        /* <DEDUP_REMOVED lines=26> */
[----:B------:R-:W-:Y:S01]  /*1cee0*/  UMOV UR16, UR20 ;  /* 0x0000001400107c82 */ /* 0x000fe20008000000 */
[----:B------:R-:W-:-:S02]  /*1cef0*/  UMOV UR17, UR21 ;  /* 0x0000001500117c82 */ /* 0x000fc40008000000 */
[----:B--2---:R-:W-:Y:S04]  /*1cf00*/  STL.128 [R1+0x4330], R108 ;  /* 0x0043306c01007387 */ /* 0x004fe80000100c00 */
[----:B------:R-:W-:Y:S04]  /*1cf10*/  STL.128 [R1+0x4340], R112 ;  /* 0x0043407001007387 */ /* 0x000fe80000100c00 */
[----:B------:R-:W-:Y:S04]  /*1cf20*/  STL.128 [R1+0x4350], R116 ;  /* 0x0043507401007387 */ /* 0x000fe80000100c00 */
[----:B------:R-:W-:Y:S04]  /*1cf30*/  STL.128 [R1+0x4360], R120 ;  /* 0x0043607801007387 */ /* 0x000fe80000100c00 */
[----:B---3--:R-:W-:Y:S04]  /*1cf40*/  STL.128 [R1+0x4370], R124 ;  /* 0x0043707c01007387 */ /* 0x008fe80000100c00 */
[----:B----4-:R1:W-:Y:S02]  /*1cf50*/  STL.128 [R1+0x4380], R128 ;  /* 0x0043808001007387 */ /* 0x0103e40000100c00 */
[----:B-1----:R-:W-:-:S06]  /*1cf60*/  WARPGROUP.ARRIVE ;  /* 0x00000000000079c5 */ /* 0x002fcc0000000000 */
[----:B------:R-:W-:Y:S01]  /*1cf70*/  HGMMA.64x256x16.F32 R24, gdesc[UR16].tnspA.tnspB, RZ, !UPT, gsb0 ;  /* 0x63e00000101879f0 */ /* 0x000fe2000c0008ff */
        /* <DEDUP_REMOVED lines=65> */
[----:B------:R-:W-:-:S03]  /*1d390*/  WARPGROUP.DEPBAR.LE gsb0, 0x0 ;  /* 0x00008000000079c5 */ /* 0x000fc60000010000 */
        /* <DEDUP_REMOVED lines=22> */
[----:B------:R-:W-:-:S02]  /*1d500*/  UIADD3 UR18, UR13, 0x80, UR10 ;  /* 0x000000800d127890 */ /* 0x000fc4000fffe00a */
[----:B------:R-:W-:Y:S01]  /*1d510*/  UIADD3 UR16, UR12, 0x100, URZ ;  /* 0x000001000c107890 */ /* 0x000fe2000fffe03f */
[----:B------:R-:W-:Y:S01]  /*1d520*/  UMOV UR19, 0x40000040 ;  /* 0x4000004000137882 */ /* 0x000fe20000000000 */
[----:B------:R-:W-:Y:S01]  /*1d530*/  UMOV UR17, 0x8 ;  /* 0x0000000800117882 */ /* 0x000fe20000000000 */
        /* <DEDUP_REMOVED lines=23> */
[----:B----4-:R-:W3:Y:S04]  /*1d6b0*/  LDL.LU.128 R100, [R1+0x4260] ;  /* 0x0042600001647983 */ /* 0x010ee80000300c00 */
        /* <DEDUP_REMOVED lines=18> */
[----:B--2---:R-:W-:-:S06]  /*1d7e0*/  WARPGROUP.ARRIVE ;  /* 0x00000000000079c5 */ /* 0x004fcc0000000000 */
[----:B------:R-:W-:Y:S03]  /*1d7f0*/  HGMMA.64x256x16.F32 R108, gdesc[UR16].tnspA.tnspB, R108, gsb0 ;  /* 0x63e00000106c79f0 */ /* 0x000fe6000800086c */
        /* <DEDUP_REMOVED lines=13> */
[----:B--2---:R-:W3:Y:S04]  /*1d8d0*/  LDL.LU.128 R140, [R1+0x4300] ;  /* 0x00430000018c7983 */ /* 0x004ee80000300c00 */
        /* <DEDUP_REMOVED lines=9> */
[----:B------:R-:W-:Y:S01]  /*1d970*/  UIADD3 UR22, UR13, 0x880, UR10 ;  /* 0x000008800d167890 */ /* 0x000fe2000fffe00a */
[----:B------:R-:W-:Y:S01]  /*1d980*/  UMOV UR20, UR16 ;  /* 0x0000001000147c82 */ /* 0x000fe20008000000 */
[----:B------:R-:W-:Y:S01]  /*1d990*/  UMOV UR21, UR17 ;  /* 0x0000001100157c82 */ /* 0x000fe20008000000 */
        /* <DEDUP_REMOVED lines=21> */
[----:B------:R1:W-:Y:S01]  /*1daf0*/  STL.128 [R1+0x6f0], R232 ;  /* 0x0006f0e801007387 */ /* 0x0003e20000100c00 */
[----:B---3--:R-:W-:-:S06]  /*1db00*/  WARPGROUP.ARRIVE ;  /* 0x00000000000079c5 */ /* 0x008fcc0000000000 */
[----:B------:R-:W-:Y:S03]  /*1db10*/  HGMMA.64x256x16.F32 R24, gdesc[UR20].tnspA.tnspB, R24, gsb0 ;  /* 0x63e00000141879f0 */ /* 0x000fe60008000818 */
[----:B------:R-:W-:Y:S02]  /*1db20*/  WARPGROUP.DEPBAR.LE gsb0, 0x0 ;  /* 0x00008000000079c5 */ /* 0x000fe40000010000 */
[----:B-1----:R-:W-:Y:S01]  /*1db30*/  IMAD.MOV.U32 R235, RZ, RZ, R48 ;  /* 0x000000ffffeb7224 */ /* 0x002fe200078e0030 */
        /* <DEDUP_REMOVED lines=66> */
[----:B------:R1:W-:Y:S01]  /*1df60*/  STL.128 [R1+0x150], R44 ;  /* 0x0001502c01007387 */ /* 0x0003e20000100c00 */
        /* <DEDUP_REMOVED lines=143> */
[----:B------:R-:W-:Y:S01]  /*1e860*/  UMOV UR16, UR20 ;  /* 0x0000001400107c82 */ /* 0x000fe20008000000 */
[----:B------:R-:W-:Y:S01]  /*1e870*/  UMOV UR17, UR21 ;  /* 0x0000001500117c82 */ /* 0x000fe20008000000 */
[----:B--2---:R-:W-:-:S06]  /*1e880*/  WARPGROUP.ARRIVE ;  /* 0x00000000000079c5 */ /* 0x004fcc0000000000 */
[----:B------:R-:W-:Y:S03]  /*1e890*/  HGMMA.64x256x16.F32 R24, gdesc[UR16].tnspA.tnspB, R24, gsb0 ;  /* 0x63e00000101879f0 */ /* 0x000fe60008000818 */
[----:B------:R-:W-:Y:S02]  /*1e8a0*/  WARPGROUP.DEPBAR.LE gsb0, 0x0 ;  /* 0x00008000000079c5 */ /* 0x000fe40000010000 */
[----:B------:R1:W-:Y:S04]  /*1e8b0*/  STL.128 [R1+0x300], R24 ;  /* 0x0003001801007387 */ /* 0x0003e80000100c00 */
[----:B------:R2:W-:Y:S04]  /*1e8c0*/  STL.128 [R1+0x310], R28 ;  /* 0x0003101c01007387 */ /* 0x0005e80000100c00 */
[----:B------:R3:W-:Y:S04]  /*1e8d0*/  STL.128 [R1+0x320], R32 ;  /* 0x0003202001007387 */ /* 0x0007e80000100c00 */
[----:B------:R4:W-:Y:S04]  /*1e8e0*/  STL.128 [R1+0x330], R36 ;  /* 0x0003302401007387 */ /* 0x0009e80000100c00 */
[----:B------:R4:W-:Y:S04]  /*1e8f0*/  STL.128 [R1+0x340], R40 ;  /* 0x0003402801007387 */ /* 0x0009e80000100c00 */
[----:B------:R4:W-:Y:S04]  /*1e900*/  STL.128 [R1+0x350], R44 ;  /* 0x0003502c01007387 */ /* 0x0009e80000100c00 */
[----:B-1----:R-:W4:Y:S04]  /*1e910*/  LDL.LU R24, [R1+0x100] ;  /* 0x0001000001187983 */ /* 0x002f280000300800 */
[----:B------:R-:W4:Y:S04]  /*1e920*/  LDL.LU R25, [R1+0x104] ;  /* 0x0001040001197983 */ /* 0x000f280000300800 */
[----:B------:R-:W4:Y:S04]  /*1e930*/  LDL.LU R26, [R1+0x108] ;  /* 0x00010800011a7983 */ /* 0x000f280000300800 */
[----:B------:R-:W4:Y:S04]  /*1e940*/  LDL.LU R27, [R1+0x10c] ;  /* 0x00010c00011b7983 */ /* 0x000f280000300800 */
[----:B--2---:R-:W2:Y:S04]  /*1e950*/  LDL.LU R28, [R1+0x110] ;  /* 0x00011000011c7983 */ /* 0x004ea80000300800 */
[----:B------:R-:W2:Y:S04]  /*1e960*/  LDL.LU R29, [R1+0x114] ;  /* 0x00011400011d7983 */ /* 0x000ea80000300800 */
[----:B------:R-:W2:Y:S04]  /*1e970*/  LDL.LU R30, [R1+0x118] ;  /* 0x00011800011e7983 */ /* 0x000ea80000300800 */
[----:B------:R-:W2:Y:S04]  /*1e980*/  LDL.LU R31, [R1+0x11c] ;  /* 0x00011c00011f7983 */ /* 0x000ea80000300800 */
[----:B---3--:R-:W3:Y:S04]  /*1e990*/  LDL.LU R32, [R1+0x120] ;  /* 0x0001200001207983 */ /* 0x008ee80000300800 */
[----:B------:R-:W3:Y:S04]  /*1e9a0*/  LDL.LU R33, [R1+0x124] ;  /* 0x0001240001217983 */ /* 0x000ee80000300800 */
[----:B------:R-:W3:Y:S04]  /*1e9b0*/  LDL.LU R34, [R1+0x128] ;  /* 0x0001280001227983 */ /* 0x000ee80000300800 */
[----:B------:R-:W3:Y:S04]  /*1e9c0*/  LDL.LU R35, [R1+0x12c] ;  /* 0x00012c0001237983 */ /* 0x000ee80000300800 */
        /* <DEDUP_REMOVED lines=12> */
[----:B------:R1:W-:Y:S04]  /*1ea90*/  STL.128 [R1+0x360], R48 ;  /* 0x0003603001007387 */ /* 0x0003e80000100c00 */
[----:B------:R1:W-:Y:S04]  /*1eaa0*/  STL.128 [R1+0x370], R52 ;  /* 0x0003703401007387 */ /* 0x0003e80000100c00 */
[----:B------:R1:W-:Y:S04]  /*1eab0*/  STL.128 [R1+0x380], R56 ;  /* 0x0003803801007387 */ /* 0x0003e80000100c00 */
[----:B------:R1:W-:Y:S04]  /*1eac0*/  STL.128 [R1+0x390], R60 ;  /* 0x0003903c01007387 */ /* 0x0003e80000100c00 */
[----:B------:R1:W-:Y:S02]  /*1ead0*/  STL.128 [R1+0x3a0], R64 ;  /* 0x0003a04001007387 */ /* 0x0003e40000100c00 */
[----:B-1----:R-:W-:Y:S01]  /*1eae0*/  MOV R48, R235 ;  /* 0x000000eb00307202 */ /* 0x002fe20000000f00 */
[----:B------:R-:W-:Y:S01]  /*1eaf0*/  IMAD.MOV.U32 R49, RZ, RZ, R234 ;  /* 0x000000ffff317224 */ /* 0x000fe200078e00ea */
[----:B------:R1:W-:Y:S01]  /*1eb00*/  STL.128 [R1+0x3b0], R68 ;  /* 0x0003b04401007387 */ /* 0x0003e20000100c00 */
        /* <DEDUP_REMOVED lines=72> */
[----:B-1----:R-:W-:Y:S01]  /*1ef90*/  MOV R128, R7 ;  /* 0x0000000700807202 */ /* 0x002fe20000000f00 */
        /* <DEDUP_REMOVED lines=46> */
[----:B--2---:R2:W-:Y:S04]  /*1f280*/  STL.128 [R1+0x3d90], R28 ;  /* 0x003d901c01007387 */ /* 0x0045e80000100c00 */
[----:B------:R-:W2:Y:S04]  /*1f290*/  LDL.LU.128 R4, [R1+0x500] ;  /* 0x0005000001047983 */ /* 0x000ea80000300c00 */
[----:B------:R-:W2:Y:S04]  /*1f2a0*/  LDL.LU.128 R8, [R1+0x510] ;  /* 0x0005100001087983 */ /* 0x000ea80000300c00 */
[----:B------:R-:W2:Y:S04]  /*1f2b0*/  LDL.LU.128 R12, [R1+0x520] ;  /* 0x00052000010c7983 */ /* 0x000ea80000300c00 */
[----:B---3--:R3:W-:Y:S04]  /*1f2c0*/  STL.128 [R1+0x3da0], R32 ;  /* 0x003da02001007387 */ /* 0x0087e80000100c00 */
[----:B------:R-:W3:Y:S04]  /*1f2d0*/  LDL.LU.128 R16, [R1+0x530] ;  /* 0x0005300001107983 */ /* 0x000ee80000300c00 */
[----:B------:R-:W3:Y:S04]  /*1f2e0*/  LDL.LU.128 R20, [R1+0x540] ;  /* 0x0005400001147983 */ /* 0x000ee80000300c00 */
[----:B-1----:R-:W3:Y:S04]  /*1f2f0*/  LDL.LU.128 R24, [R1+0x550] ;  /* 0x0005500001187983 */ /* 0x002ee80000300c00 */
[----:B----4-:R1:W-:Y:S04]  /*1f300*/  STL.128 [R1+0x3db0], R36 ;  /* 0x003db02401007387 */ /* 0x0103e80000100c00 */
[----:B--2---:R-:W2:Y:S04]  /*1f310*/  LDL.LU.128 R28, [R1+0x560] ;  /* 0x00056000011c7983 */ /* 0x004ea80000300c00 */
[----:B---3--:R-:W2:Y:S04]  /*1f320*/  LDL.LU.128 R32, [R1+0x570] ;  /* 0x0005700001207983 */ /* 0x008ea80000300c00 */
[----:B------:R-:W2:Y:S04]  /*1f330*/  LDL.LU.128 R48, [R1+0x5b0] ;  /* 0x0005b00001307983 */ /* 0x000ea80000300c00 */
[----:B------:R3:W-:Y:S04]  /*1f340*/  STL.128 [R1+0x3dc0], R40 ;  /* 0x003dc02801007387 */ /* 0x0007e80000100c00 */
[----:B-1----:R-:W2:Y:S04]  /*1f350*/  LDL.LU.128 R36, [R1+0x580] ;  /* 0x0005800001247983 */ /* 0x002ea80000300c00 */
[----:B------:R-:W2:Y:S04]  /*1f360*/  LDL.LU.128 R52, [R1+0x5c0] ;  /* 0x0005c00001347983 */ /* 0x000ea80000300c00 */
[----:B------:R-:W2:Y:S04]  /*1f370*/  LDL.LU.128 R56, [R1+0x5d0] ;  /* 0x0005d00001387983 */ /* 0x000ea80000300c00 */
[----:B------:R1:W-:Y:S04]  /*1f380*/  STL.128 [R1+0x3dd0], R44 ;  /* 0x003dd02c01007387 */ /* 0x0003e80000100c00 */
[----:B---3--:R-:W2:Y:S04]  /*1f390*/  LDL.LU.128 R40, [R1+0x590] ;  /* 0x0005900001287983 */ /* 0x008ea80000300c00 */
        /* <DEDUP_REMOVED lines=23> */
[----:B------:R-:W-:Y:S01]  /*1f510*/  IMAD.MOV.U32 R3, RZ, RZ, R149 ;  /* 0x000000ffff037224 */ /* 0x000fe200078e0095 */
[----:B------:R1:W-:Y:S01]  /*1f520*/  STL.128 [R1+0x4b0], R132 ;  /* 0x0004b08401007387 */ /* 0x0003e20000100c00 */
[----:B------:R-:W-:Y:S02]  /*1f530*/  IMAD.MOV.U32 R2, RZ, RZ, R150 ;  /* 0x000000ffff027224 */ /* 0x000fe400078e0096 */
[----:B------:R-:W-:Y:S01]  /*1f540*/  IMAD.MOV.U32 R0, RZ, RZ, R151 ;  /* 0x000000ffff007224 */ /* 0x000fe200078e0097 */
[----:B------:R3:W-:Y:S01]  /*1f550*/  STL.128 [R1+0x4c0], R136 ;  /* 0x0004c08801007387 */ /* 0x0007e20000100c00 */
[----:B------:R-:W-:Y:S02]  /*1f560*/  IMAD.MOV.U32 R149, RZ, RZ, R154 ;  /* 0x000000ffff957224 */ /* 0x000fe400078e009a */
[----:B------:R-:W-:Y:S01]  /*1f570*/  IMAD.MOV.U32 R150, RZ, RZ, R153 ;  /* 0x000000ffff967224 */ /* 0x000fe200078e0099 */
[----:B------:R4:W-:Y:S01]  /*1f580*/  STL.128 [R1+0x4d0], R140 ;  /* 0x0004d08c01007387 */ /* 0x0009e20000100c00 */
[----:B------:R-:W-:-:S03]  /*1f590*/  IMAD.MOV.U32 R151, RZ, RZ, R152 ;  /* 0x000000ffff977224 */ /* 0x000fc600078e0098 */
[----:B------:R-:W-:Y:S04]  /*1f5a0*/  STL.128 [R1+0x4e0], R144 ;  /* 0x0004e09001007387 */ /* 0x000fe80000100c00 */
[----:B------:R4:W-:Y:S01]  /*1f5b0*/  STL [R1+0x4f0], R148 ;  /* 0x0004f09401007387 */ /* 0x0009e20000100800 */
[----:B-1----:R-:W-:Y:S01]  /*1f5c0*/  MOV R132, R171 ;  /* 0x000000ab00847202 */ /* 0x002fe20000000f00 */
[----:B------:R-:W-:Y:S02]  /*1f5d0*/  IMAD.MOV.U32 R133, RZ, RZ, R170 ;  /* 0x000000ffff857224 */ /* 0x000fe400078e00aa */
[----:B------:R-:W-:Y:S01]  /*1f5e0*/  IMAD.MOV.U32 R134, RZ, RZ, R169 ;  /* 0x000000ffff867224 */ /* 0x000fe200078e00a9 */
[----:B---3--:R-:W-:Y:S01]  /*1f5f0*/  MOV R136, R167 ;  /* 0x000000a700887202 */ /* 0x008fe20000000f00 */
[----:B------:R-:W-:-:S02]  /*1f600*/  IMAD.MOV.U32 R135, RZ, RZ, R168 ;  /* 0x000000ffff877224 */ /* 0x000fc400078e00a8 */
[----:B------:R-:W-:Y:S01]  /*1f610*/  IMAD.MOV.U32 R137, RZ, RZ, R166 ;  /* 0x000000ffff897224 */ /* 0x000fe200078e00a6 */
[----:B----4-:R-:W-:Y:S01]  /*1f620*/  MOV R140, R163 ;  /* 0x000000a3008c7202 */ /* 0x010fe20000000f00 */
[----:B------:R-:W-:Y:S01]  /*1f630*/  IMAD.MOV.U32 R138, RZ, RZ, R165 ;  /* 0x000000ffff8a7224 */ /* 0x000fe200078e00a5 */
[----:B------:R-:W-:Y:S01]  /*1f640*/  MOV R148, R155 ;  /* 0x0000009b00947202 */ /* 0x000fe20000000f00 */
[----:B------:R-:W-:Y:S01]  /*1f650*/  IMAD.MOV.U32 R139, RZ, RZ, R164 ;  /* 0x000000ffff8b7224 */ /* 0x000fe200078e00a4 */
[----:B------:R-:W-:Y:S01]  /*1f660*/  MOV R144, R159 ;  /* 0x0000009f00907202 */ /* 0x000fe20000000f00 */
[----:B------:R-:W-:Y:S02]  /*1f670*/  IMAD.MOV.U32 R141, RZ, RZ, R162 ;  /* 0x000000ffff8d7224 */ /* 0x000fe400078e00a2 */
[----:B------:R-:W-:Y:S02]  /*1f680*/  IMAD.MOV.U32 R142, RZ, RZ, R161 ;  /* 0x000000ffff8e7224 */ /* 0x000fe400078e00a1 */
[----:B------:R-:W-:-:S02]  /*1f690*/  IMAD.MOV.U32 R143, RZ, RZ, R160 ;  /* 0x000000ffff8f7224 */ /* 0x000fc400078e00a0 */
[----:B------:R-:W-:Y:S02]  /*1f6a0*/  IMAD.MOV.U32 R145, RZ, RZ, R158 ;  /* 0x000000ffff917224 */ /* 0x000fe400078e009e */
[----:B------:R-:W-:Y:S02]  /*1f6b0*/  IMAD.MOV.U32 R146, RZ, RZ, R157 ;  /* 0x000000ffff927224 */ /* 0x000fe400078e009d */
[----:B------:R-:W-:Y:S01]  /*1f6c0*/  IMAD.MOV.U32 R147, RZ, RZ, R156 ;  /* 0x000000ffff937224 */ /* 0x000fe200078e009c */
[----:B--2---:R-:W-:-:S06]  /*1f6d0*/  WARPGROUP.ARRIVE ;  /* 0x00000000000079c5 */ /* 0x004fcc0000000000 */
[----:B------:R-:W-:Y:S03]  /*1f6e0*/  HGMMA.64x256x16.F32 R4, gdesc[UR16].tnspA.tnspB, R4, gsb0 ;  /* 0x63e00000100479f0 */ /* 0x000fe60008000804 */
        /* <DEDUP_REMOVED lines=58> */
[----:B------:R1:W-:Y:S01]  /*1fa90*/  STL.128 [R1+0x5a0], R44 ;  /* 0x0005a02c01007387 */ /* 0x0003e20000100c00 */
        /* <DEDUP_REMOVED lines=59> */
[----:B------:R-:W-:Y:S01]  /*1fe50*/  UIADD3 UR22, UR13, 0x900, UR10 ;  /* 0x000009000d167890 */ /* 0x000fe2000fffe00a */
[----:B------:R-:W-:Y:S01]  /*1fe60*/  UMOV UR20, UR16 ;  /* 0x0000001000147c82 */ /* 0x000fe20008000000 */
[----:B------:R-:W-:Y:S01]  /*1fe70*/  UMOV UR21, UR17 ;  /* 0x0000001100157c82 */ /* 0x000fe20008000000 */
[----:B------:R-:W-:Y:S01]  /*1fe80*/  UMOV UR23, 0x40000040 ;  /* 0x4000004000177882 */ /* 0x000fe20000000000 */
        /* <DEDUP_REMOVED lines=73> */
[----:B------:R1:W-:Y:S04]  /*20320*/  STL.128 [R1+0x3720], R108 ;  /* 0x0037206c01007387 */ /* 0x0003e80000100c00 */
[----:B------:R-:W-:Y:S04]  /*20330*/  STL.128 [R1+0x3770], R128 ;  /* 0x0037708001007387 */ /* 0x000fe80000100c00 */
[----:B------:R-:W-:Y:S04]  /*20340*/  STL.128 [R1+0x3760], R124 ;  /* 0x0037607c01007387 */ /* 0x000fe80000100c00 */
[----:B------:R2:W-:Y:S04]  /*20350*/  STL.128 [R1+0x3750], R120 ;  /* 0x0037507801007387 */ /* 0x0005e80000100c00 */
[----:B------:R3:W-:Y:S04]  /*20360*/  STL.128 [R1+0x3740], R116 ;  /* 0x0037407401007387 */ /* 0x0007e80000100c00 */
[----:B-1----:R-:W4:Y:S04]  /*20370*/  LDL.LU.128 R108, [R1+0x2a0] ;  /* 0x0002a000016c7983 */ /* 0x002f280000300c00 */
[----:B------:R-:W4:Y:S04]  /*20380*/  LDL.LU.128 R112, [R1+0x2b0] ;  /* 0x0002b00001707983 */ /* 0x000f280000300c00 */
[----:B--2---:R-:W2:Y:S04]  /*20390*/  LDL.LU.128 R120, [R1+0x2d0] ;  /* 0x0002d00001787983 */ /* 0x004ea80000300c00 */
[----:B---3--:R-:W3:Y:S04]  /*203a0*/  LDL.LU.128 R116, [R1+0x2c0] ;  /* 0x0002c00001747983 */ /* 0x008ee80000300c00 */
[----:B------:R-:W3:Y:S04]  /*203b0*/  LDL.LU.128 R124, [R1+0x2e0] ;  /* 0x0002e000017c7983 */ /* 0x000ee80000300c00 */
[----:B------:R-:W3:Y:S04]  /*203c0*/  LDL.LU.128 R128, [R1+0x2f0] ;  /* 0x0002f00001807983 */ /* 0x000ee80000300c00 */
        /* <DEDUP_REMOVED lines=52> */
[----:B------:R-:W-:Y:S04]  /*20710*/  STL.128 [R1+0x3970], R148 ;  /* 0x0039709401007387 */ /* 0x000fe80000100c00 */
[----:B------:R-:W-:Y:S04]  /*20720*/  STL.128 [R1+0x3960], R144 ;  /* 0x0039609001007387 */ /* 0x000fe80000100c00 */
[----:B------:R-:W-:Y:S04]  /*20730*/  STL.128 [R1+0x3950], R140 ;  /* 0x0039508c01007387 */ /* 0x000fe80000100c00 */
[----:B------:R-:W-:Y:S04]  /*20740*/  STL.128 [R1+0x3940], R136 ;  /* 0x0039408801007387 */ /* 0x000fe80000100c00 */
[----:B------:R-:W-:Y:S04]  /*20750*/  STL.128 [R1+0x3930], R132 ;  /* 0x0039308401007387 */ /* 0x000fe80000100c00 */
[----:B----4-:R1:W-:Y:S04]  /*20760*/  STL.128 [R1+0x38d0], R108 ;  /* 0x0038d06c01007387 */ /* 0x0103e80000100c00 */
[----:B------:R4:W-:Y:S04]  /*20770*/  STL.128 [R1+0x38e0], R112 ;  /* 0x0038e07001007387 */ /* 0x0009e80000100c00 */
[----:B--2---:R-:W-:Y:S04]  /*20780*/  STL.128 [R1+0x3900], R120 ;  /* 0x0039007801007387 */ /* 0x004fe80000100c00 */
[----:B---3--:R2:W-:Y:S04]  /*20790*/  STL.128 [R1+0x38f0], R116 ;  /* 0x0038f07401007387 */ /* 0x0085e80000100c00 */
[----:B------:R3:W-:Y:S04]  /*207a0*/  STL.128 [R1+0x3910], R124 ;  /* 0x0039107c01007387 */ /* 0x0007e80000100c00 */
[----:B------:R3:W-:Y:S04]  /*207b0*/  STL.128 [R1+0x3920], R128 ;  /* 0x0039208001007387 */ /* 0x0007e80000100c00 */
[----:B-1----:R-:W3:Y:S04]  /*207c0*/  LDL.LU R108, [R1+0x500] ;  /* 0x00050000016c7983 */ /* 0x002ee80000300800 */
[----:B------:R-:W3:Y:S04]  /*207d0*/  LDL.LU R109, [R1+0x504] ;  /* 0x00050400016d7983 */ /* 0x000ee80000300800 */
[----:B------:R-:W3:Y:S04]  /*207e0*/  LDL.LU R110, [R1+0x508] ;  /* 0x00050800016e7983 */ /* 0x000ee80000300800 */
[----:B------:R-:W3:Y:S04]  /*207f0*/  LDL.LU R111, [R1+0x50c] ;  /* 0x00050c00016f7983 */ /* 0x000ee80000300800 */
[----:B----4-:R-:W4:Y:S04]  /*20800*/  LDL.LU R112, [R1+0x510] ;  /* 0x0005100001707983 */ /* 0x010f280000300800 */
[----:B------:R-:W4:Y:S04]  /*20810*/  LDL.LU R113, [R1+0x514] ;  /* 0x0005140001717983 */ /* 0x000f280000300800 */
[----:B------:R-:W4:Y:S04]  /*20820*/  LDL.LU R114, [R1+0x518] ;  /* 0x0005180001727983 */ /* 0x000f280000300800 */
[----:B------:R-:W4:Y:S04]  /*20830*/  LDL.LU R115, [R1+0x51c] ;  /* 0x00051c0001737983 */ /* 0x000f280000300800 */
        /* <DEDUP_REMOVED lines=70> */
[----:B------:R1:W-:Y:S04]  /*20ca0*/  STL.128 [R1+0x3980], R108 ;  /* 0x0039806c01007387 */ /* 0x0003e80000100c00 */
[----:B------:R-:W3:Y:S04]  /*20cb0*/  LDL.LU R165, [R1+0x3e4] ;  /* 0x0003e40001a57983 */ /* 0x000ee80000300800 */
[----:B------:R-:W3:Y:S04]  /*20cc0*/  LDL.LU R166, [R1+0x3e8] ;  /* 0x0003e80001a67983 */ /* 0x000ee80000300800 */
[----:B------:R-:W3:Y:S04]  /*20cd0*/  LDL.LU R167, [R1+0x3ec] ;  /* 0x0003ec0001a77983 */ /* 0x000ee80000300800 */
[----:B----4-:R4:W-:Y:S04]  /*20ce0*/  STL.128 [R1+0x3990], R112 ;  /* 0x0039907001007387 */ /* 0x0109e80000100c00 */
[----:B-1----:R-:W3:Y:S04]  /*20cf0*/  LDL.LU R108, [R1+0x300] ;  /* 0x00030000016c7983 */ /* 0x002ee80000300800 */
[----:B------:R-:W3:Y:S04]  /*20d00*/  LDL.LU R109, [R1+0x304] ;  /* 0x00030400016d7983 */ /* 0x000ee80000300800 */
[----:B------:R-:W3:Y:S04]  /*20d10*/  LDL.LU R110, [R1+0x308] ;  /* 0x00030800016e7983 */ /* 0x000ee80000300800 */
[----:B--2---:R1:W-:Y:S04]  /*20d20*/  STL.128 [R1+0x39a0], R116 ;  /* 0x0039a07401007387 */ /* 0x0043e80000100c00 */
[----:B------:R-:W2:Y:S04]  /*20d30*/  LDL.LU R111, [R1+0x30c] ;  /* 0x00030c00016f7983 */ /* 0x000ea80000300800 */
[----:B----4-:R-:W2:Y:S04]  /*20d40*/  LDL.LU R112, [R1+0x310] ;  /* 0x0003100001707983 */ /* 0x010ea80000300800 */
[----:B------:R-:W2:Y:S04]  /*20d50*/  LDL.LU R113, [R1+0x314] ;  /* 0x0003140001717983 */ /* 0x000ea80000300800 */
[----:B------:R4:W-:Y:S04]  /*20d60*/  STL.128 [R1+0x39b0], R120 ;  /* 0x0039b07801007387 */ /* 0x0009e80000100c00 */
[----:B------:R-:W2:Y:S04]  /*20d70*/  LDL.LU R114, [R1+0x318] ;  /* 0x0003180001727983 */ /* 0x000ea80000300800 */
[----:B------:R-:W2:Y:S04]  /*20d80*/  LDL.LU R115, [R1+0x31c] ;  /* 0x00031c0001737983 */ /* 0x000ea80000300800 */
[----:B-1----:R-:W2:Y:S04]  /*20d90*/  LDL.LU R116, [R1+0x320] ;  /* 0x0003200001747983 */ /* 0x002ea80000300800 */
[----:B---3--:R1:W-:Y:S04]  /*20da0*/  STL.128 [R1+0x39c0], R124 ;  /* 0x0039c07c01007387 */ /* 0x0083e80000100c00 */
[----:B------:R-:W2:Y:S04]  /*20db0*/  LDL.LU R117, [R1+0x324] ;  /* 0x0003240001757983 */ /* 0x000ea80000300800 */
[----:B------:R-:W2:Y:S04]  /*20dc0*/  LDL.LU R118, [R1+0x328] ;  /* 0x0003280001767983 */ /* 0x000ea80000300800 */
[----:B------:R-:W2:Y:S04]  /*20dd0*/  LDL.LU R119, [R1+0x32c] ;  /* 0x00032c0001777983 */ /* 0x000ea80000300800 */
[----:B------:R3:W-:Y:S04]  /*20de0*/  STL.128 [R1+0x39d0], R128 ;  /* 0x0039d08001007387 */ /* 0x0007e80000100c00 */
[----:B----4-:R-:W2:Y:S04]  /*20df0*/  LDL.LU R120, [R1+0x330] ;  /* 0x0003300001787983 */ /* 0x010ea80000300800 */
[----:B------:R-:W2:Y:S04]  /*20e00*/  LDL.LU R121, [R1+0x334] ;  /* 0x0003340001797983 */ /* 0x000ea80000300800 */
[----:B------:R-:W2:Y:S04]  /*20e10*/  LDL.LU R122, [R1+0x338] ;  /* 0x00033800017a7983 */ /* 0x000ea80000300800 */
[----:B------:R4:W-:Y:S04]  /*20e20*/  STL.128 [R1+0x39e0], R132 ;  /* 0x0039e08401007387 */ /* 0x0009e80000100c00 */
[----:B------:R-:W2:Y:S04]  /*20e30*/  LDL.LU R123, [R1+0x33c] ;  /* 0x00033c00017b7983 */ /* 0x000ea80000300800 */
[----:B-1----:R-:W2:Y:S04]  /*20e40*/  LDL.LU R124, [R1+0x340] ;  /* 0x00034000017c7983 */ /* 0x002ea80000300800 */
[----:B------:R-:W2:Y:S04]  /*20e50*/  LDL.LU R125, [R1+0x344] ;  /* 0x00034400017d7983 */ /* 0x000ea80000300800 */
[----:B------:R1:W-:Y:S04]  /*20e60*/  STL.128 [R1+0x39f0], R136 ;  /* 0x0039f08801007387 */ /* 0x0003e80000100c00 */
[----:B------:R-:W2:Y:S04]  /*20e70*/  LDL.LU R126, [R1+0x348] ;  /* 0x00034800017e7983 */ /* 0x000ea80000300800 */
[----:B------:R-:W2:Y:S04]  /*20e80*/  LDL.LU R127, [R1+0x34c] ;  /* 0x00034c00017f7983 */ /* 0x000ea80000300800 */
[----:B---3--:R-:W2:Y:S04]  /*20e90*/  LDL.LU R128, [R1+0x350] ;  /* 0x0003500001807983 */ /* 0x008ea80000300800 */
[----:B------:R3:W-:Y:S04]  /*20ea0*/  STL.128 [R1+0x3a00], R140 ;  /* 0x003a008c01007387 */ /* 0x0007e80000100c00 */
        /* <DEDUP_REMOVED lines=92> */
[----:B------:R-:W-:Y:S01]  /*21470*/  IMAD.MOV.U32 R235, RZ, RZ, R0 ;  /* 0x000000ffffeb7224 */ /* 0x000fe200078e0000 */
[----:B------:R-:W-:Y:S01]  /*21480*/  UMOV UR16, UR20 ;  /* 0x0000001400107c82 */ /* 0x000fe20008000000 */
[----:B------:R-:W-:Y:S01]  /*21490*/  UMOV UR17, UR21 ;  /* 0x0000001500117c82 */ /* 0x000fe20008000000 */
[----:B------:R1:W-:Y:S04]  /*214a0*/  STL.128 [R1+0x38c0], R104 ;  /* 0x0038c06801007387 */ /* 0x0003e80000100c00 */
[----:B------:R3:W-:Y:S04]  /*214b0*/  STL.128 [R1+0x38b0], R100 ;  /* 0x0038b06401007387 */ /* 0x0007e80000100c00 */
[----:B------:R4:W-:Y:S04]  /*214c0*/  STL.128 [R1+0x38a0], R96 ;  /* 0x0038a06001007387 */ /* 0x0009e80000100c00 */
[----:B------:R4:W-:Y:S04]  /*214d0*/  STL.128 [R1+0x3890], R92 ;  /* 0x0038905c01007387 */ /* 0x0009e80000100c00 */
[----:B------:R4:W-:Y:S01]  /*214e0*/  STL.128 [R1+0x3880], R88 ;  /* 0x0038805801007387 */ /* 0x0009e20000100c00 */
[----:B--2---:R-:W-:-:S03]  /*214f0*/  WARPGROUP.ARRIVE ;  /* 0x00000000000079c5 */ /* 0x004fc60000000000 */
[----:B-1----:R-:W2:Y:S04]  /*21500*/  LDL.LU.128 R104, [R1+0x38c0] ;  /* 0x0038c00001687983 */ /* 0x002ea80000300c00 */
[----:B---3--:R-:W2:Y:S01]  /*21510*/  LDL.LU.128 R100, [R1+0x38b0] ;  /* 0x0038b00001647983 */ /* 0x008ea20000300c00 */
[----:B------:R-:W-:Y:S03]  /*21520*/  HGMMA.64x256x16.F32 R108, gdesc[UR16].tnspA.tnspB, R108, gsb0 ;  /* 0x63e00000106c79f0 */ /* 0x000fe6000800086c */
[----:B----4-:R-:W2:Y:S04]  /*21530*/  LDL.LU.128 R96, [R1+0x38a0] ;  /* 0x0038a00001607983 */ /* 0x010ea80000300c00 */
        /* <DEDUP_REMOVED lines=152> */
[----:B------:R-:W2:Y:S01]  /*21ec0*/  LDL.LU.128 R132, [R1+0x3930] ;  /* 0x0039300001847983 */ /* 0x000ea20000300c00 */
[----:B---3--:R-:W-:-:S06]  /*21ed0*/  WARPGROUP.ARRIVE ;  /* 0x00000000000079c5 */ /* 0x008fcc0000000000 */
[----:B------:R-:W-:Y:S03]  /*21ee0*/  HGMMA.64x256x16.F32 R4, gdesc[UR20].tnspA.tnspB, R4, gsb0 ;  /* 0x63e00000140479f0 */ /* 0x000fe60008000804 */
        /* <DEDUP_REMOVED lines=188> */
[----:B------:R-:W-:-:S02]  /*22ab0*/  UMOV UR17, UR21 ;  /* 0x0000001500117c82 */ /* 0x000fc40008000000 */
[----:B------:R-:W-:Y:S04]  /*22ac0*/  STL.128 [R1+0x100], R4 ;  /* 0x0001000401007387 */ /* 0x000fe80000100c00 */
[----:B------:R-:W-:Y:S04]  /*22ad0*/  STL.128 [R1+0x110], R8 ;  /* 0x0001100801007387 */ /* 0x000fe80000100c00 */
[----:B------:R-:W-:Y:S04]  /*22ae0*/  STL.128 [R1+0x120], R12 ;  /* 0x0001200c01007387 */ /* 0x000fe80000100c00 */
[----:B------:R-:W-:Y:S04]  /*22af0*/  STL.128 [R1+0x130], R16 ;  /* 0x0001301001007387 */ /* 0x000fe80000100c00 */
[----:B------:R-:W-:Y:S01]  /*22b00*/  STL.128 [R1+0x140], R20 ;  /* 0x0001401401007387 */ /* 0x000fe20000100c00 */
        /* <DEDUP_REMOVED lines=29> */
[----:B------:R4:W-:Y:S04]  /*22ce0*/  STL [R1+0x4a0], R128 ;  /* 0x0004a08001007387 */ /* 0x0009e80000100800 */
        /* <DEDUP_REMOVED lines=144> */
[----:B----4-:R-:W-:Y:S04]  /*235f0*/  STL.128 [R1+0x3450], R36 ;  /* 0x0034502401007387 */ /* 0x010fe80000100c00 */
[----:B---3--:R-:W-:Y:S04]  /*23600*/  STL.128 [R1+0x3440], R32 ;  /* 0x0034402001007387 */ /* 0x008fe80000100c00 */
[----:B--2---:R-:W-:Y:S04]  /*23610*/  STL.128 [R1+0x3430], R28 ;  /* 0x0034301c01007387 */ /* 0x004fe80000100c00 */
        /* <DEDUP_REMOVED lines=8> */
[----:B-1----:R-:W4:Y:S04]  /*236a0*/  LDL.LU.128 R12, [R1+0x520] ;  /* 0x00052000010c7983 */ /* 0x002f280000300c00 */
[----:B------:R1:W-:Y:S04]  /*236b0*/  STL.128 [R1+0x3480], R48 ;  /* 0x0034803001007387 */ /* 0x0003e80000100c00 */
[----:B--2---:R-:W4:Y:S04]  /*236c0*/  LDL.LU.128 R8, [R1+0x510] ;  /* 0x0005100001087983 */ /* 0x004f280000300c00 */
[----:B---3--:R-:W4:Y:S04]  /*236d0*/  LDL.LU.128 R4, [R1+0x500] ;  /* 0x0005000001047983 */ /* 0x008f280000300c00 */
[----:B------:R-:W4:Y:S04]  /*236e0*/  LDL.LU.128 R16, [R1+0x530] ;  /* 0x0005300001107983 */ /* 0x000f280000300c00 */
[----:B------:R2:W-:Y:S04]  /*236f0*/  STL.128 [R1+0x3490], R52 ;  /* 0x0034903401007387 */ /* 0x0005e80000100c00 */
[----:B------:R-:W4:Y:S04]  /*23700*/  LDL.LU.128 R20, [R1+0x540] ;  /* 0x0005400001147983 */ /* 0x000f280000300c00 */
[----:B------:R-:W4:Y:S04]  /*23710*/  LDL.LU.128 R24, [R1+0x550] ;  /* 0x0005500001187983 */ /* 0x000f280000300c00 */
[----:B------:R-:W4:Y:S04]  /*23720*/  LDL.LU.128 R28, [R1+0x560] ;  /* 0x00056000011c7983 */ /* 0x000f280000300c00 */
[----:B------:R3:W-:Y:S04]  /*23730*/  STL.128 [R1+0x34a0], R56 ;  /* 0x0034a03801007387 */ /* 0x0007e80000100c00 */
[----:B------:R-:W4:Y:S04]  /*23740*/  LDL.LU.128 R32, [R1+0x570] ;  /* 0x0005700001207983 */ /* 0x000f280000300c00 */
[----:B------:R-:W4:Y:S04]  /*23750*/  LDL.LU.128 R36, [R1+0x580] ;  /* 0x0005800001247983 */ /* 0x000f280000300c00 */
[----:B------:R-:W4:Y:S04]  /*23760*/  LDL.LU.128 R40, [R1+0x590] ;  /* 0x0005900001287983 */ /* 0x000f280000300c00 */
[----:B------:R3:W-:Y:S04]  /*23770*/  STL.128 [R1+0x34b0], R60 ;  /* 0x0034b03c01007387 */ /* 0x0007e80000100c00 */
[----:B------:R-:W4:Y:S04]  /*23780*/  LDL.LU.128 R44, [R1+0x5a0] ;  /* 0x0005a000012c7983 */ /* 0x000f280000300c00 */
[----:B-1----:R-:W4:Y:S04]  /*23790*/  LDL.LU.128 R48, [R1+0x5b0] ;  /* 0x0005b00001307983 */ /* 0x002f280000300c00 */
[----:B--2---:R-:W4:Y:S04]  /*237a0*/  LDL.LU.128 R52, [R1+0x5c0] ;  /* 0x0005c00001347983 */ /* 0x004f280000300c00 */
[----:B------:R1:W-:Y:S04]  /*237b0*/  STL.128 [R1+0x34c0], R64 ;  /* 0x0034c04001007387 */ /* 0x0003e80000100c00 */
[----:B---3--:R-:W4:Y:S04]  /*237c0*/  LDL.LU.128 R56, [R1+0x5d0] ;  /* 0x0005d00001387983 */ /* 0x008f280000300c00 */
        /* <DEDUP_REMOVED lines=18> */
[----:B------:R-:W-:-:S02]  /*238f0*/  UIADD3 UR18, UR11, UR10, URZ ;  /* 0x0000000a0b127290 */ /* 0x000fc4000fffe03f */
[----:B------:R-:W-:Y:S01]  /*23900*/  UIADD3 UR16, UR12, 0x400, URZ ;  /* 0x000004000c107890 */ /* 0x000fe2000fffe03f */
[----:B------:R-:W-:Y:S01]  /*23910*/  UMOV UR19, 0x40000040 ;  /* 0x4000004000137882 */ /* 0x000fe20000000000 */
[----:B------:R-:W-:Y:S01]  /*23920*/  UMOV UR17, 0x8 ;  /* 0x0000000800117882 */ /* 0x000fe20000000000 */
        /* <DEDUP_REMOVED lines=23> */
[----:B----4-:R-:W-:-:S06]  /*23aa0*/  WARPGROUP.ARRIVE ;  /* 0x00000000000079c5 */ /* 0x010fcc0000000000 */
        /* <DEDUP_REMOVED lines=205> */
[----:B------:R2:W-:Y:S04]  /*24780*/  STL.128 [R1+0x2d90], R136 ;  /* 0x002d908801007387 */ /* 0x0005e80000100c00 */
[----:B-1----:R-:W3:Y:S04]  /*24790*/  LDL.LU.128 R108, [R1+0x250] ;  /* 0x00025000016c7983 */ /* 0x002ee80000300c00 */
[----:B------:R-:W4:Y:S04]  /*247a0*/  LDL.LU.128 R112, [R1+0x260] ;  /* 0x0002600001707983 */ /* 0x000f280000300c00 */
[----:B------:R-:W4:Y:S04]  /*247b0*/  LDL.LU.128 R116, [R1+0x270] ;  /* 0x0002700001747983 */ /* 0x000f280000300c00 */
[----:B------:R-:W4:Y:S04]  /*247c0*/  LDL.LU.128 R120, [R1+0x280] ;  /* 0x0002800001787983 */ /* 0x000f280000300c00 */
[----:B------:R-:W4:Y:S04]  /*247d0*/  LDL.LU.128 R124, [R1+0x290] ;  /* 0x00029000017c7983 */ /* 0x000f280000300c00 */
[----:B------:R-:W4:Y:S04]  /*247e0*/  LDL.LU.128 R128, [R1+0x2a0] ;  /* 0x0002a00001807983 */ /* 0x000f280000300c00 */
[----:B------:R-:W4:Y:S04]  /*247f0*/  LDL.LU.128 R132, [R1+0x2b0] ;  /* 0x0002b00001847983 */ /* 0x000f280000300c00 */
[----:B--2---:R-:W2:Y:S04]  /*24800*/  LDL.LU.128 R136, [R1+0x2c0] ;  /* 0x0002c00001887983 */ /* 0x004ea80000300c00 */
[----:B------:R-:W2:Y:S04]  /*24810*/  LDL.LU.128 R140, [R1+0x2d0] ;  /* 0x0002d000018c7983 */ /* 0x000ea80000300c00 */
[----:B------:R-:W2:Y:S04]  /*24820*/  LDL.LU.128 R144, [R1+0x2e0] ;  /* 0x0002e00001907983 */ /* 0x000ea80000300c00 */
[----:B------:R-:W2:Y:S04]  /*24830*/  LDL.LU.128 R148, [R1+0x2f0] ;  /* 0x0002f00001947983 */ /* 0x000ea80000300c00 */
        /* <DEDUP_REMOVED lines=52> */
[----:B---3--:R1:W-:Y:S04]  /*24b80*/  STL.128 [R1+0x2f20], R108 ;  /* 0x002f206c01007387 */ /* 0x0083e80000100c00 */
[----:B----4-:R3:W-:Y:S04]  /*24b90*/  STL.128 [R1+0x2f30], R112 ;  /* 0x002f307001007387 */ /* 0x0107e80000100c00 */
[----:B------:R4:W-:Y:S04]  /*24ba0*/  STL.128 [R1+0x2f40], R116 ;  /* 0x002f407401007387 */ /* 0x0009e80000100c00 */
[----:B------:R4:W-:Y:S04]  /*24bb0*/  STL.128 [R1+0x2f50], R120 ;  /* 0x002f507801007387 */ /* 0x0009e80000100c00 */
[----:B------:R4:W-:Y:S04]  /*24bc0*/  STL.128 [R1+0x2f60], R124 ;  /* 0x002f607c01007387 */ /* 0x0009e80000100c00 */
[----:B------:R4:W-:Y:S04]  /*24bd0*/  STL.128 [R1+0x2f70], R128 ;  /* 0x002f708001007387 */ /* 0x0009e80000100c00 */
[----:B------:R4:W-:Y:S04]  /*24be0*/  STL.128 [R1+0x2f80], R132 ;  /* 0x002f808401007387 */ /* 0x0009e80000100c00 */
[----:B--2---:R2:W-:Y:S04]  /*24bf0*/  STL.128 [R1+0x2f90], R136 ;  /* 0x002f908801007387 */ /* 0x0045e80000100c00 */
[----:B------:R2:W-:Y:S04]  /*24c00*/  STL.128 [R1+0x2fa0], R140 ;  /* 0x002fa08c01007387 */ /* 0x0005e80000100c00 */
[----:B------:R2:W-:Y:S04]  /*24c10*/  STL.128 [R1+0x2fb0], R144 ;  /* 0x002fb09001007387 */ /* 0x0005e80000100c00 */
[----:B------:R2:W-:Y:S04]  /*24c20*/  STL.128 [R1+0x2fc0], R148 ;  /* 0x002fc09401007387 */ /* 0x0005e80000100c00 */
[----:B-1----:R-:W2:Y:S04]  /*24c30*/  LDL.LU R108, [R1+0x500] ;  /* 0x00050000016c7983 */ /* 0x002ea80000300800 */
        /* <DEDUP_REMOVED lines=78> */
[----:B------:R-:W2:Y:S04]  /*25120*/  LDL.LU R170, [R1+0x3f8] ;  /* 0x0003f80001aa7983 */ /* 0x000ea80000300800 */
[----:B------:R-:W2:Y:S04]  /*25130*/  LDL.LU R171, [R1+0x3fc] ;  /* 0x0003fc0001ab7983 */ /* 0x000ea80000300800 */
[----:B------:R-:W2:Y:S04]  /*25140*/  LDL.LU R172, [R1+0x400] ;  /* 0x0004000001ac7983 */ /* 0x000ea80000300800 */
[----:B---3--:R3:W-:Y:S04]  /*25150*/  STL.128 [R1+0x2fe0], R112 ;  /* 0x002fe07001007387 */ /* 0x0087e80000100c00 */
[----:B-1----:R-:W2:Y:S04]  /*25160*/  LDL.LU R108, [R1+0x300] ;  /* 0x00030000016c7983 */ /* 0x002ea80000300800 */
[----:B------:R-:W2:Y:S04]  /*25170*/  LDL.LU R109, [R1+0x304] ;  /* 0x00030400016d7983 */ /* 0x000ea80000300800 */
[----:B------:R-:W2:Y:S04]  /*25180*/  LDL.LU R110, [R1+0x308] ;  /* 0x00030800016e7983 */ /* 0x000ea80000300800 */
[----:B----4-:R1:W-:Y:S04]  /*25190*/  STL.128 [R1+0x2ff0], R116 ;  /* 0x002ff07401007387 */ /* 0x0103e80000100c00 */
        /* <DEDUP_REMOVED lines=12> */
[----:B---3--:R-:W4:Y:S04]  /*25260*/  LDL.LU R120, [R1+0x330] ;  /* 0x0003300001787983 */ /* 0x008f280000300800 */
[----:B------:R-:W4:Y:S04]  /*25270*/  LDL.LU R121, [R1+0x334] ;  /* 0x0003340001797983 */ /* 0x000f280000300800 */
[----:B------:R-:W4:Y:S04]  /*25280*/  LDL.LU R122, [R1+0x338] ;  /* 0x00033800017a7983 */ /* 0x000f280000300800 */
[----:B------:R3:W-:Y:S04]  /*25290*/  STL.128 [R1+0x3030], R132 ;  /* 0x0030308401007387 */ /* 0x0007e80000100c00 */
[----:B------:R-:W4:Y:S04]  /*252a0*/  LDL.LU R123, [R1+0x33c] ;  /* 0x00033c00017b7983 */ /* 0x000f280000300800 */
[----:B-1----:R-:W4:Y:S04]  /*252b0*/  LDL.LU R124, [R1+0x340] ;  /* 0x00034000017c7983 */ /* 0x002f280000300800 */
[----:B------:R-:W4:Y:S04]  /*252c0*/  LDL.LU R125, [R1+0x344] ;  /* 0x00034400017d7983 */ /* 0x000f280000300800 */
[----:B--2---:R1:W-:Y:S04]  /*252d0*/  STL.128 [R1+0x3040], R136 ;  /* 0x0030408801007387 */ /* 0x0043e80000100c00 */
        /* <DEDUP_REMOVED lines=15> */
[----:B------:R-:W4:Y:S04]  /*253d0*/  LDL.LU R138, [R1+0x378] ;  /* 0x00037800018a7983 */ /* 0x000f280000300800 */
[----:B------:R-:W4:Y:S04]  /*253e0*/  LDL.LU R139, [R1+0x37c] ;  /* 0x00037c00018b7983 */ /* 0x000f280000300800 */
[----:B--2---:R-:W4:Y:S04]  /*253f0*/  LDL.LU R140, [R1+0x380] ;  /* 0x00038000018c7983 */ /* 0x004f280000300800 */
[----:B------:R-:W4:Y:S04]  /*25400*/  LDL.LU R141, [R1+0x384] ;  /* 0x00038400018d7983 */ /* 0x000f280000300800 */
[----:B------:R-:W4:Y:S04]  /*25410*/  LDL.LU R142, [R1+0x388] ;  /* 0x00038800018e7983 */ /* 0x000f280000300800 */
[----:B------:R-:W4:Y:S04]  /*25420*/  LDL.LU R143, [R1+0x38c] ;  /* 0x00038c00018f7983 */ /* 0x000f280000300800 */
[----:B------:R-:W4:Y:S04]  /*25430*/  LDL.LU R144, [R1+0x390] ;  /* 0x0003900001907983 */ /* 0x000f280000300800 */
        /* <DEDUP_REMOVED lines=50> */
[----:B------:R1:W-:Y:S04]  /*25760*/  STL.128 [R1+0x31c0], R232 ;  /* 0x0031c0e801007387 */ /* 0x0003e80000100c00 */
[----:B------:R2:W-:Y:S04]  /*25770*/  STL.128 [R1+0x31b0], R228 ;  /* 0x0031b0e401007387 */ /* 0x0005e80000100c00 */
[----:B------:R3:W-:Y:S04]  /*25780*/  STL.128 [R1+0x31a0], R224 ;  /* 0x0031a0e001007387 */ /* 0x0007e80000100c00 */
[----:B------:R3:W-:Y:S04]  /*25790*/  STL.128 [R1+0x3190], R220 ;  /* 0x003190dc01007387 */ /* 0x0007e80000100c00 */
[----:B------:R3:W-:Y:S01]  /*257a0*/  STL.128 [R1+0x3180], R216 ;  /* 0x003180d801007387 */ /* 0x0007e20000100c00 */
[----:B-1----:R-:W-:Y:S01]  /*257b0*/  IMAD.MOV.U32 R232, RZ, RZ, R4 ;  /* 0x000000ffffe87224 */ /* 0x002fe200078e0004 */
[----:B------:R-:W-:Y:S01]  /*257c0*/  MOV R235, R0 ;  /* 0x0000000000eb7202 */ /* 0x000fe20000000f00 */
[----:B------:R-:W-:Y:S01]  /*257d0*/  IMAD.MOV.U32 R233, RZ, RZ, R3 ;  /* 0x000000ffffe97224 */ /* 0x000fe200078e0003 */
[----:B--2---:R-:W-:Y:S01]  /*257e0*/  MOV R231, R5 ;  /* 0x0000000500e77202 */ /* 0x004fe20000000f00 */
[----:B------:R-:W-:-:S02]  /*257f0*/  IMAD.MOV.U32 R228, RZ, RZ, R8 ;  /* 0x000000ffffe47224 */ /* 0x000fc400078e0008 */
[----:B------:R-:W-:Y:S01]  /*25800*/  IMAD.MOV.U32 R229, RZ, RZ, R7 ;  /* 0x000000ffffe57224 */ /* 0x000fe200078e0007 */
[----:B---3--:R-:W-:Y:S01]  /*25810*/  MOV R227, R9 ;  /* 0x0000000900e37202 */ /* 0x008fe20000000f00 */
        /* <DEDUP_REMOVED lines=13> */
[----:B------:R-:W-:Y:S01]  /*258f0*/  UMOV UR16, UR20 ;  /* 0x0000001400107c82 */ /* 0x000fe20008000000 */
[----:B------:R-:W-:-:S04]  /*25900*/  UMOV UR17, UR21 ;  /* 0x0000001500117c82 */ /* 0x000fc80008000000 */
[----:B----4-:R-:W-:-:S06]  /*25910*/  WARPGROUP.ARRIVE ;  /* 0x00000000000079c5 */ /* 0x010fcc0000000000 */
        /* <DEDUP_REMOVED lines=475> */
[----:B------:R-:W-:Y:S01]  /*276d0*/  UMOV UR16, UR20 ;  /* 0x0000001400107c82 */ /* 0x000fe20008000000 */
[----:B------:R-:W-:Y:S01]  /*276e0*/  UMOV UR17, UR21 ;  /* 0x0000001500117c82 */ /* 0x000fe20008000000 */
[----:B---3--:R-:W-:-:S06]  /*276f0*/  WARPGROUP.ARRIVE ;  /* 0x00000000000079c5 */ /* 0x008fcc0000000000 */
        /* <DEDUP_REMOVED lines=32> */
[----:B------:R-:W-:-:S03]  /*27900*/  IMAD.MOV.U32 R47, RZ, RZ, R233 ;  /* 0x000000ffff2f7224 */ /* 0x000fc600078e00e9 */
[----:B------:R1:W-:Y:S04]  /*27910*/  STL.128 [R1+0x370], R52 ;  /* 0x0003703401007387 */ /* 0x0003e80000100c00 */
[----:B------:R1:W-:Y:S04]  /*27920*/  STL.128 [R1+0x380], R56 ;  /* 0x0003803801007387 */ /* 0x0003e80000100c00 */
[----:B------:R1:W-:Y:S04]  /*27930*/  STL.128 [R1+0x390], R60 ;  /* 0x0003903c01007387 */ /* 0x0003e80000100c00 */
[----:B------:R1:W-:Y:S02]  /*27940*/  STL.128 [R1+0x3a0], R64 ;  /* 0x0003a04001007387 */ /* 0x0003e40000100c00 */
        /* <DEDUP_REMOVED lines=153> */
[----:B--2---:R1:W-:Y:S04]  /*282e0*/  STL.128 [R1+0x29e0], R28 ;  /* 0x0029e01c01007387 */ /* 0x0043e80000100c00 */
[----:B------:R2:W-:Y:S04]  /*282f0*/  STL.128 [R1+0x29d0], R24 ;  /* 0x0029d01801007387 */ /* 0x0005e80000100c00 */
[----:B------:R3:W-:Y:S04]  /*28300*/  STL.128 [R1+0x2a10], R40 ;  /* 0x002a102801007387 */ /* 0x0007e80000100c00 */
[----:B------:R4:W-:Y:S04]  /*28310*/  STL.128 [R1+0x2a20], R44 ;  /* 0x002a202c01007387 */ /* 0x0009e80000100c00 */
[----:B-1----:R-:W4:Y:S04]  /*28320*/  LDL.LU.128 R28, [R1+0x510] ;  /* 0x00051000011c7983 */ /* 0x002f280000300c00 */
[----:B--2---:R-:W2:Y:S04]  /*28330*/  LDL.LU.128 R24, [R1+0x500] ;  /* 0x0005000001187983 */ /* 0x004ea80000300c00 */
        /* <DEDUP_REMOVED lines=34> */
[----:B--2---:R-:W-:-:S06]  /*28560*/  WARPGROUP.ARRIVE ;  /* 0x00000000000079c5 */ /* 0x004fcc0000000000 */
        /* <DEDUP_REMOVED lines=267> */
[----:B------:R-:W3:Y:S04]  /*29620*/  LDL.LU R36, [R1+0x130] ;  /* 0x0001300001247983 */ /* 0x000ee80000300800 */
[----:B------:R-:W3:Y:S04]  /*29630*/  LDL.LU R37, [R1+0x134] ;  /* 0x0001340001257983 */ /* 0x000ee80000300800 */
[----:B------:R-:W3:Y:S04]  /*29640*/  LDL.LU R38, [R1+0x138] ;  /* 0x0001380001267983 */ /* 0x000ee80000300800 */
[----:B------:R-:W3:Y:S04]  /*29650*/  LDL.LU R39, [R1+0x13c] ;  /* 0x00013c0001277983 */ /* 0x000ee80000300800 */
[----:B------:R-:W4:Y:S04]  /*29660*/  LDL.LU R40, [R1+0x140] ;  /* 0x0001400001287983 */ /* 0x000f280000300800 */
[----:B------:R-:W4:Y:S04]  /*29670*/  LDL.LU R41, [R1+0x144] ;  /* 0x0001440001297983 */ /* 0x000f280000300800 */
[----:B------:R-:W4:Y:S04]  /*29680*/  LDL.LU R42, [R1+0x148] ;  /* 0x00014800012a7983 */ /* 0x000f280000300800 */
[----:B------:R-:W4:Y:S04]  /*29690*/  LDL.LU R43, [R1+0x14c] ;  /* 0x00014c00012b7983 */ /* 0x000f280000300800 */
[----:B------:R-:W2:Y:S04]  /*296a0*/  LDL.LU R44, [R1+0x150] ;  /* 0x00015000012c7983 */ /* 0x000ea80000300800 */
[----:B------:R-:W2:Y:S04]  /*296b0*/  LDL.LU R45, [R1+0x154] ;  /* 0x00015400012d7983 */ /* 0x000ea80000300800 */
[----:B------:R-:W2:Y:S04]  /*296c0*/  LDL.LU R46, [R1+0x158] ;  /* 0x00015800012e7983 */ /* 0x000ea80000300800 */
[----:B------:R-:W2:Y:S04]  /*296d0*/  LDL.LU R47, [R1+0x15c] ;  /* 0x00015c00012f7983 */ /* 0x000ea80000300800 */
        /* <DEDUP_REMOVED lines=104> */
[----:B--2---:R-:W-:Y:S04]  /*29d60*/  STL.128 [R1+0x2420], R44 ;  /* 0x0024202c01007387 */ /* 0x004fe80000100c00 */
[----:B----4-:R-:W-:Y:S04]  /*29d70*/  STL.128 [R1+0x2410], R40 ;  /* 0x0024102801007387 */ /* 0x010fe80000100c00 */
[----:B---3--:R1:W-:Y:S04]  /*29d80*/  STL.128 [R1+0x2400], R36 ;  /* 0x0024002401007387 */ /* 0x0083e80000100c00 */
[----:B------:R2:W-:Y:S04]  /*29d90*/  STL.128 [R1+0x23f0], R32 ;  /* 0x0023f02001007387 */ /* 0x0005e80000100c00 */
[----:B------:R3:W-:Y:S04]  /*29da0*/  STL.128 [R1+0x23e0], R28 ;  /* 0x0023e01c01007387 */ /* 0x0007e80000100c00 */
[----:B------:R4:W-:Y:S04]  /*29db0*/  STL.128 [R1+0x23d0], R24 ;  /* 0x0023d01801007387 */ /* 0x0009e80000100c00 */
[----:B-1----:R-:W4:Y:S04]  /*29dc0*/  LDL.LU R36, [R1+0x530] ;  /* 0x0005300001247983 */ /* 0x002f280000300800 */
[----:B--2---:R-:W2:Y:S04]  /*29dd0*/  LDL.LU R32, [R1+0x520] ;  /* 0x0005200001207983 */ /* 0x004ea80000300800 */
[----:B---3--:R-:W3:Y:S04]  /*29de0*/  LDL.LU R28, [R1+0x510] ;  /* 0x00051000011c7983 */ /* 0x008ee80000300800 */
[----:B----4-:R-:W4:Y:S04]  /*29df0*/  LDL.LU R24, [R1+0x500] ;  /* 0x0005000001187983 */ /* 0x010f280000300800 */
[----:B------:R-:W4:Y:S04]  /*29e00*/  LDL.LU R25, [R1+0x504] ;  /* 0x0005040001197983 */ /* 0x000f280000300800 */
[----:B------:R-:W4:Y:S04]  /*29e10*/  LDL.LU R26, [R1+0x508] ;  /* 0x00050800011a7983 */ /* 0x000f280000300800 */
[----:B------:R-:W4:Y:S04]  /*29e20*/  LDL.LU R27, [R1+0x50c] ;  /* 0x00050c00011b7983 */ /* 0x000f280000300800 */
[----:B------:R-:W3:Y:S04]  /*29e30*/  LDL.LU R29, [R1+0x514] ;  /* 0x00051400011d7983 */ /* 0x000ee80000300800 */
[----:B------:R-:W3:Y:S04]  /*29e40*/  LDL.LU R30, [R1+0x518] ;  /* 0x00051800011e7983 */ /* 0x000ee80000300800 */
[----:B------:R-:W3:Y:S04]  /*29e50*/  LDL.LU R31, [R1+0x51c] ;  /* 0x00051c00011f7983 */ /* 0x000ee80000300800 */
[----:B------:R-:W2:Y:S04]  /*29e60*/  LDL.LU R33, [R1+0x524] ;  /* 0x0005240001217983 */ /* 0x000ea80000300800 */
[----:B------:R-:W2:Y:S04]  /*29e70*/  LDL.LU R34, [R1+0x528] ;  /* 0x0005280001227983 */ /* 0x000ea80000300800 */
[----:B------:R-:W2:Y:S04]  /*29e80*/  LDL.LU R35, [R1+0x52c] ;  /* 0x00052c0001237983 */ /* 0x000ea80000300800 */
[----:B------:R-:W4:Y:S04]  /*29e90*/  LDL.LU R37, [R1+0x534] ;  /* 0x0005340001257983 */ /* 0x000f280000300800 */
[----:B------:R-:W4:Y:S04]  /*29ea0*/  LDL.LU R38, [R1+0x538] ;  /* 0x0005380001267983 */ /* 0x000f280000300800 */
[----:B------:R-:W4:Y:S04]  /*29eb0*/  LDL.LU R39, [R1+0x53c] ;  /* 0x00053c0001277983 */ /* 0x000f280000300800 */
[----:B------:R-:W3:Y:S04]  /*29ec0*/  LDL.LU R40, [R1+0x540] ;  /* 0x0005400001287983 */ /* 0x000ee80000300800 */
[----:B------:R-:W3:Y:S04]  /*29ed0*/  LDL.LU R41, [R1+0x544] ;  /* 0x0005440001297983 */ /* 0x000ee80000300800 */
[----:B------:R-:W3:Y:S04]  /*29ee0*/  LDL.LU R42, [R1+0x548] ;  /* 0x00054800012a7983 */ /* 0x000ee80000300800 */
[----:B------:R-:W3:Y:S04]  /*29ef0*/  LDL.LU R43, [R1+0x54c] ;  /* 0x00054c00012b7983 */ /* 0x000ee80000300800 */
[----:B------:R-:W3:Y:S01]  /*29f00*/  LDL.LU R44, [R1+0x550] ;  /* 0x00055000012c7983 */ /* 0x000ee20000300800 */
[----:B------:R-:W-:-:S03]  /*29f10*/  IMAD.MOV.U32 R45, RZ, RZ, R235 ;  /* 0x000000ffff2d7224 */ /* 0x000fc600078e00eb */
[----:B------:R1:W-:Y:S01]  /*29f20*/  STL.128 [R1+0x2510], R104 ;  /* 0x0025106801007387 */ /* 0x0003e20000100c00 */
[----:B------:R-:W-:-:S03]  /*29f30*/  IMAD.MOV.U32 R46, RZ, RZ, R234 ;  /* 0x000000ffff2e7224 */ /* 0x000fc600078e00ea */
[----:B------:R1:W-:Y:S01]  /*29f40*/  STL.128 [R1+0x2500], R100 ;  /* 0x0025006401007387 */ /* 0x0003e20000100c00 */
[----:B------:R-:W-:-:S03]  /*29f50*/  MOV R47, R233 ;  /* 0x000000e9002f7202 */ /* 0x000fc60000000f00 */
        /* <DEDUP_REMOVED lines=61> */
[----:B------:R1:W-:Y:S01]  /*2a330*/  STL.128 [R1+0x2560], R124 ;  /* 0x0025607c01007387 */ /* 0x0003e20000100c00 */
[----:B------:R-:W-:Y:S01]  /*2a340*/  IMAD.MOV.U32 R62, RZ, RZ, R218 ;  /* 0x000000ffff3e7224 */ /* 0x000fe200078e00da */
[----:B-1----:R-:W-:Y:S01]  /*2a350*/  MOV R123, R157 ;  /* 0x0000009d007b7202 */ /* 0x002fe20000000f00 */
        /* <DEDUP_REMOVED lines=8> */
[----:B------:R-:W-:Y:S01]  /*2a3e0*/  IMAD.MOV.U32 R58, RZ, RZ, R222 ;  /* 0x000000ffff3a7224 */ /* 0x000fe200078e00de */
[----:B------:R1:W-:Y:S01]  /*2a3f0*/  STL.128 [R1+0x2570], R128 ;  /* 0x0025708001007387 */ /* 0x0003e20000100c00 */
[----:B------:R-:W-:Y:S01]  /*2a400*/  IMAD.MOV.U32 R70, RZ, RZ, R210 ;  /* 0x000000ffff467224 */ /* 0x000fe200078e00d2 */
[----:B------:R-:W-:Y:S01]  /*2a410*/  MOV R127, R153 ;  /* 0x00000099007f7202 */ /* 0x000fe20000000f00 */
[----:B------:R-:W-:Y:S02]  /*2a420*/  IMAD.MOV.U32 R82, RZ, RZ, R198 ;  /* 0x000000ffff527224 */ /* 0x000fe400078e00c6 */
[----:B------:R-:W-:-:S02]  /*2a430*/  IMAD.MOV.U32 R94, RZ, RZ, R186 ;  /* 0x000000ffff5e7224 */ /* 0x000fc400078e00ba */
[----:B------:R-:W-:Y:S02]  /*2a440*/  IMAD.MOV.U32 R106, RZ, RZ, R174 ;  /* 0x000000ffff6a7224 */ /* 0x000fe400078e00ae */
[----:B------:R-:W-:Y:S02]  /*2a450*/  IMAD.MOV.U32 R108, RZ, RZ, R172 ;  /* 0x000000ffff6c7224 */ /* 0x000fe400078e00ac */
[----:B------:R-:W-:Y:S02]  /*2a460*/  IMAD.MOV.U32 R109, RZ, RZ, R171 ;  /* 0x000000ffff6d7224 */ /* 0x000fe400078e00ab */
[----:B------:R-:W-:Y:S02]  /*2a470*/  IMAD.MOV.U32 R110, RZ, RZ, R170 ;  /* 0x000000ffff6e7224 */ /* 0x000fe400078e00aa */
[----:B------:R-:W-:Y:S01]  /*2a480*/  IMAD.MOV.U32 R112, RZ, RZ, R168 ;  /* 0x000000ffff707224 */ /* 0x000fe200078e00a8 */
[----:B------:R1:W-:Y:S01]  /*2a490*/  STL.128 [R1+0x2580], R132 ;  /* 0x0025808401007387 */ /* 0x0003e20000100c00 */
        /* <DEDUP_REMOVED lines=8> */
[----:B------:R-:W-:Y:S01]  /*2a520*/  IMAD.MOV.U32 R122, RZ, RZ, R158 ;  /* 0x000000ffff7a7224 */ /* 0x000fe200078e009e */
[----:B------:R1:W-:Y:S01]  /*2a530*/  STL.128 [R1+0x2590], R136 ;  /* 0x0025908801007387 */ /* 0x0003e20000100c00 */
        /* <DEDUP_REMOVED lines=14> */
[----:B------:R-:W-:Y:S01]  /*2a620*/  IMAD.MOV.U32 R138, RZ, RZ, R14 ;  /* 0x000000ffff8a7224 */ /* 0x000fe200078e000e */
[----:B------:R-:W-:Y:S04]  /*2a630*/  STL.128 [R1+0x2780], R132 ;  /* 0x0027808401007387 */ /* 0x000fe80000100c00 */
[----:B------:R1:W-:Y:S01]  /*2a640*/  STL.128 [R1+0x25b0], R144 ;  /* 0x0025b09001007387 */ /* 0x0003e20000100c00 */
[----:B------:R-:W-:Y:S01]  /*2a650*/  IMAD.MOV.U32 R140, RZ, RZ, R12 ;  /* 0x000000ffff8c7224 */ /* 0x000fe200078e000c */
[----:B------:R-:W-:Y:S01]  /*2a660*/  MOV R143, R9 ;  /* 0x00000009008f7202 */ /* 0x000fe20000000f00 */
[----:B------:R-:W-:-:S02]  /*2a670*/  IMAD.MOV.U32 R141, RZ, RZ, R11 ;  /* 0x000000ffff8d7224 */ /* 0x000fc400078e000b */
[----:B------:R-:W-:Y:S01]  /*2a680*/  IMAD.MOV.U32 R142, RZ, RZ, R10 ;  /* 0x000000ffff8e7224 */ /* 0x000fe200078e000a */
[----:B------:R-:W-:Y:S04]  /*2a690*/  STL.128 [R1+0x2790], R136 ;  /* 0x0027908801007387 */ /* 0x000fe80000100c00 */
[----:B------:R-:W-:Y:S04]  /*2a6a0*/  STL.128 [R1+0x27a0], R140 ;  /* 0x0027a08c01007387 */ /* 0x000fe80000100c00 */
[----:B------:R1:W-:Y:S02]  /*2a6b0*/  STL.128 [R1+0x25c0], R148 ;  /* 0x0025c09401007387 */ /* 0x0003e40000100c00 */
[----:B-1----:R-:W-:Y:S01]  /*2a6c0*/  IMAD.MOV.U32 R144, RZ, RZ, R8 ;  /* 0x000000ffff907224 */ /* 0x002fe200078e0008 */
[----:B------:R-:W-:Y:S01]  /*2a6d0*/  MOV R147, R5 ;  /* 0x0000000500937202 */ /* 0x000fe20000000f00 */
[----:B------:R-:W-:-:S02]  /*2a6e0*/  IMAD.MOV.U32 R145, RZ, RZ, R7 ;  /* 0x000000ffff917224 */ /* 0x000fc400078e0007 */
[----:B------:R-:W-:Y:S01]  /*2a6f0*/  IMAD.MOV.U32 R146, RZ, RZ, R6 ;  /* 0x000000ffff927224 */ /* 0x000fe200078e0006 */
[----:B------:R-:W-:Y:S04]  /*2a700*/  STL.128 [R1+0x2770], R128 ;  /* 0x0027708001007387 */ /* 0x000fe80000100c00 */
[----:B------:R-:W-:Y:S04]  /*2a710*/  STL.128 [R1+0x27b0], R144 ;  /* 0x0027b09001007387 */ /* 0x000fe80000100c00 */
[----:B------:R1:W-:Y:S01]  /*2a720*/  STL.128 [R1+0x2430], R48 ;  /* 0x0024303001007387 */ /* 0x0003e20000100c00 */
[----:B------:R-:W-:Y:S01]  /*2a730*/  IMAD.MOV.U32 R148, RZ, RZ, R4 ;  /* 0x000000ffff947224 */ /* 0x000fe200078e0004 */
[----:B------:R-:W-:Y:S01]  /*2a740*/  MOV R151, R0 ;  /* 0x0000000000977202 */ /* 0x000fe20000000f00 */
[----:B------:R-:W-:-:S02]  /*2a750*/  IMAD.MOV.U32 R149, RZ, RZ, R3 ;  /* 0x000000ffff957224 */ /* 0x000fc400078e0003 */
[----:B------:R-:W-:Y:S01]  /*2a760*/  IMAD.MOV.U32 R150, RZ, RZ, R2 ;  /* 0x000000ffff967224 */ /* 0x000fe200078e0002 */
[----:B------:R-:W-:Y:S04]  /*2a770*/  STL.128 [R1+0x2760], R124 ;  /* 0x0027607c01007387 */ /* 0x000fe80000100c00 */
[----:B------:R-:W-:Y:S01]  /*2a780*/  STL.128 [R1+0x27c0], R148 ;  /* 0x0027c09401007387 */ /* 0x000fe20000100c00 */
[----:B-1----:R-:W-:Y:S01]  /*2a790*/  IMAD.MOV.U32 R48, RZ, RZ, R232 ;  /* 0x000000ffff307224 */ /* 0x002fe200078e00e8 */
[----:B------:R-:W-:Y:S01]  /*2a7a0*/  MOV R51, R229 ;  /* 0x000000e500337202 */ /* 0x000fe20000000f00 */
        /* <DEDUP_REMOVED lines=22> */
[----:B--2---:R1:W-:Y:S04]  /*2a910*/  STL.128 [R1+0x25f0], R32 ;  /* 0x0025f02001007387 */ /* 0x0043e80000100c00 */
[----:B---3--:R-:W-:Y:S04]  /*2a920*/  STL.128 [R1+0x2610], R40 ;  /* 0x0026102801007387 */ /* 0x008fe80000100c00 */
[----:B------:R-:W-:Y:S04]  /*2a930*/  STL.128 [R1+0x2620], R44 ;  /* 0x0026202c01007387 */ /* 0x000fe80000100c00 */
[----:B------:R2:W-:Y:S04]  /*2a940*/  STL.128 [R1+0x25e0], R28 ;  /* 0x0025e01c01007387 */ /* 0x0005e80000100c00 */
[----:B------:R3:W-:Y:S04]  /*2a950*/  STL.128 [R1+0x25d0], R24 ;  /* 0x0025d01801007387 */ /* 0x0007e80000100c00 */
[----:B-1----:R-:W4:Y:S04]  /*2a960*/  LDL.LU.128 R32, [R1+0x320] ;  /* 0x0003200001207983 */ /* 0x002f280000300c00 */
[----:B------:R-:W4:Y:S04]  /*2a970*/  LDL.LU.128 R36, [R1+0x330] ;  /* 0x0003300001247983 */ /* 0x000f280000300c00 */
[----:B--2---:R-:W4:Y:S04]  /*2a980*/  LDL.LU.128 R28, [R1+0x310] ;  /* 0x00031000011c7983 */ /* 0x004f280000300c00 */
[----:B---3--:R-:W4:Y:S04]  /*2a990*/  LDL.LU.128 R24, [R1+0x300] ;  /* 0x0003000001187983 */ /* 0x008f280000300c00 */
        /* <DEDUP_REMOVED lines=28> */
[----:B------:R-:W-:Y:S01]  /*2ab60*/  UMOV UR16, UR20 ;  /* 0x0000001400107c82 */ /* 0x000fe20008000000 */
[----:B------:R-:W-:Y:S01]  /*2ab70*/  UMOV UR17, UR21 ;  /* 0x0000001500117c82 */ /* 0x000fe20008000000 */
        /* <DEDUP_REMOVED lines=361> */
[----:B---3--:R-:W-:Y:S04]  /*2c210*/  STL.128 [R1+0x1f30], R112 ;  /* 0x001f307001007387 */ /* 0x008fe80000100c00 */
[----:B----4-:R1:W-:Y:S04]  /*2c220*/  STL.128 [R1+0x1f20], R108 ;  /* 0x001f206c01007387 */ /* 0x0103e80000100c00 */
        /* <DEDUP_REMOVED lines=12> */
[----:B---3--:R-:W3:Y:S04]  /*2c2f0*/  LDL.LU.128 R128, [R1+0xea0] ;  /* 0x000ea00001807983 */ /* 0x008ee80000300c00 */
[----:B----4-:R-:W4:Y:S04]  /*2c300*/  LDL.LU.128 R132, [R1+0xeb0] ;  /* 0x000eb00001847983 */ /* 0x010f280000300c00 */
        /* <DEDUP_REMOVED lines=39> */
[----:B-1----:R-:W-:Y:S01]  /*2c580*/  MOV R92, R188 ;  /* 0x000000bc005c7202 */ /* 0x002fe20000000f00 */
[----:B------:R-:W-:Y:S01]  /*2c590*/  IMAD.MOV.U32 R93, RZ, RZ, R187 ;  /* 0x000000ffff5d7224 */ /* 0x000fe200078e00bb */
[----:B------:R-:W-:Y:S01]  /*2c5a0*/  MOV R95, R185 ;  /* 0x000000b9005f7202 */ /* 0x000fe20000000f00 */
        /* <DEDUP_REMOVED lines=21> */
[----:B------:R-:W-:Y:S01]  /*2c700*/  MOV R80, R200 ;  /* 0x000000c800507202 */ /* 0x000fe20000000f00 */
        /* <DEDUP_REMOVED lines=11> */
[----:B------:R-:W-:Y:S01]  /*2c7c0*/  MOV R68, R212 ;  /* 0x000000d400447202 */ /* 0x000fe20000000f00 */
[----:B------:R-:W-:Y:S01]  /*2c7d0*/  IMAD.MOV.U32 R69, RZ, RZ, R211 ;  /* 0x000000ffff457224 */ /* 0x000fe200078e00d3 */
[----:B------:R-:W-:Y:S01]  /*2c7e0*/  MOV R71, R209 ;  /* 0x000000d100477202 */ /* 0x000fe20000000f00 */
[----:B------:R1:W-:Y:S02]  /*2c7f0*/  STL.128 [R1+0x2030], R48 ;  /* 0x0020303001007387 */ /* 0x0003e40000100c00 */
        /* <DEDUP_REMOVED lines=13> */
[----:B------:R-:W-:Y:S01]  /*2c8d0*/  UMOV UR16, UR20 ;  /* 0x0000001400107c82 */ /* 0x000fe20008000000 */
[----:B------:R-:W-:Y:S01]  /*2c8e0*/  IMAD.MOV.U32 R54, RZ, RZ, R226 ;  /* 0x000000ffff367224 */ /* 0x000fe200078e00e2 */
[----:B------:R-:W-:Y:S01]  /*2c8f0*/  MOV R50, R230 ;  /* 0x000000e600327202 */ /* 0x000fe20000000f00 */
[----:B------:R-:W-:Y:S01]  /*2c900*/  IMAD.MOV.U32 R48, RZ, RZ, R232 ;  /* 0x000000ffff307224 */ /* 0x000fe200078e00e8 */
[----:B------:R-:W-:Y:S01]  /*2c910*/  UMOV UR17, UR21 ;  /* 0x0000001500117c82 */ /* 0x000fe20008000000 */
[----:B------:R-:W-:Y:S01]  /*2c920*/  IMAD.MOV.U32 R49, RZ, RZ, R231 ;  /* 0x000000ffff317224 */ /* 0x000fe200078e00e7 */
[----:B------:R-:W-:Y:S01]  /*2c930*/  ULOP3.LUT UR27, UR27, 0x80000, URZ, 0xfc, !UPT ;  /* 0x000800001b1b7892 */ /* 0x000fe2000f8efc3f */
[----:B------:R-:W-:Y:S01]  /*2c940*/  IMAD.MOV.U32 R51, RZ, RZ, R229 ;  /* 0x000000ffff337224 */ /* 0x000fe200078e00e5 */
[----:B------:R-:W-:Y:S01]  /*2c950*/  ULEA UR6, UR6, UR25, 0xd ;  /* 0x0000001906067291 */ /* 0x000fe2000f8e683f */
[----:B------:R-:W-:Y:S01]  /*2c960*/  IMAD.MOV.U32 R55, RZ, RZ, R225 ;  /* 0x000000ffff377224 */ /* 0x000fe200078e00e1 */
[----:B------:R-:W4:Y:S01]  /*2c970*/  LDL.LU.128 R180, [R1+0xc20] ;  /* 0x000c200001b47983 */ /* 0x000f220000300c00 */
[----:B------:R-:W-:-:S02]  /*2c980*/  IMAD.MOV.U32 R63, RZ, RZ, R217 ;  /* 0x000000ffff3f7224 */ /* 0x000fc400078e00d9 */
[----:B------:R-:W-:Y:S01]  /*2c990*/  IMAD.MOV.U32 R67, RZ, RZ, R213 ;  /* 0x000000ffff437224 */ /* 0x000fe200078e00d5 */
[----:B------:R-:W4:Y:S01]  /*2c9a0*/  LDL.LU.128 R184, [R1+0xc30] ;  /* 0x000c300001b87983 */ /* 0x000f220000300c00 */
[----:B------:R-:W-:Y:S02]  /*2c9b0*/  IMAD.MOV.U32 R70, RZ, RZ, R210 ;  /* 0x000000ffff467224 */ /* 0x000fe400078e00d2 */
[----:B------:R-:W-:Y:S01]  /*2c9c0*/  IMAD.MOV.U32 R75, RZ, RZ, R205 ;  /* 0x000000ffff4b7224 */ /* 0x000fe200078e00cd */
[----:B------:R-:W4:Y:S01]  /*2c9d0*/  LDL.LU.128 R208, [R1+0xc90] ;  /* 0x000c900001d07983 */ /* 0x000f220000300c00 */
[----:B------:R-:W-:Y:S02]  /*2c9e0*/  IMAD.MOV.U32 R79, RZ, RZ, R201 ;  /* 0x000000ffff4f7224 */ /* 0x000fe400078e00c9 */
        /* <DEDUP_REMOVED lines=8> */
[----:B------:R-:W-:-:S03]  /*2ca70*/  IMAD.MOV.U32 R106, RZ, RZ, R174 ;  /* 0x000000ffff6a7224 */ /* 0x000fc600078e00ae */
        /* <DEDUP_REMOVED lines=13> */
[----:B--2---:R2:W-:Y:S01]  /*2cb50*/  STL.128 [R1+0x2160], R124 ;  /* 0x0021607c01007387 */ /* 0x0045e20000100c00 */
[----:B-1----:R-:W-:Y:S01]  /*2cb60*/  IMAD.MOV.U32 R108, RZ, RZ, R172 ;  /* 0x000000ffff6c7224 */ /* 0x002fe200078e00ac */
[----:B------:R-:W-:Y:S01]  /*2cb70*/  MOV R110, R170 ;  /* 0x000000aa006e7202 */ /* 0x000fe20000000f00 */
[----:B------:R-:W-:Y:S01]  /*2cb80*/  IMAD.MOV.U32 R109, RZ, RZ, R171 ;  /* 0x000000ffff6d7224 */ /* 0x000fe200078e00ab */
[----:B---3--:R1:W-:Y:S01]  /*2cb90*/  STL.128 [R1+0x2170], R128 ;  /* 0x0021708001007387 */ /* 0x0083e20000100c00 */
[----:B------:R-:W-:Y:S01]  /*2cba0*/  IMAD.MOV.U32 R111, RZ, RZ, R169 ;  /* 0x000000ffff6f7224 */ /* 0x000fe200078e00a9 */
[----:B------:R-:W-:Y:S01]  /*2cbb0*/  MOV R113, R167 ;  /* 0x000000a700717202 */ /* 0x000fe20000000f00 */
[----:B------:R-:W-:Y:S01]  /*2cbc0*/  IMAD.MOV.U32 R112, RZ, RZ, R168 ;  /* 0x000000ffff707224 */ /* 0x000fe200078e00a8 */
[----:B----4-:R3:W-:Y:S01]  /*2cbd0*/  STL.128 [R1+0x2180], R132 ;  /* 0x0021808401007387 */ /* 0x0107e20000100c00 */
        /* <DEDUP_REMOVED lines=13> */
[----:B--2---:R-:W-:Y:S01]  /*2ccb0*/  MOV R125, R155 ;  /* 0x0000009b007d7202 */ /* 0x004fe20000000f00 */
[----:B------:R-:W-:Y:S01]  /*2ccc0*/  IMAD.MOV.U32 R124, RZ, RZ, R156 ;  /* 0x000000ffff7c7224 */ /* 0x000fe200078e009c */
[----:B------:R2:W-:Y:S01]  /*2ccd0*/  STL.128 [R1+0x21c0], R148 ;  /* 0x0021c09401007387 */ /* 0x0005e20000100c00 */
[----:B------:R-:W-:Y:S01]  /*2cce0*/  IMAD.MOV.U32 R126, RZ, RZ, R154 ;  /* 0x000000ffff7e7224 */ /* 0x000fe200078e009a */
[----:B-1----:R-:W-:Y:S01]  /*2ccf0*/  MOV R128, R152 ;  /* 0x0000009800807202 */ /* 0x002fe20000000f00 */
[----:B------:R-:W-:Y:S01]  /*2cd00*/  IMAD.MOV.U32 R127, RZ, RZ, R153 ;  /* 0x000000ffff7f7224 */ /* 0x000fe200078e0099 */
[----:B------:R-:W-:Y:S01]  /*2cd10*/  MOV R131, R21 ;  /* 0x0000001500837202 */ /* 0x000fe20000000f00 */
[----:B------:R-:W-:Y:S01]  /*2cd20*/  IMAD.MOV.U32 R129, RZ, RZ, R23 ;  /* 0x000000ffff817224 */ /* 0x000fe200078e0017 */
[----:B---3--:R-:W-:Y:S01]  /*2cd30*/  MOV R134, R18 ;  /* 0x0000001200867202 */ /* 0x008fe20000000f00 */
        /* <DEDUP_REMOVED lines=9> */
[----:B--2---:R-:W-:Y:S01]  /*2cdd0*/  MOV R149, R3 ;  /* 0x0000000300957202 */ /* 0x004fe20000000f00 */
        /* <DEDUP_REMOVED lines=15> */
[----:B------:R-:W2:Y:S03]  /*2ced0*/  LDL.LU.128 R172, [R1+0xc00] ;  /* 0x000c000001ac7983 */ /* 0x000ea60000300c00 */
[----:B------:R-:W-:-:S06]  /*2cee0*/  WARPGROUP.ARRIVE ;  /* 0x00000000000079c5 */ /* 0x000fcc0000000000 */
        /* <DEDUP_REMOVED lines=67> */
[----:B------:R-:W-:Y:S01]  /*2d320*/  UMOV UR18, UR6 ;  /* 0x0000000600127c82 */ /* 0x000fe20008000000 */
        /* <DEDUP_REMOVED lines=31> */
[----:B------:R-:W-:-:S03]  /*2d520*/  IMAD.MOV.U32 R0, RZ, RZ, R151 ;  /* 0x000000ffff007224 */ /* 0x000fc600078e0097 */
[----:B------:R-:W-:Y:S04]  /*2d530*/  STL.128 [R1+0xe90], R124 ;  /* 0x000e907c01007387 */ /* 0x000fe80000100c00 */
[----:B------:R1:W-:Y:S04]  /*2d540*/  STL [R1+0xea0], R128 ;  /* 0x000ea08001007387 */ /* 0x0003e80000100800 */
        /* <DEDUP_REMOVED lines=55> */
[----:B--2---:R-:W-:-:S07]  /*2d8c0*/  WARPGROUP.ARRIVE ;  /* 0x00000000000079c5 */ /* 0x004fce0000000000 */
[----:B------:R-:W-:Y:S01]  /*2d8d0*/  HGMMA.64x256x16.F32 R108, gdesc[UR16].tnspB, R108, gsb0 ;  /* 0x43e00000106c79f0 */ /* 0x000fe2000800086c */
[----:B------:R1:W-:Y:S04]  /*2d8e0*/  STL.128 [R1+0x1bd0], R24 ;  /* 0x001bd01801007387 */ /* 0x0003e80000100c00 */
[----:B---3--:R-:W-:Y:S04]  /*2d8f0*/  STL.128 [R1+0x1cf0], R96 ;  /* 0x001cf06001007387 */ /* 0x008fe80000100c00 */
[----:B----4-:R-:W-:Y:S04]  /*2d900*/  STL.128 [R1+0x1d00], R100 ;  /* 0x001d006401007387 */ /* 0x010fe80000100c00 */
        /* <DEDUP_REMOVED lines=19> */
[----:B------:R-:W3:Y:S01]  /*2da40*/  LDL.LU R25, [R1+0xd04] ;  /* 0x000d040001197983 */ /* 0x000ee20000300800 */
        /* <DEDUP_REMOVED lines=138> */
[----:B------:R-:W-:-:S02]  /*2e2f0*/  UIADD3 UR18, UR6, 0x80, URZ ;  /* 0x0000008006127890 */ /* 0x000fc4000fffe03f */
        /* <DEDUP_REMOVED lines=74> */
[----:B------:R-:W-:Y:S04]  /*2e7a0*/  STL.128 [R1+0x1ae0], R92 ;  /* 0x001ae05c01007387 */ /* 0x000fe80000100c00 */
        /* <DEDUP_REMOVED lines=150> */
[----:B---3--:R-:W3:Y:S04]  /*2f110*/  LDL.LU.128 R104, [R1+0x1b10] ;  /* 0x001b100001687983 */ /* 0x008ee80000300c00 */
[----:B------:R-:W3:Y:S04]  /*2f120*/  LDL.LU.128 R100, [R1+0x1b00] ;  /* 0x001b000001647983 */ /* 0x000ee80000300c00 */
[----:B------:R-:W3:Y:S01]  /*2f130*/  LDL.LU.128 R96, [R1+0x1af0] ;  /* 0x001af00001607983 */ /* 0x000ee20000300c00 */
[----:B------:R-:W-:Y:S01]  /*2f140*/  UIADD3 UR18, UR6, 0x1100, URZ ;  /* 0x0000110006127890 */ /* 0x000fe2000fffe03f */
[----:B------:R-:W-:Y:S01]  /*2f150*/  UMOV UR19, 0x40000040 ;  /* 0x4000004000137882 */ /* 0x000fe20000000000 */
[----:B--2---:R-:W-:-:S07]  /*2f160*/  WARPGROUP.ARRIVE ;  /* 0x00000000000079c5 */ /* 0x004fce0000000000 */
[----:B------:R-:W-:Y:S01]  /*2f170*/  HGMMA.64x256x16.F32 R108, gdesc[UR16].tnspB, R108, gsb0 ;  /* 0x43e00000106c79f0 */ /* 0x000fe2000800086c */
        /* <DEDUP_REMOVED lines=18> */
[----:B---3--:R-:W-:Y:S04]  /*2f2a0*/  STL.128 [R1+0x1910], R104 ;  /* 0x0019106801007387 */ /* 0x008fe80000100c00 */
        /* <DEDUP_REMOVED lines=935> */
[----:B------:R1:W5:Y:S04]  /*32d20*/  LDL.LU R12, [R1+0x11c4] ;  /* 0x0011c400010c7983 */ /* 0x0003680000300800 */
[----:B------:R1:W5:Y:S01]  /*32d30*/  LDL.LU R3, [R1+0x11c0] ;  /* 0x0011c00001037983 */ /* 0x0003620000300800 */
        /* <DEDUP_REMOVED lines=48> */
[----:B-1----:R1:W5:Y:S04]  /*33040*/  LDL.LU.128 R92, [R1+0x10d0] ;  /* 0x0010d000015c7983 */ /* 0x0023680000300c00 */
[----:B---3--:R1:W5:Y:S04]  /*33050*/  LDL.LU.128 R96, [R1+0x10e0] ;  /* 0x0010e00001607983 */ /* 0x0083680000300c00 */
[----:B----4-:R1:W5:Y:S04]  /*33060*/  LDL.LU.128 R100, [R1+0x10f0] ;  /* 0x0010f00001647983 */ /* 0x0103680000300c00 */
[----:B------:R1:W5:Y:S04]  /*33070*/  LDL.LU.128 R104, [R1+0x1100] ;  /* 0x0011000001687983 */ /* 0x0003680000300c00 */
        /* <DEDUP_REMOVED lines=16> */
[----:B------:R1:W5:Y:S01]  /*33180*/  LDL.LU.128 R24, [R1+0xfc0] ;  /* 0x000fc00001187983 */ /* 0x0003620000300c00 */
        /* <DEDUP_REMOVED lines=14> */
[----:B--2---:R2:W5:Y:S04]  /*33270*/  LDL.LU.128 R136, [R1+0xf80] ;  /* 0x000f800001887983 */ /* 0x0045680000300c00 */
[----:B---3--:R2:W5:Y:S04]  /*33280*/  LDL.LU.128 R140, [R1+0xf90] ;  /* 0x000f9000018c7983 */ /* 0x0085680000300c00 */
[----:B----4-:R2:W5:Y:S04]  /*33290*/  LDL.LU.128 R144, [R1+0xfa0] ;  /* 0x000fa00001907983 */ /* 0x0105680000300c00 */
[----:B-1----:R2:W5:Y:S04]  /*332a0*/  LDL.LU.128 R148, [R1+0xfb0] ;  /* 0x000fb00001947983 */ /* 0x0025680000300c00 */
[----:B------:R2:W5:Y:S04]  /*332b0*/  LDL.LU.128 R132, [R1+0xf70] ;  /* 0x000f700001847983 */ /* 0x0005680000300c00 */
[----:B------:R2:W5:Y:S04]  /*332c0*/  LDL.LU.128 R128, [R1+0xf60] ;  /* 0x000f600001807983 */ /* 0x0005680000300c00 */
[----:B------:R2:W5:Y:S04]  /*332d0*/  LDL.LU.128 R124, [R1+0xf50] ;  /* 0x000f5000017c7983 */ /* 0x0005680000300c00 */
[----:B------:R2:W5:Y:S04]  /*332e0*/  LDL.LU.128 R120, [R1+0xf40] ;  /* 0x000f400001787983 */ /* 0x0005680000300c00 */
[----:B------:R2:W5:Y:S04]  /*332f0*/  LDL.LU.128 R116, [R1+0xf30] ;  /* 0x000f300001747983 */ /* 0x0005680000300c00 */
[----:B------:R2:W5:Y:S04]  /*33300*/  LDL.LU.128 R112, [R1+0xf20] ;  /* 0x000f200001707983 */ /* 0x0005680000300c00 */
[----:B------:R2:W5:Y:S01]  /*33310*/  LDL.LU.128 R108, [R1+0xf10] ;  /* 0x000f1000016c7983 */ /* 0x0005620000300c00 */
[----:B------:R-:W-:-:S02]  /*33320*/  UISETP.NE.AND UP0, UPT, UR33, 0x3, UPT ;  /* 0x000000032100788c */ /* 0x000fc4000bf05270 */
[----:B------:R-:W-:Y:S01]  /*33330*/  USHF.L.U32 UR6, UR37, 0x1, URZ ;  /* 0x0000000125067899 */ /* 0x000fe2000800063f */
        /* <DEDUP_REMOVED lines=21> */
[----:B------:R-:W-:Y:S01]  /*33490*/  ULOP3.LUT UR26, UR6, 0xfffffffe, UR26, 0xe2, !UPT ;  /* 0xfffffffe061a7892 */ /* 0x000fe2000f8ee21a */
[----:B------:R-:W-:-:S03]  /*334a0*/  PLOP3.LUT P1, PT, PT, PT, UP0, 0x80, 0x0 ;  /* 0x000000000000781c */ /* 0x000fc60003f2f008 */
[----:B------:R-:W-:-:S09]  /*334b0*/  ULEA UR26, UR26, UR24, 0x3 ;  /* 0x000000181a1a7291 */ /* 0x000fd2000f8e183f */
[----:B------:R-:W-:Y:S01]  /*334c0*/  SYNCS.ARRIVE.TRANS64.A1T0 RZ, [UR26], RZ ;  /* 0x000000ffffff79a7 */ /* 0x000fe2000810001a */
[----:B------:R-:W-:Y:S05]  /*334d0*/  @!P1 BRA `(.L_x_35) ;  /* 0x0000000000049947 */ /* 0x000fea0003800000 */
[----:B------:R-:W-:Y:S01]  /*334e0*/  BPT.TRAP 0x1 ;  /* 0x000000040000795c */ /* 0x000fe20000300000 */
.L_x_35:
[----:B------:R-:W-:Y:S01]  /*334f0*/  ULEA UR13, UR4, UR36, 0x3 ;  /* 0x00000024040d7291 */ /* 0x000fe2000f8e183f */
[----:B------:R-:W-:-:S05]  /*33500*/  IMAD.U32 R0, RZ, RZ, UR28 ;  /* 0x0000001cff007e24 */ /* 0x000fca000f8e00ff */
[----:B------:R-:W-:-:S04]  /*33510*/  SHF.L.U32 R0, R0, 0x1f, RZ ;  /* 0x0000001f00007819 */ /* 0x000fc800000006ff */
[----:B------:R-:W1:Y:S02]  /*33520*/  SYNCS.PHASECHK.TRANS64.TRYWAIT P2, [UR13+0x148890], R0 ;  /* 0x14889000ff0075a7 */ /* 0x000e64000804014d */
[----:B-1----:R-:W-:Y:S05]  /*33530*/  @!P2 BRA `(.L_x_36) ;  /* 0x0000018c0024a947 */ /* 0x002fea0003800000 */
.L_x_201:
[----:B-1----:R-:W3:Y:S01]  /*33540*/  LDL R2, [R1+0xf04] ;  /* 0x000f040001027983 */ /* 0x002ee20000100800 */
[----:B------:R-:W1:Y:S01]  /*33550*/  S2UR UR6, SR_SWINHI ;  /* 0x00000000000679c3 */ /* 0x000e620000002f00 */
[----:B------:R-:W-:Y:S02]  /*33560*/  USHF.L.U32 UR10, UR4, 0x10, URZ ;  /* 0x00000010040a7899 */ /* 0x000fe4000800063f */
[----:B-----5:R4:W-:Y:S02]  /*33570*/  STL.64 [R1+0xf58], R132 ;  /* 0x000f588401007387 */ /* 0x0209e40000100a00 */
[----:B------:R-:W-:Y:S02]  /*33580*/  USHF.R.S32.HI UR12, URZ, 0x1f, UR10 ;  /* 0x0000001f3f0c7899 */ /* 0x000fe4000801140a */
[----:B------:R2:W-:Y:S04]  /*33590*/  STL.64 [R1+0xf60], R130 ;  /* 0x000f608201007387 */ /* 0x0005e80000100a00 */
[----:B------:R1:W-:Y:S04]  /*335a0*/  STL.64 [R1+0xf68], R128 ;  /* 0x000f688001007387 */ /* 0x0003e80000100a00 */
[----:B----4-:R-:W4:Y:S04]  /*335b0*/  LDL.LU R133, [R1+0x500] ;  /* 0x0005000001857983 */ /* 0x010f280000300800 */
[----:B------:R-:W4:Y:S04]  /*335c0*/  LDL.LU R132, [R1+0x504] ;  /* 0x0005040001847983 */ /* 0x000f280000300800 */
[----:B--2---:R-:W2:Y:S04]  /*335d0*/  LDL.LU R131, [R1+0x508] ;  /* 0x0005080001837983 */ /* 0x004ea80000300800 */
[----:B------:R-:W2:Y:S04]  /*335e0*/  LDL.LU R130, [R1+0x50c] ;  /* 0x00050c0001827983 */ /* 0x000ea80000300800 */
[----:B-1----:R-:W2:Y:S04]  /*335f0*/  LDL.LU R129, [R1+0x510] ;  /* 0x0005100001817983 */ /* 0x002ea80000300800 */
[----:B------:R-:W2:Y:S04]  /*33600*/  LDL.LU R128, [R1+0x514] ;  /* 0x0005140001807983 */ /* 0x000ea80000300800 */
[----:B------:R1:W-:Y:S04]  /*33610*/  STL.64 [R1+0xf70], R126 ;  /* 0x000f707e01007387 */ /* 0x0003e80000100a00 */
[----:B------:R1:W-:Y:S04]  /*33620*/  STL.64 [R1+0xf78], R124 ;  /* 0x000f787c01007387 */ /* 0x0003e80000100a00 */
[----:B------:R1:W-:Y:S04]  /*33630*/  STL.64 [R1+0xf88], R122 ;  /* 0x000f887a01007387 */ /* 0x0003e80000100a00 */
[----:B-1----:R-:W2:Y:S04]  /*33640*/  LDL.LU R127, [R1+0x518] ;  /* 0x00051800017f7983 */ /* 0x002ea80000300800 */
[----:B------:R-:W2:Y:S04]  /*33650*/  LDL.LU R126, [R1+0x51c] ;  /* 0x00051c00017e7983 */ /* 0x000ea80000300800 */
[----:B------:R-:W2:Y:S04]  /*33660*/  LDL.LU R125, [R1+0x520] ;  /* 0x00052000017d7983 */ /* 0x000ea80000300800 */
[----:B------:R-:W2:Y:S04]  /*33670*/  LDL.LU R124, [R1+0x524] ;  /* 0x00052400017c7983 */ /* 0x000ea80000300800 */
[----:B------:R-:W2:Y:S04]  /*33680*/  LDL.LU R123, [R1+0x528] ;  /* 0x00052800017b7983 */ /* 0x000ea80000300800 */
[----:B------:R-:W2:Y:S04]  /*33690*/  LDL.LU R122, [R1+0x52c] ;  /* 0x00052c00017a7983 */ /* 0x000ea80000300800 */
[----:B------:R1:W-:Y:S04]  /*336a0*/  STL [R1+0xf94], R120 ;  /* 0x000f947801007387 */ /* 0x0003e80000100800 */
[----:B------:R1:W-:Y:S04]  /*336b0*/  STL [R1+0xf90], R121 ;  /* 0x000f907901007387 */ /* 0x0003e80000100800 */
[----:B------:R1:W-:Y:S04]  /*336c0*/  STL.64 [R1+0xf98], R118 ;  /* 0x000f987601007387 */ /* 0x0003e80000100a00 */
[----:B-1----:R-:W2:Y:S04]  /*336d0*/  LDL.LU R120, [R1+0x534] ;  /* 0x0005340001787983 */ /* 0x002ea80000300800 */
        /* <DEDUP_REMOVED lines=38> */
[----:B------:R1:W-:Y:S04]  /*33940*/  STL.64 [R1+0xff8], R96 ;  /* 0x000ff86001007387 */ /* 0x0003e80000100a00 */
[----:B------:R-:W-:Y:S04]  /*33950*/  STL [R1+0x1004], R94 ;  /* 0x0010045e01007387 */ /* 0x000fe80000100800 */
[----:B------:R1:W-:Y:S04]  /*33960*/  STL [R1+0x1000], R95 ;  /* 0x0010005f01007387 */ /* 0x0003e80000100800 */
        /* <DEDUP_REMOVED lines=10> */
[----:B------:R-:W2:Y:S01]  /*33a10*/  LDL.LU R90, [R1+0x5ac] ;  /* 0x0005ac00015a7983 */ /* 0x000ea20000300800 */
[C---:B---3--:R-:W-:Y:S01]  /*33a20*/  IADD3 R0, P2, R2.reuse, UR10, RZ ;  /* 0x0000000a02007c10 */ /* 0x048fe2000ff5e0ff */
[----:B------:R-:W-:Y:S01]  /*33a30*/  UMOV UR10, UR36 ;  /* 0x00000024000a7c82 */ /* 0x000fe20008000000 */
[----:B------:R-:W-:Y:S01]  /*33a40*/  UMOV UR11, UR6 ;  /* 0x00000006000b7c82 */ /* 0x000fe20008000000 */
[----:B------:R1:W-:Y:S01]  /*33a50*/  STL.64 [R1+0x1018], R88 ;  /* 0x0010185801007387 */ /* 0x0003e20000100a00 */
[----:B------:R-:W-:-:S02]  /*33a60*/  LEA.HI.X.SX32 R4, R2, UR12, 0x1, P2 ;  /* 0x0000000c02047c11 */ /* 0x000fc400090f0eff */
[C---:B------:R-:W-:Y:S01]  /*33a70*/  LEA R2, P2, R0.reuse, UR10, 0x2 ;  /* 0x0000000a00027c11 */ /* 0x040fe2000f8410ff */
[----:B------:R-:W-:Y:S03]  /*33a80*/  STL [R1+0x1024], R86 ;  /* 0x0010245601007387 */ /* 0x000fe60000100800 */
[----:B------:R-:W-:Y:S01]  /*33a90*/  LEA.HI.X R0, R0, UR11, R4, 0x2, P2 ;  /* 0x0000000b00007c11 */ /* 0x000fe200090f1404 */
[----:B------:R3:W-:Y:S01]  /*33aa0*/  STL [R1+0x1020], R87 ;  /* 0x0010205701007387 */ /* 0x0007e20000100800 */
[----:B------:R-:W-:-:S03]  /*33ab0*/  IADD3 R4, P2, R2, 0xc8000, RZ ;  /* 0x000c800002047810 */ /* 0x000fc60007f5e0ff */
[----:B-1----:R-:W2:Y:S01]  /*33ac0*/  LDL.LU R89, [R1+0x5b0] ;  /* 0x0005b00001597983 */ /* 0x002ea20000300800 */
[----:B------:R-:W-:-:S03]  /*33ad0*/  LOP3.LUT R5, R4, 0x380, RZ, 0xc0, !PT ;  /* 0x0000038004057812 */ /* 0x000fc600078ec0ff */
[----:B------:R-:W2:Y:S01]  /*33ae0*/  LDL.LU R88, [R1+0x5b4] ;  /* 0x0005b40001587983 */ /* 0x000ea20000300800 */
[----:B------:R-:W-:-:S03]  /*33af0*/  SHF.R.U64 R5, R5, 0x3, RZ ;  /* 0x0000000305057819 */ /* 0x000fc600000012ff */
[----:B---3--:R-:W3:Y:S01]  /*33b00*/  LDL.LU R87, [R1+0x5b8] ;  /* 0x0005b80001577983 */ /* 0x008ee20000300800 */
[----:B------:R-:W-:Y:S01]  /*33b10*/  LOP3.LUT R4, R5, R4, RZ, 0x3c, !PT ;  /* 0x0000000405047212 */ /* 0x000fe200078e3cff */
[----:B------:R-:W-:Y:S02]  /*33b20*/  IMAD.X R5, RZ, RZ, R0, P2 ;  /* 0x000000ffff057224 */ /* 0x000fe400010e0600 */
[----:B------:R-:W3:Y:S04]  /*33b30*/  LDL.LU R86, [R1+0x5bc] ;  /* 0x0005bc0001567983 */ /* 0x000ee80000300800 */
[----:B----4-:R-:W-:Y:S04]  /*33b40*/  ST.E desc[UR14][R4.64], R133 ;  /* 0x0000008504007985 */ /* 0x010fe8000c10190e */
[----:B------:R1:W-:Y:S04]  /*33b50*/  ST.E desc[UR14][R4.64+0x4], R132 ;  /* 0x0000048404007985 */ /* 0x0003e8000c10190e */
[----:B------:R4:W-:Y:S04]  /*33b60*/  STL.64 [R1+0x1028], R84 ;  /* 0x0010285401007387 */ /* 0x0009e80000100a00 */
[----:B------:R-:W-:Y:S01]  /*33b70*/  STL [R1+0x1040], R82 ;  /* 0x0010405201007387 */ /* 0x000fe20000100800 */
[----:B-1----:R-:W-:-:S03]  /*33b80*/  IADD3 R4, P2, R2, 0xcc000, RZ ;  /* 0x000cc00002047810 */ /* 0x002fc60007f5e0ff */
[----:B------:R1:W-:Y:S01]  /*33b90*/  STL [R1+0x1030], R83 ;  /* 0x0010305301007387 */ /* 0x0003e20000100800 */
[----:B------:R-:W-:-:S03]  /*33ba0*/  LOP3.LUT R5, R4, 0x380, RZ, 0xc0, !PT ;  /* 0x0000038004057812 */ /* 0x000fc600078ec0ff */
[----:B----4-:R-:W4:Y:S01]  /*33bb0*/  LDL.LU R85, [R1+0x5c0] ;  /* 0x0005c00001557983 */ /* 0x010f220000300800 */
[----:B------:R-:W-:-:S03]  /*33bc0*/  SHF.R.U64 R5, R5, 0x3, RZ ;  /* 0x0000000305057819 */ /* 0x000fc600000012ff */
[----:B------:R-:W4:Y:S01]  /*33bd0*/  LDL.LU R84, [R1+0x5c4] ;  /* 0x0005c40001547983 */ /* 0x000f220000300800 */
[----:B------:R-:W-:-:S03]  /*33be0*/  LOP3.LUT R4, R5, R4, RZ, 0x3c, !PT ;  /* 0x0000000405047212 */ /* 0x000fc600078e3cff */
[----:B-1----:R-:W4:Y:S01]  /*33bf0*/  LDL.LU R83, [R1+0x5c8] ;  /* 0x0005c80001537983 */ /* 0x002f220000300800 */
[----:B------:R-:W-:-:S03]  /*33c00*/  IADD3.X R5, RZ, R0, RZ, P2, !PT ;  /* 0x00000000ff057210 */ /* 0x000fc600017fe4ff */
[----:B------:R-:W4:Y:S04]  /*33c10*/  LDL.LU R82, [R1+0x5cc] ;  /* 0x0005cc0001527983 */ /* 0x000f280000300800 */
[----:B--2---:R-:W-:Y:S04]  /*33c20*/  ST.E desc[UR14][R4.64], R131 ;  /* 0x0000008304007985 */ /* 0x004fe8000c10190e */
[----:B------:R1:W-:Y:S04]  /*33c30*/  ST.E desc[UR14][R4.64+0x4], R130 ;  /* 0x0000048204007985 */ /* 0x0003e8000c10190e */
[----:B------:R-:W2:Y:S04]  /*33c40*/  LDL.LU R17, [R1+0x5d0] ;  /* 0x0005d00001117983 */ /* 0x000ea80000300800 */
[----:B------:R-:W2:Y:S01]  /*33c50*/  LDL.LU R16, [R1+0x5d4] ;  /* 0x0005d40001107983 */ /* 0x000ea20000300800 */
[----:B-1----:R-:W-:-:S03]  /*33c60*/  IADD3 R4, P2, R2, 0xc8020, RZ ;  /* 0x000c802002047810 */ /* 0x002fc60007f5e0ff */
[----:B------:R-:W2:Y:S01]  /*33c70*/  LDL.LU R15, [R1+0x5d8] ;  /* 0x0005d800010f7983 */ /* 0x000ea20000300800 */
[----:B------:R-:W-:-:S03]  /*33c80*/  LOP3.LUT R5, R4, 0x380, RZ, 0xc0, !PT ;  /* 0x0000038004057812 */ /* 0x000fc600078ec0ff */
[----:B------:R-:W2:Y:S01]  /*33c90*/  LDL.LU R14, [R1+0x5dc] ;  /* 0x0005dc00010e7983 */ /* 0x000ea20000300800 */
[----:B------:R-:W-:-:S03]  /*33ca0*/  SHF.R.U64 R5, R5, 0x3, RZ ;  /* 0x0000000305057819 */ /* 0x000fc600000012ff */
[----:B------:R-:W2:Y:S01]  /*33cb0*/  LDL.LU R11, [R1+0x5e0] ;  /* 0x0005e000010b7983 */ /* 0x000ea20000300800 */
[----:B------:R-:W-:Y:S01]  /*33cc0*/  LOP3.LUT R4, R5, R4, RZ, 0x3c, !PT ;  /* 0x0000000405047212 */ /* 0x000fe200078e3cff */
[----:B------:R-:W-:Y:S02]  /*33cd0*/  IMAD.X R5, RZ, RZ, R0, P2 ;  /* 0x000000ffff057224 */ /* 0x000fe400010e0600 */
[----:B------:R-:W2:Y:S04]  /*33ce0*/  LDL.LU R6, [R1+0x5e4] ;  /* 0x0005e40001067983 */ /* 0x000ea80000300800 */
[----:B------:R-:W-:Y:S04]  /*33cf0*/  ST.E desc[UR14][R4.64], R129 ;  /* 0x0000008104007985 */ /* 0x000fe8000c10190e */
        /* <DEDUP_REMOVED lines=14> */
[----:B------:R1:W-:Y:S04]  /*33de0*/  STL.64 [R1+0x1038], R80 ;  /* 0x0010385001007387 */ /* 0x0003e80000100a00 */
[----:B------:R1:W-:Y:S02]  /*33df0*/  STL.64 [R1+0x1048], R78 ;  /* 0x0010484e01007387 */ /* 0x0003e40000100a00 */
[----:B-1----:R-:W-:-:S02]  /*33e00*/  IADD3 R4, P2, R2, 0xc8040, RZ ;  /* 0x000c804002047810 */ /* 0x002fc40007f5e0ff */
[----:B------:R-:W-:Y:S02]  /*33e10*/  STL [R1+0x1054], R76 ;  /* 0x0010544c01007387 */ /* 0x000fe40000100800 */
[----:B------:R-:W-:Y:S02]  /*33e20*/  LOP3.LUT R5, R4, 0x380, RZ, 0xc0, !PT ;  /* 0x0000038004057812 */ /* 0x000fe400078ec0ff */
[----:B------:R-:W2:Y:S02]  /*33e30*/  LDL.LU R81, [R1+0x600] ;  /* 0x0006000001517983 */ /* 0x000ea40000300800 */
[----:B------:R-:W-:Y:S02]  /*33e40*/  SHF.R.U64 R5, R5, 0x3, RZ ;  /* 0x0000000305057819 */ /* 0x000fe400000012ff */
[----:B------:R-:W2:Y:S02]  /*33e50*/  LDL.LU R80, [R1+0x604] ;  /* 0x0006040001507983 */ /* 0x000ea40000300800 */
[----:B------:R-:W-:-:S02]  /*33e60*/  LOP3.LUT R4, R5, R4, RZ, 0x3c, !PT ;  /* 0x0000000405047212 */ /* 0x000fc400078e3cff */
[----:B------:R-:W-:Y:S01]  /*33e70*/  STL [R1+0x1050], R77 ;  /* 0x0010504d01007387 */ /* 0x000fe20000100800 */
[----:B------:R-:W-:-:S03]  /*33e80*/  IADD3.X R5, RZ, R0, RZ, P2, !PT ;  /* 0x00000000ff057210 */ /* 0x000fc600017fe4ff */
[----:B------:R-:W2:Y:S04]  /*33e90*/  LDL.LU R79, [R1+0x608] ;  /* 0x00060800014f7983 */ /* 0x000ea80000300800 */
[----:B------:R-:W-:Y:S04]  /*33ea0*/  ST.E desc[UR14][R4.64], R125 ;  /* 0x0000007d04007985 */ /* 0x000fe8000c10190e */
[----:B------:R1:W-:Y:S04]  /*33eb0*/  ST.E desc[UR14][R4.64+0x4], R124 ;  /* 0x0000047c04007985 */ /* 0x0003e8000c10190e */
[----:B------:R-:W2:Y:S04]  /*33ec0*/  LDL.LU R78, [R1+0x60c] ;  /* 0x00060c00014e7983 */ /* 0x000ea80000300800 */
[----:B------:R1:W-:Y:S02]  /*33ed0*/  STL.64 [R1+0x1058], R74 ;  /* 0x0010584a01007387 */ /* 0x0003e40000100a00 */
[----:B-1----:R-:W-:-:S02]  /*33ee0*/  IADD3 R4, P2, R2, 0xcc040, RZ ;  /* 0x000cc04002047810 */ /* 0x002fc40007f5e0ff */
[----:B------:R-:W2:Y:S02]  /*33ef0*/  LDL.LU R77, [R1+0x610] ;  /* 0x00061000014d7983 */ /* 0x000ea40000300800 */
[----:B------:R-:W-:Y:S02]  /*33f00*/  LOP3.LUT R5, R4, 0x380, RZ, 0xc0, !PT ;  /* 0x0000038004057812 */ /* 0x000fe400078ec0ff */
[----:B------:R-:W2:Y:S02]  /*33f10*/  LDL.LU R76, [R1+0x614] ;  /* 0x00061400014c7983 */ /* 0x000ea40000300800 */
[----:B------:R-:W-:Y:S02]  /*33f20*/  SHF.R.U64 R5, R5, 0x3, RZ ;  /* 0x0000000305057819 */ /* 0x000fe400000012ff */
[----:B------:R-:W-:Y:S02]  /*33f30*/  STL [R1+0x1064], R72 ;  /* 0x0010644801007387 */ /* 0x000fe40000100800 */
[----:B------:R-:W-:Y:S01]  /*33f40*/  LOP3.LUT R4, R5, R4, RZ, 0x3c, !PT ;  /* 0x0000000405047212 */ /* 0x000fe200078e3cff */
[----:B------:R-:W-:Y:S01]  /*33f50*/  IMAD.X R5, RZ, RZ, R0, P2 ;  /* 0x000000ffff057224 */ /* 0x000fe200010e0600 */
[----:B------:R-:W-:Y:S04]  /*33f60*/  STL [R1+0x1060], R73 ;  /* 0x0010604901007387 */ /* 0x000fe80000100800 */
        /* <DEDUP_REMOVED lines=20> */
[----:B------:R-:W-:Y:S02]  /*340b0*/  STL [R1+0x1074], R68 ;  /* 0x0010744401007387 */ /* 0x000fe40000100800 */
[----:B------:R-:W-:Y:S02]  /*340c0*/  SHF.R.U64 R5, R5, 0x3, RZ ;  /* 0x0000000305057819 */ /* 0x000fe400000012ff */
[----:B------:R-:W2:Y:S02]  /*340d0*/  LDL.LU R71, [R1+0x638] ;  /* 0x0006380001477983 */ /* 0x000ea40000300800 */
[----:B------:R-:W-:-:S02]  /*340e0*/  LOP3.LUT R4, R5, R4, RZ, 0x3c, !PT ;  /* 0x0000000405047212 */ /* 0x000fc400078e3cff */
[----:B------:R-:W2:Y:S01]  /*340f0*/  LDL.LU R70, [R1+0x63c] ;  /* 0x00063c0001467983 */ /* 0x000ea20000300800 */
[----:B------:R-:W-:-:S03]  /*34100*/  IADD3.X R5, RZ, R0, RZ, P2, !PT ;  /* 0x00000000ff057210 */ /* 0x000fc600017fe4ff */
[----:B------:R1:W-:Y:S04]  /*34110*/  STL [R1+0x1070], R69 ;  /* 0x0010704501007387 */ /* 0x0003e80000100800 */
[----:B------:R-:W-:Y:S04]  /*34120*/  ST.E desc[UR14][R4.64], R119 ;  /* 0x0000007704007985 */ /* 0x000fe8000c10190e */
[----:B------:R1:W-:Y:S04]  /*34130*/  ST.E desc[UR14][R4.64+0x4], R118 ;  /* 0x0000047604007985 */ /* 0x0003e8000c10190e */
[----:B------:R1:W-:Y:S04]  /*34140*/  STL.64 [R1+0x1078], R66 ;  /* 0x0010784201007387 */ /* 0x0003e80000100a00 */
[----:B-1----:R-:W2:Y:S01]  /*34150*/  LDL.LU R69, [R1+0x640] ;  /* 0x0006400001457983 */ /* 0x002ea20000300800 */
[----:B------:R-:W-:-:S03]  /*34160*/  IADD3 R4, P2, R2, 0xc8400, RZ ;  /* 0x000c840002047810 */ /* 0x000fc60007f5e0ff */
[----:B------:R-:W2:Y:S01]  /*34170*/  LDL.LU R68, [R1+0x644] ;  /* 0x0006440001447983 */ /* 0x000ea20000300800 */
[----:B------:R-:W-:-:S03]  /*34180*/  LOP3.LUT R5, R4, 0x380, RZ, 0xc0, !PT ;  /* 0x0000038004057812 */ /* 0x000fc600078ec0ff */
[----:B------:R-:W-:Y:S01]  /*34190*/  STL [R1+0x1090], R64 ;  /* 0x0010904001007387 */ /* 0x000fe20000100800 */
[----:B------:R-:W-:-:S03]  /*341a0*/  SHF.R.U64 R5, R5, 0x3, RZ ;  /* 0x0000000305057819 */ /* 0x000fc600000012ff */
[----:B------:R-:W-:Y:S01]  /*341b0*/  STL [R1+0x1080], R65 ;  /* 0x0010804101007387 */ /* 0x000fe20000100800 */
[----:B------:R-:W-:Y:S01]  /*341c0*/  LOP3.LUT R4, R5, R4, RZ, 0x3c, !PT ;  /* 0x0000000405047212 */ /* 0x000fe200078e3cff */
[----:B------:R-:W-:Y:S02]  /*341d0*/  IMAD.X R5, RZ, RZ, R0, P2 ;  /* 0x000000ffff057224 */ /* 0x000fe400010e0600 */
[----:B------:R-:W2:Y:S04]  /*341e0*/  LDL.LU R67, [R1+0x648] ;  /* 0x0006480001437983 */ /* 0x000ea80000300800 */
[----:B------:R-:W-:Y:S04]  /*341f0*/  ST.E desc[UR14][R4.64], R117 ;  /* 0x0000007504007985 */ /* 0x000fe8000c10190e */
[----:B------:R1:W-:Y:S04]  /*34200*/  ST.E desc[UR14][R4.64+0x4], R116 ;  /* 0x0000047404007985 */ /* 0x0003e8000c10190e */
[----:B------:R-:W2:Y:S04]  /*34210*/  LDL.LU R66, [R1+0x64c] ;  /* 0x00064c0001427983 */ /* 0x000ea80000300800 */
[----:B------:R3:W-:Y:S01]  /*34220*/  STL.64 [R1+0x1088], R62 ;  /* 0x0010883e01007387 */ /* 0x0007e20000100a00 */
[----:B-1----:R-:W-:-:S03]  /*34230*/  IADD3 R4, P2, R2, 0xcc400, RZ ;  /* 0x000cc40002047810 */ /* 0x002fc60007f5e0ff */
[----:B------:R-:W2:Y:S01]  /*34240*/  LDL.LU R65, [R1+0x650] ;  /* 0x0006500001417983 */ /* 0x000ea20000300800 */
[----:B------:R-:W-:-:S03]  /*34250*/  LOP3.LUT R5, R4, 0x380, RZ, 0xc0, !PT ;  /* 0x0000038004057812 */ /* 0x000fc600078ec0ff */
[----:B------:R-:W2:Y:S01]  /*34260*/  LDL.LU R64, [R1+0x654] ;  /* 0x0006540001407983 */ /* 0x000ea20000300800 */
[----:B------:R-:W-:-:S03]  /*34270*/  SHF.R.U64 R5, R5, 0x3, RZ ;  /* 0x0000000305057819 */ /* 0x000fc600000012ff */
[----:B------:R-:W-:Y:S01]  /*34280*/  STL.64 [R1+0x1098], R60 ;  /* 0x0010983c01007387 */ /* 0x000fe20000100a00 */
[----:B------:R-:W-:Y:S01]  /*34290*/  LOP3.LUT R4, R5, R4, RZ, 0x3c, !PT ;  /* 0x0000000405047212 */ /* 0x000fe200078e3cff */
[----:B------:R-:W-:Y:S02]  /*342a0*/  IMAD.X R5, RZ, RZ, R0, P2 ;  /* 0x000000ffff057224 */ /* 0x000fe400010e0600 */
[----:B---3--:R-:W3:Y:S04]  /*342b0*/  LDL.LU R63, [R1+0x658] ;  /* 0x00065800013f7983 */ /* 0x008ee80000300800 */
[----:B------:R-:W-:Y:S04]  /*342c0*/  ST.E desc[UR14][R4.64], R115 ;  /* 0x0000007304007985 */ /* 0x000fe8000c10190e */
[----:B------:R1:W-:Y:S04]  /*342d0*/  ST.E desc[UR14][R4.64+0x4], R114 ;  /* 0x0000047204007985 */ /* 0x0003e8000c10190e */
[----:B------:R-:W3:Y:S04]  /*342e0*/  LDL.LU R62, [R1+0x65c] ;  /* 0x00065c00013e7983 */ /* 0x000ee80000300800 */
[----:B------:R-:W-:Y:S01]  /*342f0*/  STL [R1+0x10a4], R58 ;  /* 0x0010a43a01007387 */ /* 0x000fe20000100800 */
[----:B-1----:R-:W-:-:S03]  /*34300*/  IADD3 R4, P2, R2, 0xc8420, RZ ;  /* 0x000c842002047810 */ /* 0x002fc60007f5e0ff */
[----:B------:R1:W-:Y:S01]  /*34310*/  STL [R1+0x10a0], R59 ;  /* 0x0010a03b01007387 */ /* 0x0003e20000100800 */
[----:B------:R-:W-:-:S03]  /*34320*/  LOP3.LUT R5, R4, 0x380, RZ, 0xc0, !PT ;  /* 0x0000038004057812 */ /* 0x000fc600078ec0ff */
[----:B------:R-:W3:Y:S01]  /*34330*/  LDL.LU R61, [R1+0x660] ;  /* 0x00066000013d7983 */ /* 0x000ee20000300800 */
[----:B------:R-:W-:-:S03]  /*34340*/  SHF.R.U64 R5, R5, 0x3, RZ ;  /* 0x0000000305057819 */ /* 0x000fc600000012ff */
[----:B------:R-:W3:Y:S01]  /*34350*/  LDL.LU R60, [R1+0x664] ;  /* 0x00066400013c7983 */ /* 0x000ee20000300800 */
[----:B------:R-:W-:-:S03]  /*34360*/  LOP3.LUT R4, R5, R4, RZ, 0x3c, !PT ;  /* 0x0000000405047212 */ /* 0x000fc600078e3cff */
[----:B------:R-:W-:Y:S01]  /*34370*/  STL.64 [R1+0x10a8], R56 ;  /* 0x0010a83801007387 */ /* 0x000fe20000100a00 */
[----:B------:R-:W-:-:S03]  /*34380*/  IADD3.X R5, RZ, R0, RZ, P2, !PT ;  /* 0x00000000ff057210 */ /* 0x000fc600017fe4ff */
[----:B-1----:R-:W3:Y:S04]  /*34390*/  LDL.LU R59, [R1+0x668] ;  /* 0x00066800013b7983 */ /* 0x002ee80000300800 */
        /* <DEDUP_REMOVED lines=10> */
[----:B------:R-:W-:Y:S01]  /*34440*/  LOP3.LUT R4, R5, R4, RZ, 0x3c, !PT ;  /* 0x0000000405047212 */ /* 0x000fe200078e3cff */
[----:B------:R-:W-:Y:S02]  /*34450*/  IMAD.X R5, RZ, RZ, R0, P2 ;  /* 0x000000ffff057224 */ /* 0x000fe400010e0600 */
[----:B------:R-:W-:Y:S04]  /*34460*/  STL.64 [R1+0x10b8], R52 ;  /* 0x0010b83401007387 */ /* 0x000fe80000100a00 */
[----:B------:R-:W-:Y:S04]  /*34470*/  ST.E desc[UR14][R4.64], R111 ;  /* 0x0000006f04007985 */ /* 0x000fe8000c10190e */
[----:B------:R4:W-:Y:S04]  /*34480*/  ST.E desc[UR14][R4.64+0x4], R110 ;  /* 0x0000046e04007985 */ /* 0x0009e8000c10190e */
[----:B-1----:R-:W3:Y:S04]  /*34490*/  LDL.LU R55, [R1+0x678] ;  /* 0x0006780001377983 */ /* 0x002ee80000300800 */
[----:B------:R-:W3:Y:S01]  /*344a0*/  LDL.LU R54, [R1+0x67c] ;  /* 0x00067c0001367983 */ /* 0x000ee20000300800 */
[----:B----4-:R-:W-:-:S03]  /*344b0*/  IADD3 R4, P2, R2, 0xc8440, RZ ;  /* 0x000c844002047810 */ /* 0x010fc60007f5e0ff */
[----:B------:R-:W-:Y:S01]  /*344c0*/  STL [R1+0x10c4], R50 ;  /* 0x0010c43201007387 */ /* 0x000fe20000100800 */
[----:B------:R-:W-:-:S03]  /*344d0*/  LOP3.LUT R5, R4, 0x380, RZ, 0xc0, !PT ;  /* 0x0000038004057812 */ /* 0x000fc600078ec0ff */
[----:B------:R1:W-:Y:S01]  /*344e0*/  STL [R1+0x10c0], R51 ;  /* 0x0010c03301007387 */ /* 0x0003e20000100800 */
[----:B------:R-:W-:-:S03]  /*344f0*/  SHF.R.U64 R5, R5, 0x3, RZ ;  /* 0x0000000305057819 */ /* 0x000fc600000012ff */
[----:B------:R-:W4:Y:S01]  /*34500*/  LDL.LU R53, [R1+0x680] ;  /* 0x0006800001357983 */ /* 0x000f220000300800 */
[----:B------:R-:W-:Y:S01]  /*34510*/  LOP3.LUT R4, R5, R4, RZ, 0x3c, !PT ;  /* 0x0000000405047212 */ /* 0x000fe200078e3cff */
[----:B------:R-:W-:Y:S02]  /*34520*/  IMAD.X R5, RZ, RZ, R0, P2 ;  /* 0x000000ffff057224 */ /* 0x000fe400010e0600 */
[----:B------:R-:W4:Y:S04]  /*34530*/  LDL.LU R52, [R1+0x684] ;  /* 0x0006840001347983 */ /* 0x000f280000300800 */
[----:B------:R-:W-:Y:S04]  /*34540*/  ST.E desc[UR14][R4.64], R109 ;  /* 0x0000006d04007985 */ /* 0x000fe8000c10190e */
[----:B------:R1:W-:Y:S04]  /*34550*/  ST.E desc[UR14][R4.64+0x4], R108 ;  /* 0x0000046c04007985 */ /* 0x0003e8000c10190e */
[----:B------:R1:W-:Y:S04]  /*34560*/  STL.64 [R1+0x10c8], R48 ;  /* 0x0010c83001007387 */ /* 0x0003e80000100a00 */
[----:B-1----:R-:W4:Y:S01]  /*34570*/  LDL.LU R51, [R1+0x688] ;  /* 0x0006880001337983 */ /* 0x002f220000300800 */
[----:B------:R-:W-:-:S03]  /*34580*/  IADD3 R4, P2, R2, 0xcc440, RZ ;  /* 0x000cc44002047810 */ /* 0x000fc60007f5e0ff */
[----:B------:R-:W4:Y:S01]  /*34590*/  LDL.LU R50, [R1+0x68c] ;  /* 0x00068c0001327983 */ /* 0x000f220000300800 */
[----:B------:R-:W-:-:S03]  /*345a0*/  LOP3.LUT R5, R4, 0x380, RZ, 0xc0, !PT ;  /* 0x0000038004057812 */ /* 0x000fc600078ec0ff */
[----:B------:R-:W-:Y:S01]  /*345b0*/  STL [R1+0x10e0], R46 ;  /* 0x0010e02e01007387 */ /* 0x000fe20000100800 */
[----:B------:R-:W-:-:S03]  /*345c0*/  SHF.R.U64 R5, R5, 0x3, RZ ;  /* 0x0000000305057819 */ /* 0x000fc600000012ff */
[----:B------:R1:W-:Y:S01]  /*345d0*/  STL [R1+0x10d0], R47 ;  /* 0x0010d02f01007387 */ /* 0x0003e20000100800 */
[----:B------:R-:W-:-:S03]  /*345e0*/  LOP3.LUT R4, R5, R4, RZ, 0x3c, !PT ;  /* 0x0000000405047212 */ /* 0x000fc600078e3cff */
[----:B------:R-:W4:Y:S01]  /*345f0*/  LDL.LU R49, [R1+0x690] ;  /* 0x0006900001317983 */ /* 0x000f220000300800 */
[----:B------:R-:W-:-:S03]  /*34600*/  IADD3.X R5, RZ, R0, RZ, P2, !PT ;  /* 0x00000000ff057210 */ /* 0x000fc600017fe4ff */
        /* <DEDUP_REMOVED lines=8> */
[----:B------:R-:W-:Y:S01]  /*34690*/  STL.64 [R1+0x10e8], R42 ;  /* 0x0010e82a01007387 */ /* 0x000fe20000100a00 */
[----:B------:R-:W-:-:S03]  /*346a0*/  SHF.R.U64 R5, R5, 0x3, RZ ;  /* 0x0000000305057819 */ /* 0x000fc600000012ff */
[----:B------:R-:W4:Y:S01]  /*346b0*/  LDL.LU R45, [R1+0x6a0] ;  /* 0x0006a000012d7983 */ /* 0x000f220000300800 */
[----:B------:R-:W-:Y:S01]  /*346c0*/  LOP3.LUT R4, R5, R4, RZ, 0x3c, !PT ;  /* 0x0000000405047212 */ /* 0x000fe200078e3cff */
[----:B------:R-:W-:Y:S02]  /*346d0*/  IMAD.X R5, RZ, RZ, R0, P2 ;  /* 0x000000ffff057224 */ /* 0x000fe400010e0600 */
[----:B------:R-:W4:Y:S04]  /*346e0*/  LDL.LU R44, [R1+0x6a4] ;  /* 0x0006a400012c7983 */ /* 0x000f280000300800 */
[----:B------:R-:W-:Y:S04]  /*346f0*/  ST.E desc[UR14][R4.64], R105 ;  /* 0x0000006904007985 */ /* 0x000fe8000c10190e */
[----:B------:R1:W-:Y:S04]  /*34700*/  ST.E desc[UR14][R4.64+0x4], R104 ;  /* 0x0000046804007985 */ /* 0x0003e8000c10190e */
[----:B------:R-:W-:Y:S04]  /*34710*/  STL [R1+0x1100], R37 ;  /* 0x0011002501007387 */ /* 0x000fe80000100800 */
[----:B------:R-:W-:Y:S01]  /*34720*/  STL.64 [R1+0x10f8], R38 ;  /* 0x0010f82601007387 */ /* 0x000fe20000100a00 */
[----:B-1----:R-:W-:-:S03]  /*34730*/  IADD3 R4, P2, R2, 0xcc460, RZ ;  /* 0x000cc46002047810 */ /* 0x002fc60007f5e0ff */
[----:B------:R-:W-:Y:S01]  /*34740*/  STL [R1+0x10f4], R40 ;  /* 0x0010f42801007387 */ /* 0x000fe20000100800 */
[----:B------:R-:W-:-:S03]  /*34750*/  LOP3.LUT R5, R4, 0x380, RZ, 0xc0, !PT ;  /* 0x0000038004057812 */ /* 0x000fc600078ec0ff */
[----:B------:R-:W4:Y:S01]  /*34760*/  LDL.LU R43, [R1+0x6a8] ;  /* 0x0006a800012b7983 */ /* 0x000f220000300800 */
[----:B------:R-:W-:-:S03]  /*34770*/  SHF.R.U64 R5, R5, 0x3, RZ ;  /* 0x0000000305057819 */ /* 0x000fc600000012ff */
[----:B------:R-:W4:Y:S01]  /*34780*/  LDL.LU R42, [R1+0x6ac] ;  /* 0x0006ac00012a7983 */ /* 0x000f220000300800 */
[----:B------:R-:W-:Y:S01]  /*34790*/  LOP3.LUT R4, R5, R4, RZ, 0x3c, !PT ;  /* 0x0000000405047212 */ /* 0x000fe200078e3cff */
[----:B------:R-:W-:Y:S02]  /*347a0*/  IMAD.X R5, RZ, RZ, R0, P2 ;  /* 0x000000ffff057224 */ /* 0x000fe400010e0600 */
[----:B------:R-:W-:Y:S04]  /*347b0*/  STL.64 [R1+0x1130], R24 ;  /* 0x0011301801007387 */ /* 0x000fe80000100a00 */
[----:B------:R-:W-:Y:S04]  /*347c0*/  ST.E desc[UR14][R4.64], R103 ;  /* 0x0000006704007985 */ /* 0x000fe8000c10190e */
[----:B------:R1:W-:Y:S04]  /*347d0*/  ST.E desc[UR14][R4.64+0x4], R102 ;  /* 0x0000046604007985 */ /* 0x0003e8000c10190e */
[----:B------:R-:W-:Y:S04]  /*347e0*/  STL.64 [R1+0x1128], R26 ;  /* 0x0011281a01007387 */ /* 0x000fe80000100a00 */
[----:B------:R-:W-:Y:S01]  /*347f0*/  STL [R1+0x1120], R29 ;  /* 0x0011201d01007387 */ /* 0x000fe20000100800 */
[----:B-1----:R-:W-:-:S03]  /*34800*/  IADD3 R4, P2, R2, 0xc8800, RZ ;  /* 0x000c880002047810 */ /* 0x002fc60007f5e0ff */
[----:B------:R-:W-:Y:S01]  /*34810*/  STL [R1+0x1140], R28 ;  /* 0x0011401c01007387 */ /* 0x000fe20000100800 */
[----:B------:R-:W-:-:S03]  /*34820*/  LOP3.LUT R5, R4, 0x380, RZ, 0xc0, !PT ;  /* 0x0000038004057812 */ /* 0x000fc600078ec0ff */
[----:B------:R-:W-:Y:S01]  /*34830*/  STL.64 [R1+0x1118], R30 ;  /* 0x0011181e01007387 */ /* 0x000fe20000100a00 */
[----:B------:R-:W-:-:S03]  /*34840*/  SHF.R.U64 R5, R5, 0x3, RZ ;  /* 0x0000000305057819 */ /* 0x000fc600000012ff */
[----:B------:R-:W-:Y:S01]  /*34850*/  STL [R1+0x1114], R32 ;  /* 0x0011142001007387 */ /* 0x000fe20000100800 */
[----:B------:R-:W-:-:S03]  /*34860*/  LOP3.LUT R4, R5, R4, RZ, 0x3c, !PT ;  /* 0x0000000405047212 */ /* 0x000fc600078e3cff */
[----:B------:R-:W-:Y:S01]  /*34870*/  STL [R1+0x1110], R33 ;  /* 0x0011102101007387 */ /* 0x000fe20000100800 */
[----:B------:R-:W-:-:S03]  /*34880*/  IADD3.X R5, RZ, R0, RZ, P2, !PT ;  /* 0x00000000ff057210 */ /* 0x000fc600017fe4ff */
[----:B------:R-:W-:Y:S04]  /*34890*/  STL.64 [R1+0x1108], R34 ;  /* 0x0011082201007387 */ /* 0x000fe80000100a00 */
[----:B------:R-:W-:Y:S04]  /*348a0*/  ST.E desc[UR14][R4.64], R101 ;  /* 0x0000006504007985 */ /* 0x000fe8000c10190e */
[----:B------:R1:W-:Y:S04]  /*348b0*/  ST.E desc[UR14][R4.64+0x4], R100 ;  /* 0x0000046404007985 */ /* 0x0003e8000c10190e */
[----:B------:R-:W-:Y:S04]  /*348c0*/  STL [R1+0x1104], R36 ;  /* 0x0011042401007387 */ /* 0x000fe80000100800 */
[----:B------:R-:W-:Y:S01]  /*348d0*/  STL [R1+0x10f0], R41 ;  /* 0x0010f02901007387 */ /* 0x000fe20000100800 */
[----:B-1----:R-:W-:-:S03]  /*348e0*/  IADD3 R4, P2, R2, 0xcc800, RZ ;  /* 0x000cc80002047810 */ /* 0x002fc60007f5e0ff */
[----:B------:R-:W-:Y:S01]  /*348f0*/  STL [R1+0xf80], R3 ;  /* 0x000f800301007387 */ /* 0x000fe20000100800 */
[----:B------:R-:W-:-:S03]  /*34900*/  LOP3.LUT R5, R4, 0x380, RZ, 0xc0, !PT ;  /* 0x0000038004057812 */ /* 0x000fc600078ec0ff */
[----:B------:R-:W-:Y:S01]  /*34910*/  STL.64 [R1+0xf50], R134 ;  /* 0x000f508601007387 */ /* 0x000fe20000100a00 */
[----:B------:R-:W-:-:S03]  /*34920*/  SHF.R.U64 R5, R5, 0x3, RZ ;  /* 0x0000000305057819 */ /* 0x000fc600000012ff */
[----:B------:R-:W-:Y:S01]  /*34930*/  STL.64 [R1+0xf48], R136 ;  /* 0x000f488801007387 */ /* 0x000fe20000100a00 */
[----:B------:R-:W-:Y:S01]  /*34940*/  LOP3.LUT R4, R5, R4, RZ, 0x3c, !PT ;  /* 0x0000000405047212 */ /* 0x000fe200078e3cff */
[----:B------:R-:W-:Y:S02]  /*34950*/  IMAD.X R5, RZ, RZ, R0, P2 ;  /* 0x000000ffff057224 */ /* 0x000fe400010e0600 */
[----:B------:R-:W-:Y:S04]  /*34960*/  STL.64 [R1+0xf40], R138 ;  /* 0x000f408a01007387 */ /* 0x000fe80000100a00 */
[----:B------:R-:W-:Y:S04]  /*34970*/  ST.E desc[UR14][R4.64], R99 ;  /* 0x0000006304007985 */ /* 0x000fe8000c10190e */
[----:B------:R1:W-:Y:S04]  /*34980*/  ST.E desc[UR14][R4.64+0x4], R98 ;  /* 0x0000046204007985 */ /* 0x0003e8000c10190e */
[----:B------:R-:W-:Y:S04]  /*34990*/  STL.64 [R1+0xf38], R140 ;  /* 0x000f388c01007387 */ /* 0x000fe80000100a00 */
[----:B------:R-:W-:Y:S01]  /*349a0*/  STL.64 [R1+0xf30], R142 ;  /* 0x000f308e01007387 */ /* 0x000fe20000100a00 */
[----:B-1----:R-:W-:-:S03]  /*349b0*/  IADD3 R4, P2, R2, 0xc8820, RZ ;  /* 0x000c882002047810 */ /* 0x002fc60007f5e0ff */
[----:B------:R-:W-:Y:S01]  /*349c0*/  STL.64 [R1+0xf28], R144 ;  /* 0x000f289001007387 */ /* 0x000fe20000100a00 */
        /* <DEDUP_REMOVED lines=10> */
[----:B------:R-:W4:Y:S01]  /*34a70*/  LDL.LU R40, [R1+0x6b0] ;  /* 0x0006b00001287983 */ /* 0x000f220000300800 */
[----:B-1----:R-:W-:-:S03]  /*34a80*/  IADD3 R4, P2, R2, 0xcc820, RZ ;  /* 0x000cc82002047810 */ /* 0x002fc60007f5e0ff */
[----:B------:R-:W4:Y:S01]  /*34a90*/  LDL.LU R39, [R1+0x6b4] ;  /* 0x0006b40001277983 */ /* 0x000f220000300800 */
[----:B------:R-:W-:-:S03]  /*34aa0*/  LOP3.LUT R5, R4, 0x380, RZ, 0xc0, !PT ;  /* 0x0000038004057812 */ /* 0x000fc600078ec0ff */
[----:B------:R-:W4:Y:S04]  /*34ab0*/  LDL.LU R38, [R1+0x6b8] ;  /* 0x0006b80001267983 */ /* 0x000f280000300800 */
[----:B------:R-:W4:Y:S04]  /*34ac0*/  LDL.LU R37, [R1+0x6bc] ;  /* 0x0006bc0001257983 */ /* 0x000f280000300800 */
[----:B------:R-:W4:Y:S01]  /*34ad0*/  LDL.LU R36, [R1+0x6c0] ;  /* 0x0006c00001247983 */ /* 0x000f220000300800 */
[----:B------:R-:W-:-:S03]  /*34ae0*/  SHF.R.U64 R5, R5, 0x3, RZ ;  /* 0x0000000305057819 */ /* 0x000fc600000012ff */
[----:B------:R-:W4:Y:S04]  /*34af0*/  LDL.LU R35, [R1+0x6c4] ;  /* 0x0006c40001237983 */ /* 0x000f280000300800 */
[----:B------:R-:W4:Y:S04]  /*34b00*/  LDL.LU R34, [R1+0x6c8] ;  /* 0x0006c80001227983 */ /* 0x000f280000300800 */
[----:B------:R-:W4:Y:S04]  /*34b10*/  LDL.LU R33, [R1+0x6cc] ;  /* 0x0006cc0001217983 */ /* 0x000f280000300800 */
[----:B------:R-:W4:Y:S04]  /*34b20*/  LDL.LU R32, [R1+0x6d0] ;  /* 0x0006d00001207983 */ /* 0x000f280000300800 */
[----:B------:R-:W4:Y:S01]  /*34b30*/  LDL.LU R31, [R1+0x6d4] ;  /* 0x0006d400011f7983 */ /* 0x000f220000300800 */
[----:B------:R-:W-:-:S02]  /*34b40*/  LOP3.LUT R4, R5, R4, RZ, 0x3c, !PT ;  /* 0x0000000405047212 */ /* 0x000fc400078e3cff */
[----:B------:R-:W-:Y:S01]  /*34b50*/  IADD3.X R5, RZ, R0, RZ, P2, !PT ;  /* 0x00000000ff057210 */ /* 0x000fe200017fe4ff */
[----:B------:R-:W4:Y:S04]  /*34b60*/  LDL.LU R30, [R1+0x6d8] ;  /* 0x0006d800011e7983 */ /* 0x000f280000300800 */
[----:B------:R-:W-:Y:S04]  /*34b70*/  ST.E desc[UR14][R4.64], R95 ;  /* 0x0000005f04007985 */ /* 0x000fe8000c10190e */
[----:B------:R1:W-:Y:S04]  /*34b80*/  ST.E desc[UR14][R4.64+0x4], R94 ;  /* 0x0000045e04007985 */ /* 0x0003e8000c10190e */
[----:B------:R-:W4:Y:S04]  /*34b90*/  LDL.LU R29, [R1+0x6dc] ;  /* 0x0006dc00011d7983 */ /* 0x000f280000300800 */
[----:B------:R-:W4:Y:S01]  /*34ba0*/  LDL.LU R28, [R1+0x6e0] ;  /* 0x0006e000011c7983 */ /* 0x000f220000300800 */
[----:B-1----:R-:W-:-:S03]  /*34bb0*/  IADD3 R4, P2, R2, 0xc8840, RZ ;  /* 0x000c884002047810 */ /* 0x002fc60007f5e0ff */
[----:B------:R-:W4:Y:S01]  /*34bc0*/  LDL.LU R27, [R1+0x6e4] ;  /* 0x0006e400011b7983 */ /* 0x000f220000300800 */
[----:B------:R-:W-:-:S03]  /*34bd0*/  LOP3.LUT R5, R4, 0x380, RZ, 0xc0, !PT ;  /* 0x0000038004057812 */ /* 0x000fc600078ec0ff */
[----:B------:R-:W4:Y:S01]  /*34be0*/  LDL.LU R26, [R1+0x6e8] ;  /* 0x0006e800011a7983 */ /* 0x000f220000300800 */
[----:B------:R-:W-:-:S03]  /*34bf0*/  SHF.R.U64 R5, R5, 0x3, RZ ;  /* 0x0000000305057819 */ /* 0x000fc600000012ff */
[----:B------:R-:W4:Y:S01]  /*34c00*/  LDL.LU R25, [R1+0x6ec] ;  /* 0x0006ec0001197983 */ /* 0x000f220000300800 */
[----:B------:R-:W-:Y:S01]  /*34c10*/  LOP3.LUT R4, R5, R4, RZ, 0x3c, !PT ;  /* 0x0000000405047212 */ /* 0x000fe200078e3cff */
[----:B------:R-:W-:Y:S02]  /*34c20*/  IMAD.X R5, RZ, RZ, R0, P2 ;  /* 0x000000ffff057224 */ /* 0x000fe400010e0600 */
        /* <DEDUP_REMOVED lines=24> */
[----:B------:R-:W-:-:S03]  /*34db0*/  LOP3.LUT R4, R5, R4, RZ, 0x3c, !PT ;  /* 0x0000000405047212 */ /* 0x000fc600078e3cff */
[----:B------:R-:W4:Y:S01]  /*34dc0*/  LDL.LU R111, [R1+0x448] ;  /* 0x00044800016f7983 */ /* 0x000f220000300800 */
[----:B------:R-:W-:-:S03]  /*34dd0*/  IADD3.X R5, RZ, R0, RZ, P2, !PT ;  /* 0x00000000ff057210 */ /* 0x000fc600017fe4ff */
[----:B------:R-:W4:Y:S04]  /*34de0*/  LDL.LU R110, [R1+0x44c] ;  /* 0x00044c00016e7983 */ /* 0x000f280000300800 */
[----:B------:R1:W-:Y:S04]  /*34df0*/  ST.E desc[UR14][R4.64], R89 ;  /* 0x0000005904007985 */ /* 0x0003e8000c10190e */
[----:B------:R2:W-:Y:S04]  /*34e00*/  ST.E desc[UR14][R4.64+0x4], R88 ;  /* 0x0000045804007985 */ /* 0x0005e8000c10190e */
[----:B------:R-:W4:Y:S04]  /*34e10*/  LDL.LU R119, [R1+0x450] ;  /* 0x0004500001777983 */ /* 0x000f280000300800 */
[----:B-1----:R-:W4:Y:S01]  /*34e20*/  LDL.LU R89, [R1+0x420] ;  /* 0x0004200001597983 */ /* 0x002f220000300800 */
[----:B--2---:R-:W-:-:S03]  /*34e30*/  IADD3 R4, P2, R2, 0xcc860, RZ ;  /* 0x000cc86002047810 */ /* 0x004fc60007f5e0ff */
        /* <DEDUP_REMOVED lines=8> */
[----:B------:R1:W-:Y:S04]  /*34ec0*/  ST.E desc[UR14][R4.64], R87 ;  /* 0x0000005704007985 */ /* 0x0003e8000c10190e */
[----:B------:R3:W-:Y:S04]  /*34ed0*/  ST.E desc[UR14][R4.64+0x4], R86 ;  /* 0x0000045604007985 */ /* 0x0007e8000c10190e */
[----:B------:R-:W2:Y:S04]  /*34ee0*/  LDL.LU R129, [R1+0x460] ;  /* 0x0004600001817983 */ /* 0x000ea80000300800 */
[----:B-1----:R-:W2:Y:S01]  /*34ef0*/  LDL.LU R87, [R1+0x410] ;  /* 0x0004100001577983 */ /* 0x002ea20000300800 */
[----:B---3--:R-:W-:-:S03]  /*34f00*/  IADD3 R4, P2, R2, 0xc8c00, RZ ;  /* 0x000c8c0002047810 */ /* 0x008fc60007f5e0ff */
[----:B------:R-:W3:Y:S01]  /*34f10*/  LDL.LU R86, [R1+0x414] ;  /* 0x0004140001567983 */ /* 0x000ee20000300800 */
[----:B------:R-:W-:-:S03]  /*34f20*/  LOP3.LUT R5, R4, 0x380, RZ, 0xc0, !PT ;  /* 0x0000038004057812 */ /* 0x000fc600078ec0ff */
[----:B------:R-:W3:Y:S01]  /*34f30*/  LDL.LU R128, [R1+0x464] ;  /* 0x0004640001807983 */ /* 0x000ee20000300800 */
[----:B------:R-:W-:-:S03]  /*34f40*/  SHF.R.U64 R5, R5, 0x3, RZ ;  /* 0x0000000305057819 */ /* 0x000fc600000012ff */
[----:B------:R-:W3:Y:S01]  /*34f50*/  LDL.LU R133, [R1+0x468] ;  /* 0x0004680001857983 */ /* 0x000ee20000300800 */
[----:B------:R-:W-:Y:S01]  /*34f60*/  LOP3.LUT R4, R5, R4, RZ, 0x3c, !PT ;  /* 0x0000000405047212 */ /* 0x000fe200078e3cff */
[----:B------:R-:W-:Y:S02]  /*34f70*/  IMAD.X R5, RZ, RZ, R0, P2 ;  /* 0x000000ffff057224 */ /* 0x000fe400010e0600 */
[----:B------:R-:W3:Y:S04]  /*34f80*/  LDL.LU R132, [R1+0x46c] ;  /* 0x00046c0001847983 */ /* 0x000ee80000300800 */
[----:B------:R1:W-:Y:S04]  /*34f90*/  ST.E desc[UR14][R4.64], R85 ;  /* 0x0000005504007985 */ /* 0x0003e8000c10190e */
[----:B------:R1:W-:Y:S04]  /*34fa0*/  ST.E desc[UR14][R4.64+0x4], R84 ;  /* 0x0000045404007985 */ /* 0x0003e8000c10190e */
[----:B------:R-:W3:Y:S04]  /*34fb0*/  LDL.LU R137, [R1+0x470] ;  /* 0x0004700001897983 */ /* 0x000ee80000300800 */
[----:B-1----:R-:W3:Y:S01]  /*34fc0*/  LDL.LU R85, [R1+0x418] ;  /* 0x0004180001557983 */ /* 0x002ee20000300800 */
[----:B------:R-:W-:-:S03]  /*34fd0*/  IADD3 R4, P2, R2, 0xccc00, RZ ;  /* 0x000ccc0002047810 */ /* 0x000fc60007f5e0ff */
[----:B------:R-:W3:Y:S01]  /*34fe0*/  LDL.LU R84, [R1+0x41c] ;  /* 0x00041c0001547983 */ /* 0x000ee20000300800 */
[----:B------:R-:W-:-:S03]  /*34ff0*/  LOP3.LUT R5, R4, 0x380, RZ, 0xc0, !PT ;  /* 0x0000038004057812 */ /* 0x000fc600078ec0ff */
[----:B------:R-:W3:Y:S01]  /*35000*/  LDL.LU R136, [R1+0x474] ;  /* 0x0004740001887983 */ /* 0x000ee20000300800 */
[----:B------:R-:W-:-:S03]  /*35010*/  SHF.R.U64 R5, R5, 0x3, RZ ;  /* 0x0000000305057819 */ /* 0x000fc600000012ff */
[----:B------:R-:W3:Y:S01]  /*35020*/  LDL.LU R141, [R1+0x478] ;  /* 0x00047800018d7983 */ /* 0x000ee20000300800 */
[----:B------:R-:W-:-:S03]  /*35030*/  LOP3.LUT R4, R5, R4, RZ, 0x3c, !PT ;  /* 0x0000000405047212 */ /* 0x000fc600078e3cff */
[----:B------:R-:W3:Y:S01]  /*35040*/  LDL.LU R140, [R1+0x47c] ;  /* 0x00047c00018c7983 */ /* 0x000ee20000300800 */
[----:B------:R-:W-:-:S03]  /*35050*/  IADD3.X R5, RZ, R0, RZ, P2, !PT ;  /* 0x00000000ff057210 */ /* 0x000fc600017fe4ff */
[----:B------:R-:W3:Y:S04]  /*35060*/  LDL.LU R145, [R1+0x480] ;  /* 0x0004800001917983 */ /* 0x000ee80000300800 */
[----:B------:R-:W-:Y:S04]  /*35070*/  ST.E desc[UR14][R4.64], R83 ;  /* 0x0000005304007985 */ /* 0x000fe8000c10190e */
[----:B------:R1:W-:Y:S04]  /*35080*/  ST.E desc[UR14][R4.64+0x4], R82 ;  /* 0x0000045204007985 */ /* 0x0003e8000c10190e */
[----:B------:R-:W3:Y:S04]  /*35090*/  LDL.LU R144, [R1+0x484] ;  /* 0x0004840001907983 */ /* 0x000ee80000300800 */
[----:B------:R-:W3:Y:S01]  /*350a0*/  LDL.LU R148, [R1+0x48c] ;  /* 0x00048c0001947983 */ /* 0x000ee20000300800 */
[----:B-1----:R-:W-:-:S03]  /*350b0*/  IADD3 R4, P2, R2, 0xc8c20, RZ ;  /* 0x000c8c2002047810 */ /* 0x002fc60007f5e0ff */
[----:B------:R-:W3:Y:S01]  /*350c0*/  LDL.LU R149, [R1+0x488] ;  /* 0x0004880001957983 */ /* 0x000ee20000300800 */
[----:B------:R-:W-:-:S04]  /*350d0*/  LOP3.LUT R5, R4, 0x380, RZ, 0xc0, !PT ;  /* 0x0000038004057812 */ /* 0x000fc800078ec0ff */
[----:B------:R-:W-:-:S04]  /*350e0*/  SHF.R.U64 R5, R5, 0x3, RZ ;  /* 0x0000000305057819 */ /* 0x000fc800000012ff */
[----:B------:R-:W-:Y:S01]  /*350f0*/  LOP3.LUT R4, R5, R4, RZ, 0x3c, !PT ;  /* 0x0000000405047212 */ /* 0x000fe200078e3cff */
[----:B------:R-:W-:-:S05]  /*35100*/  IMAD.X R5, RZ, RZ, R0, P2 ;  /* 0x000000ffff057224 */ /* 0x000fca00010e0600 */
[----:B------:R-:W-:Y:S04]  /*35110*/  ST.E desc[UR14][R4.64], R17 ;  /* 0x0000001104007985 */ /* 0x000fe8000c10190e */
[----:B------:R1:W-:Y:S02]  /*35120*/  ST.E desc[UR14][R4.64+0x4], R16 ;  /* 0x0000041004007985 */ /* 0x0003e4000c10190e */
[----:B-1----:R-:W-:-:S04]  /*35130*/  IADD3 R4, P2, R2, 0xccc20, RZ ;  /* 0x000ccc2002047810 */ /* 0x002fc80007f5e0ff */
        /* <DEDUP_REMOVED lines=9> */
[----:B------:R-:W-:Y:S02]  /*351d0*/  LOP3.LUT R4, R5, R4, RZ, 0x3c, !PT ;  /* 0x0000000405047212 */ /* 0x000fe400078e3cff */
[----:B------:R-:W-:-:S05]  /*351e0*/  IADD3.X R5, RZ, R0, RZ, P2, !PT ;  /* 0x00000000ff057210 */ /* 0x000fca00017fe4ff */
[----:B------:R-:W-:Y:S04]  /*351f0*/  ST.E desc[UR14][R4.64], R11 ;  /* 0x0000000b04007985 */ /* 0x000fe8000c10190e */
[----:B------:R1:W-:Y:S02]  /*35200*/  ST.E desc[UR14][R4.64+0x4], R6 ;  /* 0x0000040604007985 */ /* 0x0003e4000c10190e */
[----:B-1----:R-:W-:-:S04]  /*35210*/  IADD3 R4, P2, R2, 0xccc40, RZ ;  /* 0x000ccc4002047810 */ /* 0x002fc80007f5e0ff */
[----:B------:R-:W-:-:S04]  /*35220*/  LOP3.LUT R5, R4, 0x380, RZ, 0xc0, !PT ;  /* 0x0000038004057812 */ /* 0x000fc800078ec0ff */
[----:B------:R-:W-:-:S04]  /*35230*/  SHF.R.U64 R5, R5, 0x3, RZ ;  /* 0x0000000305057819 */ /* 0x000fc800000012ff */
[----:B------:R-:W-:Y:S01]  /*35240*/  LOP3.LUT R4, R5, R4, RZ, 0x3c, !PT ;  /* 0x0000000405047212 */ /* 0x000fe200078e3cff */
[----:B------:R-:W-:Y:S01]  /*35250*/  IMAD.X R5, RZ, RZ, R0, P2 ;  /* 0x000000ffff057224 */ /* 0x000fe200010e0600 */
[----:B------:R-:W-:-:S04]  /*35260*/  IADD3 R6, P2, R2, 0xc8c60, RZ ;  /* 0x000c8c6002067810 */ /* 0x000fc80007f5e0ff */
[----:B------:R1:W-:Y:S04]  /*35270*/  ST.E desc[UR14][R4.64], R7 ;  /* 0x0000000704007985 */ /* 0x0003e8000c10190e */
[----:B------:R1:W-:Y:S02]  /*35280*/  ST.E desc[UR14][R4.64+0x4], R10 ;  /* 0x0000040a04007985 */ /* 0x0003e4000c10190e */
[----:B-1----:R-:W-:-:S04]  /*35290*/  LOP3.LUT R7, R6, 0x380, RZ, 0xc0, !PT ;  /* 0x0000038006077812 */ /* 0x002fc800078ec0ff */
[----:B------:R-:W-:Y:S02]  /*352a0*/  SHF.R.U64 R4, R7, 0x3, RZ ;  /* 0x0000000307047819 */ /* 0x000fe400000012ff */
[----:B------:R-:W-:Y:S01]  /*352b0*/  IADD3 R7, P5, R2, 0xccc60, RZ ;  /* 0x000ccc6002077810 */ /* 0x000fe20007fbe0ff */
[----:B------:R-:W-:Y:S01]  /*352c0*/  IMAD.X R5, RZ, RZ, R0, P2 ;  /* 0x000000ffff057224 */ /* 0x000fe200010e0600 */
[----:B------:R-:W-:Y:S02]  /*352d0*/  LOP3.LUT R4, R4, R6, RZ, 0x3c, !PT ;  /* 0x0000000604047212 */ /* 0x000fe400078e3cff */
[----:B------:R-:W-:Y:S02]  /*352e0*/  LOP3.LUT R6, R7, 0x380, RZ, 0xc0, !PT ;  /* 0x0000038007067812 */ /* 0x000fe400078ec0ff */
[C---:B------:R-:W-:Y:S02]  /*352f0*/  IADD3 R16, P3, R2.reuse, 0xc9000, RZ ;  /* 0x000c900002107810 */ /* 0x040fe40007f7e0ff */
[----:B------:R-:W-:-:S02]  /*35300*/  IADD3 R14, P2, R2, 0xcd000, RZ ;  /* 0x000cd000020e7810 */ /* 0x000fc40007f5e0ff */
[----:B------:R-:W-:Y:S02]  /*35310*/  SHF.R.U64 R6, R6, 0x3, RZ ;  /* 0x0000000306067819 */ /* 0x000fe400000012ff */
[----:B------:R-:W-:Y:S02]  /*35320*/  LOP3.LUT R17, R16, 0x380, RZ, 0xc0, !PT ;  /* 0x0000038010117812 */ /* 0x000fe400078ec0ff */
[----:B------:R-:W-:Y:S01]  /*35330*/  LOP3.LUT R15, R14, 0x380, RZ, 0xc0, !PT ;  /* 0x000003800e0f7812 */ /* 0x000fe200078ec0ff */
[----:B------:R-:W-:Y:S01]  /*35340*/  ST.E desc[UR14][R4.64], R9 ;  /* 0x0000000904007985 */ /* 0x000fe2000c10190e */
[----:B------:R-:W-:-:S03]  /*35350*/  SHF.R.U64 R17, R17, 0x3, RZ ;  /* 0x0000000311117819 */ /* 0x000fc600000012ff */
[----:B------:R1:W-:Y:S01]  /*35360*/  ST.E desc[UR14][R4.64+0x4], R8 ;  /* 0x0000040804007985 */ /* 0x0003e2000c10190e */
[----:B------:R-:W-:Y:S02]  /*35370*/  SHF.R.U64 R15, R15, 0x3, RZ ;  /* 0x000000030f0f7819 */ /* 0x000fe400000012ff */
[----:B------:R-:W-:Y:S02]  /*35380*/  IADD3 R10, P4, R2, 0xc9020, RZ ;  /* 0x000c9020020a7810 */ /* 0x000fe40007f9e0ff */
[----:B------:R-:W-:Y:S01]  /*35390*/  LOP3.LUT R16, R17, R16, RZ, 0x3c, !PT ;  /* 0x0000001011107212 */ /* 0x000fe200078e3cff */
[----:B------:R-:W-:Y:S01]  /*353a0*/  IMAD.X R17, RZ, RZ, R0, P3 ;  /* 0x000000ffff117224 */ /* 0x000fe200018e0600 */
[----:B------:R-:W-:Y:S02]  /*353b0*/  LOP3.LUT R14, R15, R14, RZ, 0x3c, !PT ;  /* 0x0000000e0f0e7212 */ /* 0x000fe400078e3cff */
[----:B-1----:R-:W-:Y:S02]  /*353c0*/  LOP3.LUT R4, R6, R7, RZ, 0x3c, !PT ;  /* 0x0000000706047212 */ /* 0x002fe400078e3cff */
[----:B------:R-:W-:-:S02]  /*353d0*/  IADD3.X R5, RZ, R0, RZ, P5, !PT ;  /* 0x00000000ff057210 */ /* 0x000fc40002ffe4ff */
[C---:B------:R-:W-:Y:S01]  /*353e0*/  IADD3 R8, P6, R2.reuse, 0xcd020, RZ ;  /* 0x000cd02002087810 */ /* 0x040fe20007fde0ff */
[----:B------:R-:W-:Y:S01]  /*353f0*/  IMAD.X R15, RZ, RZ, R0, P2 ;  /* 0x000000ffff0f7224 */ /* 0x000fe200010e0600 */
[----:B------:R-:W-:Y:S01]  /*35400*/  IADD3 R6, P5, R2, 0xc9040, RZ ;  /* 0x000c904002067810 */ /* 0x000fe20007fbe0ff */
[----:B------:R-:W-:Y:S01]  /*35410*/  ST.E desc[UR14][R4.64], R19 ;  /* 0x0000001304007985 */ /* 0x000fe2000c10190e */
[----:B------:R-:W-:-:S03]  /*35420*/  LOP3.LUT R11, R10, 0x380, RZ, 0xc0, !PT ;  /* 0x000003800a0b7812 */ /* 0x000fc600078ec0ff */
[----:B------:R1:W-:Y:S01]  /*35430*/  ST.E desc[UR14][R4.64+0x4], R18 ;  /* 0x0000041204007985 */ /* 0x0003e2000c10190e */
[----:B------:R-:W-:Y:S02]  /*35440*/  LOP3.LUT R9, R8, 0x380, RZ, 0xc0, !PT ;  /* 0x0000038008097812 */ /* 0x000fe400078ec0ff */
[----:B------:R-:W-:Y:S02]  /*35450*/  LOP3.LUT R7, R6, 0x380, RZ, 0xc0, !PT ;  /* 0x0000038006077812 */ /* 0x000fe400078ec0ff */
[----:B------:R-:W-:Y:S02]  /*35460*/  SHF.R.U64 R11, R11, 0x3, RZ ;  /* 0x000000030b0b7819 */ /* 0x000fe400000012ff */
[C---:B-1----:R-:W-:Y:S02]  /*35470*/  IADD3 R4, P3, R2.reuse, 0xcd040, RZ ;  /* 0x000cd04002047810 */ /* 0x042fe40007f7e0ff */
[----:B------:R-:W-:Y:S02]  /*35480*/  IADD3 R18, P2, R2, 0xc9060, RZ ;  /* 0x000c906002127810 */ /* 0x000fe40007f5e0ff */
[----:B------:R-:W-:-:S02]  /*35490*/  LOP3.LUT R5, R4, 0x380, RZ, 0xc0, !PT ;  /* 0x0000038004057812 */ /* 0x000fc400078ec0ff */
[----:B------:R-:W-:Y:S02]  /*354a0*/  LOP3.LUT R19, R18, 0x380, RZ, 0xc0, !PT ;  /* 0x0000038012137812 */ /* 0x000fe400078ec0ff */
[----:B------:R-:W-:Y:S02]  /*354b0*/  SHF.R.U64 R9, R9, 0x3, RZ ;  /* 0x0000000309097819 */ /* 0x000fe400000012ff */
[----:B------:R-:W-:Y:S02]  /*354c0*/  SHF.R.U64 R7, R7, 0x3, RZ ;  /* 0x0000000307077819 */ /* 0x000fe400000012ff */
[----:B------:R-:W-:Y:S01]  /*354d0*/  SHF.R.U64 R5, R5, 0x3, RZ ;  /* 0x0000000305057819 */ /* 0x000fe200000012ff */
[----:B------:R1:W-:Y:S01]  /*354e0*/  ST.E desc[UR14][R16.64], R81 ;  /* 0x0000005110007985 */ /* 0x0003e2000c10190e */
[----:B------:R-:W-:Y:S02]  /*354f0*/  LOP3.LUT R10, R11, R10, RZ, 0x3c, !PT ;  /* 0x0000000a0b0a7212 */ /* 0x000fe400078e3cff */
[----:B------:R-:W-:Y:S01]  /*35500*/  SHF.R.U64 R19, R19, 0x3, RZ ;  /* 0x0000000313137819 */ /* 0x000fe200000012ff */
[----:B------:R4:W-:Y:S01]  /*35510*/  ST.E desc[UR14][R16.64+0x4], R80 ;  /* 0x0000045010007985 */ /* 0x0009e2000c10190e */
[----:B------:R-:W-:Y:S01]  /*35520*/  LOP3.LUT R8, R9, R8, RZ, 0x3c, !PT ;  /* 0x0000000809087212 */ /* 0x000fe200078e3cff */
[----:B------:R-:W-:Y:S01]  /*35530*/  IMAD.X R9, RZ, RZ, R0, P6 ;  /* 0x000000ffff097224 */ /* 0x000fe200030e0600 */
[----:B------:R-:W-:-:S02]  /*35540*/  IADD3.X R11, RZ, R0, RZ, P4, !PT ;  /* 0x00000000ff0b7210 */ /* 0x000fc400027fe4ff */
[----:B------:R-:W-:Y:S01]  /*35550*/  LOP3.LUT R6, R7, R6, RZ, 0x3c, !PT ;  /* 0x0000000607067212 */ /* 0x000fe200078e3cff */
[--C-:B------:R-:W-:Y:S01]  /*35560*/  IMAD.X R7, RZ, RZ, R0.reuse, P5 ;  /* 0x000000ffff077224 */ /* 0x100fe200028e0600 */
[----:B------:R-:W-:Y:S01]  /*35570*/  LOP3.LUT R4, R5, R4, RZ, 0x3c, !PT ;  /* 0x0000000405047212 */ /* 0x000fe200078e3cff */
[----:B-1----:R-:W2:Y:S01]  /*35580*/  LDL.LU R81, [R1+0x408] ;  /* 0x0004080001517983 */ /* 0x002ea20000300800 */
[C---:B------:R-:W-:Y:S02]  /*35590*/  IADD3 R164, P6, R2.reuse, 0xc9400, RZ ;  /* 0x000c940002a47810 */ /* 0x040fe40007fde0ff */
[C---:B----4-:R-:W-:Y:S01]  /*355a0*/  IADD3 R16, P4, R2.reuse, 0xcd060, RZ ;  /* 0x000cd06002107810 */ /* 0x050fe20007f9e0ff */
[----:B------:R-:W4:Y:S01]  /*355b0*/  LDL.LU R80, [R1+0x40c] ;  /* 0x00040c0001507983 */ /* 0x000f220000300800 */
[----:B------:R-:W-:Y:S01]  /*355c0*/  LOP3.LUT R18, R19, R18, RZ, 0x3c, !PT ;  /* 0x0000001213127212 */ /* 0x000fe200078e3cff */
[----:B------:R-:W-:Y:S01]  /*355d0*/  IMAD.X R19, RZ, RZ, R0, P2 ;  /* 0x000000ffff137224 */ /* 0x000fe200010e0600 */
[----:B------:R-:W-:-:S02]  /*355e0*/  IADD3 R158, P5, R2, 0xcd400, RZ ;  /* 0x000cd400029e7810 */ /* 0x000fc40007fbe0ff */
[----:B------:R-:W-:Y:S02]  /*355f0*/  IADD3.X R5, RZ, R0, RZ, P3, !PT ;  /* 0x00000000ff057210 */ /* 0x000fe40001ffe4ff */
[----:B------:R-:W-:Y:S02]  /*35600*/  IADD3 R168, P3, R2, 0xc9420, RZ ;  /* 0x000c942002a87810 */ /* 0x000fe40007f7e0ff */
[----:B------:R-:W-:Y:S02]  /*35610*/  LOP3.LUT R17, R16, 0x380, RZ, 0xc0, !PT ;  /* 0x0000038010117812 */ /* 0x000fe400078ec0ff */
[----:B------:R-:W-:Y:S02]  /*35620*/  IADD3 R166, P2, R2, 0xcd420, RZ ;  /* 0x000cd42002a67810 */ /* 0x000fe40007f5e0ff */
[----:B------:R-:W-:Y:S02]  /*35630*/  LOP3.LUT R165, R164, 0x380, RZ, 0xc0, !PT ;  /* 0x00000380a4a57812 */ /* 0x000fe400078ec0ff */
[----:B------:R-:W-:-:S02]  /*35640*/  LOP3.LUT R159, R158, 0x380, RZ, 0xc0, !PT ;  /* 0x000003809e9f7812 */ /* 0x000fc400078ec0ff */
[----:B------:R-:W-:Y:S02]  /*35650*/  LOP3.LUT R169, R168, 0x380, RZ, 0xc0, !PT ;  /* 0x00000380a8a97812 */ /* 0x000fe400078ec0ff */
[----:B------:R-:W-:Y:S02]  /*35660*/  SHF.R.U64 R17, R17, 0x3, RZ ;  /* 0x0000000311117819 */ /* 0x000fe400000012ff */
[----:B------:R-:W-:Y:S02]  /*35670*/  LOP3.LUT R167, R166, 0x380, RZ, 0xc0, !PT ;  /* 0x00000380a6a77812 */ /* 0x000fe400078ec0ff */
[----:B------:R-:W-:Y:S02]  /*35680*/  SHF.R.U64 R165, R165, 0x3, RZ ;  /* 0x00000003a5a57819 */ /* 0x000fe400000012ff */
[----:B------:R-:W-:Y:S02]  /*35690*/  SHF.R.U64 R159, R159, 0x3, RZ ;  /* 0x000000039f9f7819 */ /* 0x000fe400000012ff */
[----:B------:R-:W-:-:S02]  /*356a0*/  SHF.R.U64 R169, R169, 0x3, RZ ;  /* 0x00000003a9a97819 */ /* 0x000fc400000012ff */
[----:B------:R-:W-:Y:S01]  /*356b0*/  LOP3.LUT R16, R17, R16, RZ, 0x3c, !PT ;  /* 0x0000001011107212 */ /* 0x000fe200078e3cff */
[--C-:B------:R-:W-:Y:S01]  /*356c0*/  IMAD.X R17, RZ, RZ, R0.reuse, P4 ;  /* 0x000000ffff117224 */ /* 0x100fe200020e0600 */
[----:B------:R-:W-:Y:S02]  /*356d0*/  SHF.R.U64 R167, R167, 0x3, RZ ;  /* 0x00000003a7a77819 */ /* 0x000fe400000012ff */
[----:B------:R-:W-:Y:S02]  /*356e0*/  LOP3.LUT R164, R165, R164, RZ, 0x3c, !PT ;  /* 0x000000a4a5a47212 */ /* 0x000fe400078e3cff */
[----:B------:R-:W-:Y:S01]  /*356f0*/  LOP3.LUT R158, R159, R158, RZ, 0x3c, !PT ;  /* 0x0000009e9f9e7212 */ /* 0x000fe200078e3cff */
[----:B------:R-:W-:Y:S01]  /*35700*/  IMAD.X R159, RZ, RZ, R0, P5 ;  /* 0x000000ffff9f7224 */ /* 0x000fe200028e0600 */
[----:B------:R-:W-:Y:S02]  /*35710*/  IADD3 R170, P4, R2, 0xc9440, RZ ;  /* 0x000c944002aa7810 */ /* 0x000fe40007f9e0ff */
[----:B------:R-:W-:-:S02]  /*35720*/  IADD3.X R165, RZ, R0, RZ, P6, !PT ;  /* 0x00000000ffa57210 */ /* 0x000fc400037fe4ff */
[----:B------:R-:W-:Y:S01]  /*35730*/  LOP3.LUT R168, R169, R168, RZ, 0x3c, !PT ;  /* 0x000000a8a9a87212 */ /* 0x000fe200078e3cff */
[----:B------:R-:W-:Y:S01]  /*35740*/  IMAD.X R169, RZ, RZ, R0, P3 ;  /* 0x000000ffffa97224 */ /* 0x000fe200018e0600 */
[C---:B------:R-:W-:Y:S02]  /*35750*/  IADD3 R162, P6, R2.reuse, 0xcd440, RZ ;  /* 0x000cd44002a27810 */ /* 0x040fe40007fde0ff */
[----:B------:R-:W-:Y:S02]  /*35760*/  LOP3.LUT R166, R167, R166, RZ, 0x3c, !PT ;  /* 0x000000a6a7a67212 */ /* 0x000fe400078e3cff */
[C---:B------:R-:W-:Y:S02]  /*35770*/  IADD3 R160, P5, R2.reuse, 0xc9460, RZ ;  /* 0x000c946002a07810 */ /* 0x040fe40007fbe0ff */
[----:B------:R-:W-:Y:S02]  /*35780*/  IADD3 R156, P3, R2, 0xcd460, RZ ;  /* 0x000cd460029c7810 */ /* 0x000fe40007f7e0ff */
[----:B------:R-:W-:-:S02]  /*35790*/  IADD3.X R167, RZ, R0, RZ, P2, !PT ;  /* 0x00000000ffa77210 */ /* 0x000fc400017fe4ff */
[----:B------:R-:W-:Y:S02]  /*357a0*/  LOP3.LUT R171, R170, 0x380, RZ, 0xc0, !PT ;  /* 0x00000380aaab7812 */ /* 0x000fe400078ec0ff */
[----:B------:R-:W-:Y:S02]  /*357b0*/  IADD3 R154, P2, R2, 0xc9800, RZ ;  /* 0x000c9800029a7810 */ /* 0x000fe40007f5e0ff */
[----:B------:R-:W-:Y:S02]  /*357c0*/  LOP3.LUT R163, R162, 0x380, RZ, 0xc0, !PT ;  /* 0x00000380a2a37812 */ /* 0x000fe400078ec0ff */
[----:B------:R-:W-:Y:S02]  /*357d0*/  LOP3.LUT R161, R160, 0x380, RZ, 0xc0, !PT ;  /* 0x00000380a0a17812 */ /* 0x000fe400078ec0ff */
[----:B------:R-:W-:Y:S02]  /*357e0*/  LOP3.LUT R157, R156, 0x380, RZ, 0xc0, !PT ;  /* 0x000003809c9d7812 */ /* 0x000fe400078ec0ff */
[----:B------:R-:W-:-:S02]  /*357f0*/  SHF.R.U64 R171, R171, 0x3, RZ ;  /* 0x00000003abab7819 */ /* 0x000fc400000012ff */
[----:B------:R-:W-:Y:S01]  /*35800*/  LOP3.LUT R155, R154, 0x380, RZ, 0xc0, !PT ;  /* 0x000003809a9b7812 */ /* 0x000fe200078ec0ff */
[----:B------:R-:W-:Y:S01]  /*35810*/  ST.E desc[UR14][R14.64], R79 ;  /* 0x0000004f0e007985 */ /* 0x000fe2000c10190e */
[----:B------:R-:W-:Y:S02]  /*35820*/  SHF.R.U64 R163, R163, 0x3, RZ ;  /* 0x00000003a3a37819 */ /* 0x000fe400000012ff */
[----:B------:R-:W-:Y:S01]  /*35830*/  SHF.R.U64 R161, R161, 0x3, RZ ;  /* 0x00000003a1a17819 */ /* 0x000fe200000012ff */
[----:B------:R-:W-:Y:S01]  /*35840*/  ST.E desc[UR14][R14.64+0x4], R78 ;  /* 0x0000044e0e007985 */ /* 0x000fe2000c10190e */
[----:B------:R-:W-:Y:S02]  /*35850*/  SHF.R.U64 R157, R157, 0x3, RZ ;  /* 0x000000039d9d7819 */ /* 0x000fe400000012ff */
[----:B------:R-:W-:Y:S01]  /*35860*/  LOP3.LUT R170, R171, R170, RZ, 0x3c, !PT ;  /* 0x000000aaabaa7212 */ /* 0x000fe200078e3cff */
[----:B------:R-:W-:Y:S01]  /*35870*/  ST.E desc[UR14][R10.64], R77 ;  /* 0x0000004d0a007985 */ /* 0x000fe2000c10190e */
[----:B------:R-:W-:Y:S01]  /*35880*/  SHF.R.U64 R155, R155, 0x3, RZ ;  /* 0x000000039b9b7819 */ /* 0x000fe200000012ff */
[----:B------:R-:W-:-:S02]  /*35890*/  IMAD.X R171, RZ, RZ, R0, P4 ;  /* 0x000000ffffab7224 */ /* 0x000fc400020e0600 */
[----:B------:R-:W-:Y:S01]  /*358a0*/  ST.E desc[UR14][R10.64+0x4], R76 ;  /* 0x0000044c0a007985 */ /* 0x000fe2000c10190e */
[----:B------:R-:W-:Y:S01]  /*358b0*/  LOP3.LUT R162, R163, R162, RZ, 0x3c, !PT ;  /* 0x000000a2a3a27212 */ /* 0x000fe200078e3cff */
[----:B------:R-:W-:Y:S02]  /*358c0*/  IMAD.X R163, RZ, RZ, R0, P6 ;  /* 0x000000ffffa37224 */ /* 0x000fe400030e0600 */
[----:B------:R-:W-:Y:S01]  /*358d0*/  ST.E desc[UR14][R8.64], R75 ;  /* 0x0000004b08007985 */ /* 0x000fe2000c10190e */
[----:B------:R-:W-:-:S03]  /*358e0*/  LOP3.LUT R160, R161, R160, RZ, 0x3c, !PT ;  /* 0x000000a0a1a07212 */ /* 0x000fc600078e3cff */
[----:B------:R-:W-:Y:S01]  /*358f0*/  ST.E desc[UR14][R8.64+0x4], R74 ;  /* 0x0000044a08007985 */ /* 0x000fe2000c10190e */
[----:B------:R-:W-:-:S03]  /*35900*/  IADD3 R152, P4, R2, 0xcd800, RZ ;  /* 0x000cd80002987810 */ /* 0x000fc60007f9e0ff */
[----:B------:R-:W-:Y:S01]  /*35910*/  ST.E desc[UR14][R6.64], R73 ;  /* 0x0000004906007985 */ /* 0x000fe2000c10190e */
[----:B------:R-:W-:-:S03]  /*35920*/  LOP3.LUT R156, R157, R156, RZ, 0x3c, !PT ;  /* 0x0000009c9d9c7212 */ /* 0x000fc600078e3cff */
[----:B------:R-:W-:Y:S01]  /*35930*/  ST.E desc[UR14][R6.64+0x4], R72 ;  /* 0x0000044806007985 */ /* 0x000fe2000c10190e */
[----:B------:R-:W-:Y:S01]  /*35940*/  IADD3.X R161, RZ, R0, RZ, P5, !PT ;  /* 0x00000000ffa17210 */ /* 0x000fe20002ffe4ff */
[----:B------:R-:W-:Y:S02]  /*35950*/  IMAD.X R157, RZ, RZ, R0, P3 ;  /* 0x000000ffff9d7224 */ /* 0x000fe400018e0600 */
[----:B------:R-:W-:Y:S01]  /*35960*/  ST.E desc[UR14][R4.64], R23 ;  /* 0x0000001704007985 */ /* 0x000fe2000c10190e */
[----:B------:R-:W-:-:S03]  /*35970*/  LOP3.LUT R154, R155, R154, RZ, 0x3c, !PT ;  /* 0x0000009a9b9a7212 */ /* 0x000fc600078e3cff */
[----:B------:R1:W-:Y:S01]  /*35980*/  ST.E desc[UR14][R4.64+0x4], R22 ;  /* 0x0000041604007985 */ /* 0x0003e2000c10190e */
[----:B------:R-:W-:-:S03]  /*35990*/  IMAD.X R155, RZ, RZ, R0, P2 ;  /* 0x000000ffff9b7224 */ /* 0x000fc600010e0600 */
[----:B------:R3:W-:Y:S01]  /*359a0*/  ST.E desc[UR14][R18.64+0x4], R20 ;  /* 0x0000041412007985 */ /* 0x0007e2000c10190e */
[----:B------:R-:W-:-:S03]  /*359b0*/  LOP3.LUT R153, R152, 0x380, RZ, 0xc0, !PT ;  /* 0x0000038098997812 */ /* 0x000fc600078ec0ff */
[----:B------:R3:W-:Y:S01]  /*359c0*/  ST.E desc[UR14][R18.64], R21 ;  /* 0x0000001512007985 */ /* 0x0007e2000c10190e */
[----:B-1----:R-:W-:-:S03]  /*359d0*/  IADD3 R22, P6, R2, 0xc9820, RZ ;  /* 0x000c982002167810 */ /* 0x002fc60007fde0ff */
[----:B------:R1:W-:Y:S01]  /*359e0*/  ST.E desc[UR14][R16.64], R71 ;  /* 0x0000004710007985 */ /* 0x0003e2000c10190e */
[----:B---3--:R-:W-:-:S03]  /*359f0*/  IADD3 R20, P5, R2, 0xcd820, RZ ;  /* 0x000cd82002147810 */ /* 0x008fc60007fbe0ff */
[----:B------:R3:W-:Y:S01]  /*35a00*/  ST.E desc[UR14][R16.64+0x4], R70 ;  /* 0x0000044610007985 */ /* 0x0007e2000c10190e */
[----:B------:R-:W-:Y:S02]  /*35a10*/  LOP3.LUT R23, R22, 0x380, RZ, 0xc0, !PT ;  /* 0x0000038016177812 */ /* 0x000fe400078ec0ff */
[----:B------:R-:W-:Y:S01]  /*35a20*/  IADD3 R18, P3, R2, 0xc9840, RZ ;  /* 0x000c984002127810 */ /* 0x000fe20007f7e0ff */
[----:B------:R-:W2:Y:S01]  /*35a30*/  LDL.LU R75, [R1+0x400] ;  /* 0x00040000014b7983 */ /* 0x000ea20000300800 */
[----:B------:R-:W-:Y:S02]  /*35a40*/  LOP3.LUT R21, R20, 0x380, RZ, 0xc0, !PT ;  /* 0x0000038014157812 */ /* 0x000fe400078ec0ff */
[----:B------:R-:W-:Y:S01]  /*35a50*/  LOP3.LUT R19, R18, 0x380, RZ, 0xc0, !PT ;  /* 0x0000038012137812 */ /* 0x000fe200078ec0ff */
[----:B-1----:R-:W4:Y:S01]  /*35a60*/  LDL.LU R71, [R1+0x3e8] ;  /* 0x0003e80001477983 */ /* 0x002f220000300800 */
[----:B---3--:R-:W-:-:S03]  /*35a70*/  IADD3 R16, P2, R2, 0xcd840, RZ ;  /* 0x000cd84002107810 */ /* 0x008fc60007f5e0ff */
[----:B------:R-:W3:Y:S01]  /*35a80*/  LDL.LU R70, [R1+0x3ec] ;  /* 0x0003ec0001467983 */ /* 0x000ee20000300800 */
[----:B------:R-:W-:Y:S02]  /*35a90*/  SHF.R.U64 R153, R153, 0x3, RZ ;  /* 0x0000000399997819 */ /* 0x000fe400000012ff */
[----:B------:R-:W-:Y:S01]  /*35aa0*/  LOP3.LUT R17, R16, 0x380, RZ, 0xc0, !PT ;  /* 0x0000038010117812 */ /* 0x000fe200078ec0ff */
[----:B------:R-:W2:Y:S01]  /*35ab0*/  LDL.LU R74, [R1+0x404] ;  /* 0x00040400014a7983 */ /* 0x000ea20000300800 */
[----:B------:R-:W-:Y:S02]  /*35ac0*/  SHF.R.U64 R23, R23, 0x3, RZ ;  /* 0x0000000317177819 */ /* 0x000fe400000012ff */
[----:B------:R-:W-:Y:S02]  /*35ad0*/  SHF.R.U64 R21, R21, 0x3, RZ ;  /* 0x0000000315157819 */ /* 0x000fe400000012ff */
[----:B------:R-:W-:Y:S02]  /*35ae0*/  SHF.R.U64 R19, R19, 0x3, RZ ;  /* 0x0000000313137819 */ /* 0x000fe400000012ff */
[----:B------:R-:W-:-:S02]  /*35af0*/  LOP3.LUT R152, R153, R152, RZ, 0x3c, !PT ;  /* 0x0000009899987212 */ /* 0x000fc400078e3cff */
[----:B------:R-:W-:Y:S02]  /*35b00*/  SHF.R.U64 R17, R17, 0x3, RZ ;  /* 0x0000000311117819 */ /* 0x000fe400000012ff */
[----:B------:R-:W-:Y:S01]  /*35b10*/  LOP3.LUT R22, R23, R22, RZ, 0x3c, !PT ;  /* 0x0000001617167212 */ /* 0x000fe200078e3cff */
[--C-:B------:R-:W-:Y:S01]  /*35b20*/  IMAD.X R23, RZ, RZ, R0.reuse, P6 ;  /* 0x000000ffff177224 */ /* 0x100fe200030e0600 */
[----:B------:R-:W-:Y:S02]  /*35b30*/  IADD3.X R153, RZ, R0, RZ, P4, !PT ;  /* 0x00000000ff997210 */ /* 0x000fe400027fe4ff */
[----:B------:R-:W-:Y:S01]  /*35b40*/  LOP3.LUT R20, R21, R20, RZ, 0x3c, !PT ;  /* 0x0000001415147212 */ /* 0x000fe200078e3cff */
[----:B------:R-:W-:Y:S01]  /*35b50*/  IMAD.X R21, RZ, RZ, R0, P5 ;  /* 0x000000ffff157224 */ /* 0x000fe200028e0600 */
[----:B------:R-:W-:Y:S02]  /*35b60*/  IADD3 R14, P4, R2, 0xc9860, RZ ;  /* 0x000c9860020e7810 */ /* 0x000fe40007f9e0ff */
[----:B------:R-:W-:-:S02]  /*35b70*/  LOP3.LUT R18, R19, R18, RZ, 0x3c, !PT ;  /* 0x0000001213127212 */ /* 0x000fc400078e3cff */
[C---:B------:R-:W-:Y:S02]  /*35b80*/  IADD3 R10, P6, R2.reuse, 0xcd860, RZ ;  /* 0x000cd860020a7810 */ /* 0x040fe40007fde0ff */
[----:B------:R-:W-:Y:S01]  /*35b90*/  LOP3.LUT R16, R17, R16, RZ, 0x3c, !PT ;  /* 0x0000001011107212 */ /* 0x000fe200078e3cff */
[----:B------:R-:W-:Y:S01]  /*35ba0*/  IMAD.X R17, RZ, RZ, R0, P2 ;  /* 0x000000ffff117224 */ /* 0x000fe200010e0600 */
[C---:B------:R-:W-:Y:S02]  /*35bb0*/  IADD3 R8, P5, R2.reuse, 0xc9c00, RZ ;  /* 0x000c9c0002087810 */ /* 0x040fe40007fbe0ff */
[----:B------:R-:W-:Y:S01]  /*35bc0*/  IADD3.X R19, RZ, R0, RZ, P3, !PT ;  /* 0x00000000ff137210 */ /* 0x000fe20001ffe4ff */
[----:B------:R-:W-:Y:S01]  /*35bd0*/  ST.E desc[UR14][R164.64], R69 ;  /* 0x00000045a4007985 */ /* 0x000fe2000c10190e */
[----:B------:R-:W-:Y:S02]  /*35be0*/  IADD3 R6, P3, R2, 0xcdc00, RZ ;  /* 0x000cdc0002067810 */ /* 0x000fe40007f7e0ff */
[----:B------:R-:W-:Y:S01]  /*35bf0*/  LOP3.LUT R15, R14, 0x380, RZ, 0xc0, !PT ;  /* 0x000003800e0f7812 */ /* 0x000fe200078ec0ff */
[----:B------:R-:W-:Y:S01]  /*35c00*/  ST.E desc[UR14][R164.64+0x4], R68 ;  /* 0x00000444a4007985 */ /* 0x000fe2000c10190e */
[----:B------:R-:W-:-:S02]  /*35c10*/  IADD3 R4, P2, R2, 0xc9c20, RZ ;  /* 0x000c9c2002047810 */ /* 0x000fc40007f5e0ff */
[----:B------:R-:W-:Y:S01]  /*35c20*/  LOP3.LUT R11, R10, 0x380, RZ, 0xc0, !PT ;  /* 0x000003800a0b7812 */ /* 0x000fe200078ec0ff */
[----:B------:R-:W-:Y:S01]  /*35c30*/  ST.E desc[UR14][R158.64], R67 ;  /* 0x000000439e007985 */ /* 0x000fe2000c10190e */
[----:B------:R-:W-:-:S03]  /*35c40*/  LOP3.LUT R9, R8, 0x380, RZ, 0xc0, !PT ;  /* 0x0000038008097812 */ /* 0x000fc600078ec0ff */
[----:B------:R-:W-:Y:S01]  /*35c50*/  ST.E desc[UR14][R158.64+0x4], R66 ;  /* 0x000004429e007985 */ /* 0x000fe2000c10190e */
[----:B------:R-:W-:-:S03]  /*35c60*/  LOP3.LUT R7, R6, 0x380, RZ, 0xc0, !PT ;  /* 0x0000038006077812 */ /* 0x000fc600078ec0ff */
[----:B------:R-:W-:Y:S01]  /*35c70*/  ST.E desc[UR14][R168.64], R65 ;  /* 0x00000041a8007985 */ /* 0x000fe2000c10190e */
[----:B------:R-:W-:-:S03]  /*35c80*/  SHF.R.U64 R15, R15, 0x3, RZ ;  /* 0x000000030f0f7819 */ /* 0x000fc600000012ff */
[----:B------:R-:W-:Y:S01]  /*35c90*/  ST.E desc[UR14][R168.64+0x4], R64 ;  /* 0x00000440a8007985 */ /* 0x000fe2000c10190e */
[----:B------:R-:W-:-:S03]  /*35ca0*/  LOP3.LUT R5, R4, 0x380, RZ, 0xc0, !PT ;  /* 0x0000038004057812 */ /* 0x000fc600078ec0ff */
[----:B------:R-:W-:Y:S01]  /*35cb0*/  ST.E desc[UR14][R166.64], R63 ;  /* 0x0000003fa6007985 */ /* 0x000fe2000c10190e */
[----:B------:R-:W-:-:S03]  /*35cc0*/  SHF.R.U64 R11, R11, 0x3, RZ ;  /* 0x000000030b0b7819 */ /* 0x000fc600000012ff */
[----:B------:R-:W-:Y:S01]  /*35cd0*/  ST.E desc[UR14][R166.64+0x4], R62 ;  /* 0x0000043ea6007985 */ /* 0x000fe2000c10190e */
[----:B------:R-:W-:-:S03]  /*35ce0*/  SHF.R.U64 R9, R9, 0x3, RZ ;  /* 0x0000000309097819 */ /* 0x000fc600000012ff */
[----:B------:R-:W-:Y:S01]  /*35cf0*/  ST.E desc[UR14][R170.64], R61 ;  /* 0x0000003daa007985 */ /* 0x000fe2000c10190e */
[----:B------:R-:W-:-:S03]  /*35d00*/  SHF.R.U64 R7, R7, 0x3, RZ ;  /* 0x0000000307077819 */ /* 0x000fc600000012ff */
[----:B------:R-:W-:Y:S01]  /*35d10*/  ST.E desc[UR14][R170.64+0x4], R60 ;  /* 0x0000043caa007985 */ /* 0x000fe2000c10190e */
[----:B------:R-:W-:-:S03]  /*35d20*/  LOP3.LUT R14, R15, R14, RZ, 0x3c, !PT ;  /* 0x0000000e0f0e7212 */ /* 0x000fc600078e3cff */
[----:B------:R-:W-:Y:S01]  /*35d30*/  ST.E desc[UR14][R162.64], R59 ;  /* 0x0000003ba2007985 */ /* 0x000fe2000c10190e */
[----:B------:R-:W-:-:S03]  /*35d40*/  SHF.R.U64 R5, R5, 0x3, RZ ;  /* 0x0000000305057819 */ /* 0x000fc600000012ff */
[----:B------:R-:W-:Y:S01]  /*35d50*/  ST.E desc[UR14][R162.64+0x4], R58 ;  /* 0x0000043aa2007985 */ /* 0x000fe2000c10190e */
[----:B------:R-:W-:-:S03]  /*35d60*/  LOP3.LUT R10, R11, R10, RZ, 0x3c, !PT ;  /* 0x0000000a0b0a7212 */ /* 0x000fc600078e3cff */
[----:B------:R-:W-:Y:S01]  /*35d70*/  ST.E desc[UR14][R160.64], R57 ;  /* 0x00000039a0007985 */ /* 0x000fe2000c10190e */
[----:B------:R-:W-:-:S03]  /*35d80*/  IMAD.X R15, RZ, RZ, R0, P4 ;  /* 0x000000ffff0f7224 */ /* 0x000fc600020e0600 */
[----:B------:R-:W-:Y:S01]  /*35d90*/  ST.E desc[UR14][R160.64+0x4], R56 ;  /* 0x00000438a0007985 */ /* 0x000fe2000c10190e */
[----:B------:R-:W-:-:S03]  /*35da0*/  LOP3.LUT R8, R9, R8, RZ, 0x3c, !PT ;  /* 0x0000000809087212 */ /* 0x000fc600078e3cff */
[----:B------:R-:W-:Y:S01]  /*35db0*/  ST.E desc[UR14][R156.64], R55 ;  /* 0x000000379c007985 */ /* 0x000fe2000c10190e */
[----:B------:R-:W-:-:S03]  /*35dc0*/  IADD3.X R11, RZ, R0, RZ, P6, !PT ;  /* 0x00000000ff0b7210 */ /* 0x000fc600037fe4ff */
[----:B------:R-:W-:Y:S01]  /*35dd0*/  ST.E desc[UR14][R156.64+0x4], R54 ;  /* 0x000004369c007985 */ /* 0x000fe2000c10190e */
[----:B------:R-:W-:-:S03]  /*35de0*/  LOP3.LUT R6, R7, R6, RZ, 0x3c, !PT ;  /* 0x0000000607067212 */ /* 0x000fc600078e3cff */
[----:B------:R-:W-:Y:S01]  /*35df0*/  ST.E desc[UR14][R154.64], R53 ;  /* 0x000000359a007985 */ /* 0x000fe2000c10190e */
[----:B------:R-:W-:-:S03]  /*35e00*/  IMAD.X R9, RZ, RZ, R0, P5 ;  /* 0x000000ffff097224 */ /* 0x000fc600028e0600 */
[----:B------:R-:W-:Y:S01]  /*35e10*/  ST.E desc[UR14][R154.64+0x4], R52 ;  /* 0x000004349a007985 */ /* 0x000fe2000c10190e */
[----:B------:R-:W-:-:S03]  /*35e20*/  LOP3.LUT R4, R5, R4, RZ, 0x3c, !PT ;  /* 0x0000000405047212 */ /* 0x000fc600078e3cff */
[----:B------:R-:W-:Y:S01]  /*35e30*/  ST.E desc[UR14][R152.64], R51 ;  /* 0x0000003398007985 */ /* 0x000fe2000c10190e */
[----:B------:R-:W-:-:S03]  /*35e40*/  IMAD.X R7, RZ, RZ, R0, P3 ;  /* 0x000000ffff077224 */ /* 0x000fc600018e0600 */
[----:B------:R-:W-:Y:S01]  /*35e50*/  ST.E desc[UR14][R152.64+0x4], R50 ;  /* 0x0000043298007985 */ /* 0x000fe2000c10190e */
[----:B------:R-:W-:-:S03]  /*35e60*/  IADD3.X R5, RZ, R0, RZ, P2, !PT ;  /* 0x00000000ff057210 */ /* 0x000fc600017fe4ff */
[----:B------:R-:W-:Y:S04]  /*35e70*/  ST.E desc[UR14][R22.64], R49 ;  /* 0x0000003116007985 */ /* 0x000fe8000c10190e */
        /* <DEDUP_REMOVED lines=8> */
[----:B------:R1:W-:Y:S04]  /*35f00*/  ST.E desc[UR14][R14.64+0x4], R39 ;  /* 0x000004270e007985 */ /* 0x0003e8000c10190e */
[----:B------:R-:W-:Y:S04]  /*35f10*/  ST.E desc[UR14][R10.64], R38 ;  /* 0x000000260a007985 */ /* 0x000fe8000c10190e */
[----:B------:R1:W-:Y:S04]  /*35f20*/  ST.E desc[UR14][R10.64+0x4], R37 ;  /* 0x000004250a007985 */ /* 0x0003e8000c10190e */
[----:B-1----:R-:W4:Y:S04]  /*35f30*/  LDL.LU R15, [R1+0x300] ;  /* 0x00030000010f7983 */ /* 0x002f280000300800 */
[----:B------:R-:W3:Y:S04]  /*35f40*/  LDL.LU R14, [R1+0x304] ;  /* 0x00030400010e7983 */ /* 0x000ee80000300800 */
[----:B------:R-:W-:Y:S04]  /*35f50*/  ST.E desc[UR14][R8.64], R36 ;  /* 0x0000002408007985 */ /* 0x000fe8000c10190e */
[----:B------:R1:W-:Y:S04]  /*35f60*/  ST.E desc[UR14][R8.64+0x4], R35 ;  /* 0x0000042308007985 */ /* 0x0003e8000c10190e */
[----:B------:R-:W2:Y:S04]  /*35f70*/  LDL.LU R11, [R1+0x308] ;  /* 0x00030800010b7983 */ /* 0x000ea80000300800 */
[----:B------:R-:W2:Y:S04]  /*35f80*/  LDL.LU R10, [R1+0x30c] ;  /* 0x00030c00010a7983 */ /* 0x000ea80000300800 */
[----:B------:R-:W-:Y:S04]  /*35f90*/  ST.E desc[UR14][R6.64], R34 ;  /* 0x0000002206007985 */ /* 0x000fe8000c10190e */
[----:B------:R1:W-:Y:S04]  /*35fa0*/  ST.E desc[UR14][R6.64+0x4], R33 ;  /* 0x0000042106007985 */ /* 0x0003e8000c10190e */
[----:B-1----:R-:W2:Y:S04]  /*35fb0*/  LDL.LU R9, [R1+0x310] ;  /* 0x0003100001097983 */ /* 0x002ea80000300800 */
[----:B------:R-:W2:Y:S04]  /*35fc0*/  LDL.LU R8, [R1+0x314] ;  /* 0x0003140001087983 */ /* 0x000ea80000300800 */
[----:B------:R-:W-:Y:S04]  /*35fd0*/  ST.E desc[UR14][R4.64], R32 ;  /* 0x0000002004007985 */ /* 0x000fe8000c10190e */
[----:B------:R1:W-:Y:S04]  /*35fe0*/  ST.E desc[UR14][R4.64+0x4], R31 ;  /* 0x0000041f04007985 */ /* 0x0003e8000c10190e */
[----:B------:R-:W2:Y:S04]  /*35ff0*/  LDL.LU R7, [R1+0x318] ;  /* 0x0003180001077983 */ /* 0x000ea80000300800 */
[----:B------:R-:W2:Y:S04]  /*36000*/  LDL.LU R6, [R1+0x31c] ;  /* 0x00031c0001067983 */ /* 0x000ea80000300800 */
[----:B-1----:R-:W2:Y:S04]  /*36010*/  LDL.LU R5, [R1+0x320] ;  /* 0x0003200001057983 */ /* 0x002ea80000300800 */
[----:B------:R-:W2:Y:S04]  /*36020*/  LDL.LU R4, [R1+0x324] ;  /* 0x0003240001047983 */ /* 0x000ea80000300800 */
[----:B------:R-:W2:Y:S04]  /*36030*/  LDL.LU R47, [R1+0x328] ;  /* 0x00032800012f7983 */ /* 0x000ea80000300800 */
[----:B------:R-:W2:Y:S04]  /*36040*/  LDL.LU R46, [R1+0x32c] ;  /* 0x00032c00012e7983 */ /* 0x000ea80000300800 */
[----:B------:R-:W2:Y:S04]  /*36050*/  LDL.LU R45, [R1+0x330] ;  /* 0x00033000012d7983 */ /* 0x000ea80000300800 */
[----:B------:R-:W2:Y:S01]  /*36060*/  LDL.LU R44, [R1+0x334] ;  /* 0x00033400012c7983 */ /* 0x000ea20000300800 */
[----:B------:R-:W-:-:S02]  /*36070*/  IADD3 R158, P4, R2, 0xcdc20, RZ ;  /* 0x000cdc20029e7810 */ /* 0x000fc40007f9e0ff */
[C---:B------:R-:W-:Y:S01]  /*36080*/  IADD3 R168, P6, R2.reuse, 0xc9c40, RZ ;  /* 0x000c9c4002a87810 */ /* 0x040fe20007fde0ff */
[----:B------:R-:W2:Y:S01]  /*36090*/  LDL.LU R43, [R1+0x338] ;  /* 0x00033800012b7983 */ /* 0x000ea20000300800 */
[C---:B------:R-:W-:Y:S02]  /*360a0*/  IADD3 R164, P5, R2.reuse, 0xcdc40, RZ ;  /* 0x000cdc4002a47810 */ /* 0x040fe40007fbe0ff */
[----:B------:R-:W-:Y:S01]  /*360b0*/  IADD3 R208, P3, R2, 0xc9c60, RZ ;  /* 0x000c9c6002d07810 */ /* 0x000fe20007f7e0ff */
[----:B------:R-:W2:Y:S01]  /*360c0*/  LDL.LU R42, [R1+0x33c] ;  /* 0x00033c00012a7983 */ /* 0x000ea20000300800 */
[----:B------:R-:W-:Y:S02]  /*360d0*/  LOP3.LUT R159, R158, 0x380, RZ, 0xc0, !PT ;  /* 0x000003809e9f7812 */ /* 0x000fe400078ec0ff */
[----:B------:R-:W-:Y:S01]  /*360e0*/  IADD3 R190, P2, R2, 0xcdc60, RZ ;  /* 0x000cdc6002be7810 */ /* 0x000fe20007f5e0ff */
[----:B------:R-:W2:Y:S01]  /*360f0*/  LDL.LU R37, [R1+0x348] ;  /* 0x0003480001257983 */ /* 0x000ea20000300800 */
[----:B------:R-:W-:-:S02]  /*36100*/  LOP3.LUT R169, R168, 0x380, RZ, 0xc0, !PT ;  /* 0x00000380a8a97812 */ /* 0x000fc400078ec0ff */
[----:B------:R-:W-:Y:S01]  /*36110*/  LOP3.LUT R165, R164, 0x380, RZ, 0xc0, !PT ;  /* 0x00000380a4a57812 */ /* 0x000fe200078ec0ff */
[----:B------:R-:W2:Y:S01]  /*36120*/  LDL.LU R36, [R1+0x34c] ;  /* 0x00034c0001247983 */ /* 0x000ea20000300800 */
[----:B------:R-:W-:Y:S02]  /*36130*/  LOP3.LUT R209, R208, 0x380, RZ, 0xc0, !PT ;  /* 0x00000380d0d17812 */ /* 0x000fe400078ec0ff */
[----:B------:R-:W-:Y:S01]  /*36140*/  SHF.R.U64 R159, R159, 0x3, RZ ;  /* 0x000000039f9f7819 */ /* 0x000fe200000012ff */
[----:B------:R-:W2:Y:S01]  /*36150*/  LDL.LU R35, [R1+0x350] ;  /* 0x0003500001237983 */ /* 0x000ea20000300800 */
[----:B------:R-:W-:Y:S02]  /*36160*/  LOP3.LUT R191, R190, 0x380, RZ, 0xc0, !PT ;  /* 0x00000380bebf7812 */ /* 0x000fe400078ec0ff */
[----:B------:R-:W-:Y:S01]  /*36170*/  SHF.R.U64 R169, R169, 0x3, RZ ;  /* 0x00000003a9a97819 */ /* 0x000fe200000012ff */
[----:B------:R-:W2:Y:S01]  /*36180*/  LDL.LU R34, [R1+0x354] ;  /* 0x0003540001227983 */ /* 0x000ea20000300800 */
[----:B------:R-:W-:-:S02]  /*36190*/  SHF.R.U64 R165, R165, 0x3, RZ ;  /* 0x00000003a5a57819 */ /* 0x000fc400000012ff */
[----:B------:R-:W-:Y:S01]  /*361a0*/  SHF.R.U64 R209, R209, 0x3, RZ ;  /* 0x00000003d1d17819 */ /* 0x000fe200000012ff */
[----:B------:R-:W2:Y:S01]  /*361b0*/  LDL.LU R31, [R1+0x358] ;  /* 0x00035800011f7983 */ /* 0x000ea20000300800 */
[----:B------:R-:W-:Y:S01]  /*361c0*/  LOP3.LUT R158, R159, R158, RZ, 0x3c, !PT ;  /* 0x0000009e9f9e7212 */ /* 0x000fe200078e3cff */
[--C-:B------:R-:W-:Y:S01]  /*361d0*/  IMAD.X R159, RZ, RZ, R0.reuse, P4 ;  /* 0x000000ffff9f7224 */ /* 0x100fe200020e0600 */
[----:B------:R-:W-:Y:S01]  /*361e0*/  SHF.R.U64 R191, R191, 0x3, RZ ;  /* 0x00000003bfbf7819 */ /* 0x000fe200000012ff */
[----:B------:R-:W2:Y:S01]  /*361f0*/  LDL.LU R40, [R1+0x360] ;  /* 0x0003600001287983 */ /* 0x000ea20000300800 */
[----:B------:R-:W-:Y:S01]  /*36200*/  LOP3.LUT R168, R169, R168, RZ, 0x3c, !PT ;  /* 0x000000a8a9a87212 */ /* 0x000fe200078e3cff */
[--C-:B------:R-:W-:Y:S01]  /*36210*/  IMAD.X R169, RZ, RZ, R0.reuse, P6 ;  /* 0x000000ffffa97224 */ /* 0x100fe200030e0600 */
[----:B------:R-:W-:Y:S01]  /*36220*/  LOP3.LUT R164, R165, R164, RZ, 0x3c, !PT ;  /* 0x000000a4a5a47212 */ /* 0x000fe200078e3cff */
[----:B------:R-:W2:Y:S01]  /*36230*/  LDL.LU R33, [R1+0x364] ;  /* 0x0003640001217983 */ /* 0x000ea20000300800 */
[----:B------:R-:W-:Y:S01]  /*36240*/  LOP3.LUT R208, R209, R208, RZ, 0x3c, !PT ;  /* 0x000000d0d1d07212 */ /* 0x000fe200078e3cff */
[--C-:B------:R-:W-:Y:S01]  /*36250*/  IMAD.X R209, RZ, RZ, R0.reuse, P3 ;  /* 0x000000ffffd17224 */ /* 0x100fe200018e0600 */
[----:B------:R-:W-:Y:S01]  /*36260*/  IADD3.X R165, RZ, R0, RZ, P5, !PT ;  /* 0x00000000ffa57210 */ /* 0x000fe20002ffe4ff */
[----:B------:R-:W2:Y:S01]  /*36270*/  LDL.LU R32, [R1+0x368] ;  /* 0x0003680001207983 */ /* 0x000ea20000300800 */
[----:B------:R-:W-:Y:S01]  /*36280*/  LOP3.LUT R190, R191, R190, RZ, 0x3c, !PT ;  /* 0x000000bebfbe7212 */ /* 0x000fe200078e3cff */
[----:B------:R-:W-:-:S02]  /*36290*/  IMAD.X R191, RZ, RZ, R0, P2 ;  /* 0x000000ffffbf7224 */ /* 0x000fc400010e0600 */
[----:B------:R1:W-:Y:S04]  /*362a0*/  ST.E desc[UR14][R158.64], R30 ;  /* 0x0000001e9e007985 */ /* 0x0003e8000c10190e */
[----:B------:R-:W-:Y:S04]  /*362b0*/  ST.E desc[UR14][R158.64+0x4], R29 ;  /* 0x0000041d9e007985 */ /* 0x000fe8000c10190e */
[----:B------:R-:W-:Y:S04]  /*362c0*/  ST.E desc[UR14][R168.64], R28 ;  /* 0x0000001ca8007985 */ /* 0x000fe8000c10190e */
[----:B------:R-:W-:Y:S04]  /*362d0*/  ST.E desc[UR14][R168.64+0x4], R27 ;  /* 0x0000041ba8007985 */ /* 0x000fe8000c10190e */
[----:B------:R-:W-:Y:S04]  /*362e0*/  ST.E desc[UR14][R164.64], R26 ;  /* 0x0000001aa4007985 */ /* 0x000fe8000c10190e */
[----:B------:R-:W-:Y:S04]  /*362f0*/  ST.E desc[UR14][R164.64+0x4], R25 ;  /* 0x00000419a4007985 */ /* 0x000fe8000c10190e */
[----:B------:R-:W-:Y:S04]  /*36300*/  ST.E desc[UR14][R208.64], R24 ;  /* 0x00000018d0007985 */ /* 0x000fe8000c10190e */
[----:B------:R1:W-:Y:S04]  /*36310*/  ST.E desc[UR14][R208.64+0x4], R13 ;  /* 0x0000040dd0007985 */ /* 0x0003e8000c10190e */
[----:B------:R1:W-:Y:S04]  /*36320*/  ST.E desc[UR14][R190.64], R12 ;  /* 0x0000000cbe007985 */ /* 0x0003e8000c10190e */
[----:B-1----:R-:W2:Y:S04]  /*36330*/  LDL.LU R30, [R1+0x35c] ;  /* 0x00035c00011e7983 */ /* 0x002ea80000300800 */
[----:B------:R-:W2:Y:S04]  /*36340*/  LDL.LU R13, [R1+0x340] ;  /* 0x00034000010d7983 */ /* 0x000ea80000300800 */
[----:B------:R-:W2:Y:S01]  /*36350*/  LDL.LU R12, [R1+0x344] ;  /* 0x00034400010c7983 */ /* 0x000ea20000300800 */
[----:B------:R-:W-:-:S02]  /*36360*/  IADD3 R212, P4, R2, 0xe8000, RZ ;  /* 0x000e800002d47810 */ /* 0x000fc40007f9e0ff */
[----:B------:R-:W-:Y:S01]  /*36370*/  IADD3 R210, P6, R2, 0xec000, RZ ;  /* 0x000ec00002d27810 */ /* 0x000fe20007fde0ff */
[----:B------:R-:W2:Y:S01]  /*36380*/  LDL.LU R27, [R1+0x36c] ;  /* 0x00036c00011b7983 */ /* 0x000ea20000300800 */
[----:B------:R-:W-:Y:S02]  /*36390*/  LOP3.LUT R213, R212, 0x380, RZ, 0xc0, !PT ;  /* 0x00000380d4d57812 */ /* 0x000fe400078ec0ff */
[----:B------:R-:W-:Y:S01]  /*363a0*/  LOP3.LUT R211, R210, 0x380, RZ, 0xc0, !PT ;  /* 0x00000380d2d37812 */ /* 0x000fe200078ec0ff */
[----:B------:R1:W-:Y:S01]  /*363b0*/  ST.E desc[UR14][R190.64+0x4], R3 ;  /* 0x00000403be007985 */ /* 0x0003e2000c10190e */
[----:B------:R-:W-:Y:S02]  /*363c0*/  SHF.R.U64 R213, R213, 0x3, RZ ;  /* 0x00000003d5d57819 */ /* 0x000fe400000012ff */
[----:B------:R-:W-:Y:S01]  /*363d0*/  SHF.R.U64 R211, R211, 0x3, RZ ;  /* 0x00000003d3d37819 */ /* 0x000fe200000012ff */
[----:B------:R-:W2:Y:S01]  /*363e0*/  LDL.LU R26, [R1+0x370] ;  /* 0x00037000011a7983 */ /* 0x000ea20000300800 */
[----:B------:R-:W-:-:S02]  /*363f0*/  IADD3 R220, P5, R2, 0xe8020, RZ ;  /* 0x000e802002dc7810 */ /* 0x000fc40007fbe0ff */
[----:B------:R-:W-:Y:S01]  /*36400*/  LOP3.LUT R212, R213, R212, RZ, 0x3c, !PT ;  /* 0x000000d4d5d47212 */ /* 0x000fe200078e3cff */
[----:B------:R-:W2:Y:S04]  /*36410*/  LDL.LU R25, [R1+0x378] ;  /* 0x0003780001197983 */ /* 0x000ea80000300800 */
[----:B-1----:R-:W2:Y:S01]  /*36420*/  LDL.LU R3, [R1+0x374] ;  /* 0x0003740001037983 */ /* 0x002ea20000300800 */
[C---:B------:R-:W-:Y:S02]  /*36430*/  IADD3 R218, P3, R2.reuse, 0xec020, RZ ;  /* 0x000ec02002da7810 */ /* 0x040fe40007f7e0ff */
[----:B------:R-:W-:Y:S01]  /*36440*/  LOP3.LUT R210, R211, R210, RZ, 0x3c, !PT ;  /* 0x000000d2d3d27212 */ /* 0x000fe200078e3cff */
[----:B------:R-:W-:Y:S01]  /*36450*/  IMAD.X R211, RZ, RZ, R0, P6 ;  /* 0x000000ffffd37224 */ /* 0x000fe200030e0600 */
[----:B------:R-:W-:Y:S01]  /*36460*/  IADD3 R228, P2, R2, 0xe8040, RZ ;  /* 0x000e804002e47810 */ /* 0x000fe20007f5e0ff */
[----:B------:R-:W2:Y:S01]  /*36470*/  LDL.LU R24, [R1+0x37c] ;  /* 0x00037c0001187983 */ /* 0x000ea20000300800 */
[----:B------:R-:W-:-:S02]  /*36480*/  IADD3.X R213, RZ, R0, RZ, P4, !PT ;  /* 0x00000000ffd57210 */ /* 0x000fc400027fe4ff */
[----:B------:R-:W-:Y:S01]  /*36490*/  IADD3 R226, P4, R2, 0xec040, RZ ;  /* 0x000ec04002e27810 */ /* 0x000fe20007f9e0ff */
[----:B------:R-:W2:Y:S01]  /*364a0*/  LDL.LU R39, [R1+0x380] ;  /* 0x0003800001277983 */ /* 0x000ea20000300800 */
[----:B------:R-:W-:Y:S02]  /*364b0*/  LOP3.LUT R221, R220, 0x380, RZ, 0xc0, !PT ;  /* 0x00000380dcdd7812 */ /* 0x000fe400078ec0ff */
[----:B------:R-:W-:Y:S01]  /*364c0*/  IADD3 R232, P6, R2, 0xe8060, RZ ;  /* 0x000e806002e87810 */ /* 0x000fe20007fde0ff */
[----:B------:R-:W2:Y:S01]  /*364d0*/  LDL.LU R38, [R1+0x384] ;  /* 0x0003840001267983 */ /* 0x000ea20000300800 */
[----:B------:R-:W-:Y:S02]  /*364e0*/  LOP3.LUT R219, R218, 0x380, RZ, 0xc0, !PT ;  /* 0x00000380dadb7812 */ /* 0x000fe400078ec0ff */
[----:B------:R-:W-:Y:S01]  /*364f0*/  LOP3.LUT R229, R228, 0x380, RZ, 0xc0, !PT ;  /* 0x00000380e4e57812 */ /* 0x000fe200078ec0ff */
[----:B------:R-:W2:Y:S01]  /*36500*/  LDL.LU R29, [R1+0x388] ;  /* 0x00038800011d7983 */ /* 0x000ea20000300800 */
[----:B------:R-:W-:-:S02]  /*36510*/  LOP3.LUT R227, R226, 0x380, RZ, 0xc0, !PT ;  /* 0x00000380e2e37812 */ /* 0x000fc400078ec0ff */
[----:B------:R-:W-:Y:S01]  /*36520*/  SHF.R.U64 R221, R221, 0x3, RZ ;  /* 0x00000003dddd7819 */ /* 0x000fe200000012ff */
[----:B------:R-:W2:Y:S01]  /*36530*/  LDL.LU R28, [R1+0x38c] ;  /* 0x00038c00011c7983 */ /* 0x000ea20000300800 */
[----:B------:R-:W-:Y:S02]  /*36540*/  LOP3.LUT R233, R232, 0x380, RZ, 0xc0, !PT ;  /* 0x00000380e8e97812 */ /* 0x000fe400078ec0ff */
[----:B------:R-:W-:Y:S01]  /*36550*/  SHF.R.U64 R219, R219, 0x3, RZ ;  /* 0x00000003dbdb7819 */ /* 0x000fe200000012ff */
[----:B------:R-:W2:Y:S01]  /*36560*/  LDL.LU R58, [R1+0x390] ;  /* 0x00039000013a7983 */ /* 0x000ea20000300800 */
[----:B------:R-:W-:Y:S02]  /*36570*/  SHF.R.U64 R229, R229, 0x3, RZ ;  /* 0x00000003e5e57819 */ /* 0x000fe400000012ff */
[----:B------:R-:W-:Y:S01]  /*36580*/  SHF.R.U64 R227, R227, 0x3, RZ ;  /* 0x00000003e3e37819 */ /* 0x000fe200000012ff */
[----:B------:R-:W2:Y:S01]  /*36590*/  LDL.LU R60, [R1+0x3e0] ;  /* 0x0003e000013c7983 */ /* 0x000ea20000300800 */
[----:B------:R-:W-:Y:S01]  /*365a0*/  LOP3.LUT R220, R221, R220, RZ, 0x3c, !PT ;  /* 0x000000dcdddc7212 */ /* 0x000fe200078e3cff */
[----:B------:R-:W-:Y:S01]  /*365b0*/  IMAD.X R221, RZ, RZ, R0, P5 ;  /* 0x000000ffffdd7224 */ /* 0x000fe200028e0600 */
[----:B------:R-:W-:Y:S01]  /*365c0*/  SHF.R.U64 R233, R233, 0x3, RZ ;  /* 0x00000003e9e97819 */ /* 0x000fe200000012ff */
[----:B------:R-:W2:Y:S01]  /*365d0*/  LDL.LU R69, [R1+0x3f0] ;  /* 0x0003f00001457983 */ /* 0x000ea20000300800 */
[----:B------:R-:W-:-:S02]  /*365e0*/  LOP3.LUT R218, R219, R218, RZ, 0x3c, !PT ;  /* 0x000000dadbda7212 */ /* 0x000fc400078e3cff */
[----:B------:R-:W-:Y:S01]  /*365f0*/  LOP3.LUT R228, R229, R228, RZ, 0x3c, !PT ;  /* 0x000000e4e5e47212 */ /* 0x000fe200078e3cff */
[--C-:B------:R-:W-:Y:S01]  /*36600*/  IMAD.X R229, RZ, RZ, R0.reuse, P2 ;  /* 0x000000ffffe57224 */ /* 0x100fe200010e0600 */
[----:B------:R-:W-:Y:S01]  /*36610*/  IADD3.X R219, RZ, R0, RZ, P3, !PT ;  /* 0x00000000ffdb7210 */ /* 0x000fe20001ffe4ff */
[----:B------:R-:W2:Y:S01]  /*36620*/  LDL.LU R68, [R1+0x3f4] ;  /* 0x0003f40001447983 */ /* 0x000ea20000300800 */
[----:B------:R-:W-:Y:S01]  /*36630*/  LOP3.LUT R226, R227, R226, RZ, 0x3c, !PT ;  /* 0x000000e2e3e27212 */ /* 0x000fe200078e3cff */
[----:B------:R-:W-:Y:S01]  /*36640*/  IMAD.X R227, RZ, RZ, R0, P4 ;  /* 0x000000ffffe37224 */ /* 0x000fe200020e0600 */
[----:B------:R-:W-:Y:S01]  /*36650*/  LOP3.LUT R232, R233, R232, RZ, 0x3c, !PT ;  /* 0x000000e8e9e87212 */ /* 0x000fe200078e3cff */
[----:B------:R-:W2:Y:S01]  /*36660*/  LDL.LU R67, [R1+0x3f8] ;  /* 0x0003f80001437983 */ /* 0x000ea20000300800 */
[----:B------:R-:W-:-:S03]  /*36670*/  IADD3.X R233, RZ, R0, RZ, P6, !PT ;  /* 0x00000000ffe97210 */ /* 0x000fc600037fe4ff */
[----:B------:R-:W2:Y:S04]  /*36680*/  LDL.LU R66, [R1+0x3fc] ;  /* 0x0003fc0001427983 */ /* 0x000ea80000300800 */
[----:B----4-:R-:W-:Y:S04]  /*36690*/  ST.E desc[UR14][R212.64], R15 ;  /* 0x0000000fd4007985 */ /* 0x010fe8000c10190e */
[----:B---3--:R-:W-:Y:S04]  /*366a0*/  ST.E desc[UR14][R212.64+0x4], R14 ;  /* 0x0000040ed4007985 */ /* 0x008fe8000c10190e */
[----:B--2---:R-:W-:Y:S04]  /*366b0*/  ST.E desc[UR14][R210.64], R11 ;  /* 0x0000000bd2007985 */ /* 0x004fe8000c10190e */
        /* <DEDUP_REMOVED lines=8> */
[----:B------:R-:W-:Y:S04]  /*36740*/  ST.E desc[UR14][R226.64+0x4], R46 ;  /* 0x0000042ee2007985 */ /* 0x000fe8000c10190e */
[----:B------:R2:W-:Y:S04]  /*36750*/  ST.E desc[UR14][R232.64], R45 ;  /* 0x0000002de8007985 */ /* 0x0005e8000c10190e */
[----:B------:R3:W-:Y:S01]  /*36760*/  ST.E desc[UR14][R232.64+0x4], R44 ;  /* 0x0000042ce8007985 */ /* 0x0007e2000c10190e */
[----:B------:R-:W-:-:S02]  /*36770*/  IADD3 R230, P5, R2, 0xec060, RZ ;  /* 0x000ec06002e67810 */ /* 0x000fc40007fbe0ff */
[----:B------:R-:W-:Y:S01]  /*36780*/  IADD3 R224, P2, R2, 0xec400, RZ ;  /* 0x000ec40002e07810 */ /* 0x000fe20007f5e0ff */
[----:B-1----:R-:W4:Y:S04]  /*36790*/  LDL.LU R228, [R1+0x498] ;  /* 0x0004980001e47983 */ /* 0x002f280000300800 */
[----:B--2---:R-:W2:Y:S04]  /*367a0*/  LDL.LU R45, [R1+0x394] ;  /* 0x00039400012d7983 */ /* 0x004ea80000300800 */
[----:B---3--:R-:W3:Y:S01]  /*367b0*/  LDL.LU R44, [R1+0x398] ;  /* 0x00039800012c7983 */ /* 0x008ee20000300800 */
[----:B------:R-:W-:-:S02]  /*367c0*/  LOP3.LUT R231, R230, 0x380, RZ, 0xc0, !PT ;  /* 0x00000380e6e77812 */ /* 0x000fc400078ec0ff */
[----:B------:R-:W-:Y:S01]  /*367d0*/  LOP3.LUT R225, R224, 0x380, RZ, 0xc0, !PT ;  /* 0x00000380e0e17812 */ /* 0x000fe200078ec0ff */
[----:B------:R-:W4:Y:S01]  /*367e0*/  LDL.LU R227, [R1+0x49c] ;  /* 0x00049c0001e37983 */ /* 0x000f220000300800 */
[----:B------:R-:W-:Y:S02]  /*367f0*/  SHF.R.U64 R231, R231, 0x3, RZ ;  /* 0x00000003e7e77819 */ /* 0x000fe400000012ff */
[----:B------:R-:W-:Y:S02]  /*36800*/  SHF.R.U64 R225, R225, 0x3, RZ ;  /* 0x00000003e1e17819 */ /* 0x000fe400000012ff */
[----:B------:R-:W-:Y:S01]  /*36810*/  LOP3.LUT R230, R231, R230, RZ, 0x3c, !PT ;  /* 0x000000e6e7e67212 */ /* 0x000fe200078e3cff */
[----:B------:R-:W-:Y:S01]  /*36820*/  IMAD.X R231, RZ, RZ, R0, P5 ;  /* 0x000000ffffe77224 */ /* 0x000fe200028e0600 */
[C---:B------:R-:W-:Y:S02]  /*36830*/  IADD3 R222, P4, R2.reuse, 0xe8420, RZ ;  /* 0x000e842002de7810 */ /* 0x040fe40007f9e0ff */
[----:B------:R-:W-:-:S02]  /*36840*/  IADD3 R214, P5, R2, 0xe8440, RZ ;  /* 0x000e844002d67810 */ /* 0x000fc40007fbe0ff */
[----:B------:R-:W-:Y:S02]  /*36850*/  LOP3.LUT R224, R225, R224, RZ, 0x3c, !PT ;  /* 0x000000e0e1e07212 */ /* 0x000fe400078e3cff */
[----:B------:R-:W-:Y:S02]  /*36860*/  LOP3.LUT R223, R222, 0x380, RZ, 0xc0, !PT ;  /* 0x00000380dedf7812 */ /* 0x000fe400078ec0ff */
[----:B------:R-:W-:Y:S02]  /*36870*/  IADD3.X R225, RZ, R0, RZ, P2, !PT ;  /* 0x00000000ffe17210 */ /* 0x000fe400017fe4ff */
[----:B------:R-:W-:Y:S02]  /*36880*/  LOP3.LUT R215, R214, 0x380, RZ, 0xc0, !PT ;  /* 0x00000380d6d77812 */ /* 0x000fe400078ec0ff */
[----:B------:R-:W-:Y:S02]  /*36890*/  IADD3 R204, P2, R2, 0xe8460, RZ ;  /* 0x000e846002cc7810 */ /* 0x000fe40007f5e0ff */
[----:B------:R-:W-:-:S02]  /*368a0*/  SHF.R.U64 R223, R223, 0x3, RZ ;  /* 0x00000003dfdf7819 */ /* 0x000fc400000012ff */
[----:B------:R-:W-:Y:S02]  /*368b0*/  SHF.R.U64 R215, R215, 0x3, RZ ;  /* 0x00000003d7d77819 */ /* 0x000fe400000012ff */
[----:B------:R-:W-:Y:S02]  /*368c0*/  LOP3.LUT R205, R204, 0x380, RZ, 0xc0, !PT ;  /* 0x00000380cccd7812 */ /* 0x000fe400078ec0ff */
[----:B------:R-:W-:Y:S01]  /*368d0*/  LOP3.LUT R222, R223, R222, RZ, 0x3c, !PT ;  /* 0x000000dedfde7212 */ /* 0x000fe200078e3cff */
[----:B------:R-:W-:Y:S01]  /*368e0*/  IMAD.X R223, RZ, RZ, R0, P4 ;  /* 0x000000ffffdf7224 */ /* 0x000fe200020e0600 */
[----:B------:R-:W-:Y:S02]  /*368f0*/  LOP3.LUT R214, R215, R214, RZ, 0x3c, !PT ;  /* 0x000000d6d7d67212 */ /* 0x000fe400078e3cff */
[----:B------:R-:W-:Y:S02]  /*36900*/  SHF.R.U64 R205, R205, 0x3, RZ ;  /* 0x00000003cdcd7819 */ /* 0x000fe400000012ff */
[----:B------:R-:W-:-:S02]  /*36910*/  IADD3 R202, P4, R2, 0xec460, RZ ;  /* 0x000ec46002ca7810 */ /* 0x000fc40007f9e0ff */
[----:B------:R-:W-:Y:S02]  /*36920*/  IADD3.X R215, RZ, R0, RZ, P5, !PT ;  /* 0x00000000ffd77210 */ /* 0x000fe40002ffe4ff */
[----:B------:R-:W-:Y:S02]  /*36930*/  IADD3 R198, P5, R2, 0xec800, RZ ;  /* 0x000ec80002c67810 */ /* 0x000fe40007fbe0ff */
[----:B------:R-:W-:Y:S01]  /*36940*/  LOP3.LUT R204, R205, R204, RZ, 0x3c, !PT ;  /* 0x000000cccdcc7212 */ /* 0x000fe200078e3cff */
[----:B------:R-:W-:Y:S01]  /*36950*/  IMAD.X R205, RZ, RZ, R0, P2 ;  /* 0x000000ffffcd7224 */ /* 0x000fe200010e0600 */
[----:B------:R-:W-:Y:S02]  /*36960*/  LOP3.LUT R203, R202, 0x380, RZ, 0xc0, !PT ;  /* 0x00000380cacb7812 */ /* 0x000fe400078ec0ff */
[----:B------:R-:W-:Y:S02]  /*36970*/  LOP3.LUT R199, R198, 0x380, RZ, 0xc0, !PT ;  /* 0x00000380c6c77812 */ /* 0x000fe400078ec0ff */
[----:B------:R-:W-:-:S02]  /*36980*/  IADD3 R194, P2, R2, 0xec820, RZ ;  /* 0x000ec82002c27810 */ /* 0x000fc40007f5e0ff */
[----:B------:R-:W-:Y:S02]  /*36990*/  IADD3 R234, P3, R2, 0xe8400, RZ ;  /* 0x000e840002ea7810 */ /* 0x000fe40007f7e0ff */
[----:B------:R-:W-:Y:S02]  /*369a0*/  SHF.R.U64 R203, R203, 0x3, RZ ;  /* 0x00000003cbcb7819 */ /* 0x000fe400000012ff */
[----:B------:R-:W-:Y:S02]  /*369b0*/  SHF.R.U64 R199, R199, 0x3, RZ ;  /* 0x00000003c7c77819 */ /* 0x000fe400000012ff */
[----:B------:R-:W-:Y:S02]  /*369c0*/  LOP3.LUT R195, R194, 0x380, RZ, 0xc0, !PT ;  /* 0x00000380c2c37812 */ /* 0x000fe400078ec0ff */
[----:B------:R-:W-:Y:S02]  /*369d0*/  LOP3.LUT R235, R234, 0x380, RZ, 0xc0, !PT ;  /* 0x00000380eaeb7812 */ /* 0x000fe400078ec0ff */
[----:B------:R-:W-:-:S02]  /*369e0*/  LOP3.LUT R202, R203, R202, RZ, 0x3c, !PT ;  /* 0x000000cacbca7212 */ /* 0x000fc400078e3cff */
[----:B------:R-:W-:Y:S01]  /*369f0*/  LOP3.LUT R198, R199, R198, RZ, 0x3c, !PT ;  /* 0x000000c6c7c67212 */ /* 0x000fe200078e3cff */
[----:B------:R-:W-:Y:S01]  /*36a00*/  IMAD.X R199, RZ, RZ, R0, P5 ;  /* 0x000000ffffc77224 */ /* 0x000fe200028e0600 */
[----:B------:R-:W-:Y:S02]  /*36a10*/  IADD3.X R203, RZ, R0, RZ, P4, !PT ;  /* 0x00000000ffcb7210 */ /* 0x000fe400027fe4ff */
[----:B------:R-:W-:Y:S02]  /*36a20*/  SHF.R.U64 R195, R195, 0x3, RZ ;  /* 0x00000003c3c37819 */ /* 0x000fe400000012ff */
[C---:B------:R-:W-:Y:S02]  /*36a30*/  IADD3 R192, P4, R2.reuse, 0xe8840, RZ ;  /* 0x000e884002c07810 */ /* 0x040fe40007f9e0ff */
[----:B------:R-:W-:Y:S02]  /*36a40*/  SHF.R.U64 R235, R235, 0x3, RZ ;  /* 0x00000003ebeb7819 */ /* 0x000fe400000012ff */
[----:B------:R-:W-:-:S02]  /*36a50*/  IADD3 R186, P5, R2, 0xe8860, RZ ;  /* 0x000e886002ba7810 */ /* 0x000fc40007fbe0ff */
[----:B------:R-:W-:Y:S01]  /*36a60*/  LOP3.LUT R194, R195, R194, RZ, 0x3c, !PT ;  /* 0x000000c2c3c27212 */ /* 0x000fe200078e3cff */
[--C-:B------:R-:W-:Y:S01]  /*36a70*/  IMAD.X R195, RZ, RZ, R0.reuse, P2 ;  /* 0x000000ffffc37224 */ /* 0x100fe200010e0600 */
[----:B------:R-:W-:Y:S02]  /*36a80*/  LOP3.LUT R193, R192, 0x380, RZ, 0xc0, !PT ;  /* 0x00000380c0c17812 */ /* 0x000fe400078ec0ff */
[----:B------:R-:W-:Y:S01]  /*36a90*/  LOP3.LUT R234, R235, R234, RZ, 0x3c, !PT ;  /* 0x000000eaebea7212 */ /* 0x000fe200078e3cff */
[----:B------:R-:W-:Y:S01]  /*36aa0*/  IMAD.X R235, RZ, RZ, R0, P3 ;  /* 0x000000ffffeb7224 */ /* 0x000fe200018e0600 */
[----:B------:R-:W-:Y:S02]  /*36ab0*/  LOP3.LUT R187, R186, 0x380, RZ, 0xc0, !PT ;  /* 0x00000380babb7812 */ /* 0x000fe400078ec0ff */
[C---:B------:R-:W-:Y:S02]  /*36ac0*/  IADD3 R182, P2, R2.reuse, 0xe8c00, RZ ;  /* 0x000e8c0002b67810 */ /* 0x040fe40007f5e0ff */
[----:B------:R-:W-:-:S02]  /*36ad0*/  IADD3 R216, P6, R2, 0xec420, RZ ;  /* 0x000ec42002d87810 */ /* 0x000fc40007fde0ff */
[----:B------:R-:W-:Y:S02]  /*36ae0*/  IADD3 R206, P3, R2, 0xec440, RZ ;  /* 0x000ec44002ce7810 */ /* 0x000fe40007f7e0ff */
[----:B------:R-:W-:Y:S02]  /*36af0*/  SHF.R.U64 R193, R193, 0x3, RZ ;  /* 0x00000003c1c17819 */ /* 0x000fe400000012ff */
[----:B------:R-:W-:Y:S02]  /*36b00*/  SHF.R.U64 R187, R187, 0x3, RZ ;  /* 0x00000003bbbb7819 */ /* 0x000fe400000012ff */
[----:B------:R-:W-:Y:S02]  /*36b10*/  LOP3.LUT R183, R182, 0x380, RZ, 0xc0, !PT ;  /* 0x00000380b6b77812 */ /* 0x000fe400078ec0ff */
[----:B------:R-:W-:Y:S02]  /*36b20*/  LOP3.LUT R217, R216, 0x380, RZ, 0xc0, !PT ;  /* 0x00000380d8d97812 */ /* 0x000fe400078ec0ff */
[----:B------:R-:W-:-:S02]  /*36b30*/  LOP3.LUT R207, R206, 0x380, RZ, 0xc0, !PT ;  /* 0x00000380cecf7812 */ /* 0x000fc400078ec0ff */
[----:B------:R-:W-:Y:S01]  /*36b40*/  LOP3.LUT R192, R193, R192, RZ, 0x3c, !PT ;  /* 0x000000c0c1c07212 */ /* 0x000fe200078e3cff */
[--C-:B------:R-:W-:Y:S01]  /*36b50*/  IMAD.X R193, RZ, RZ, R0.reuse, P4 ;  /* 0x000000ffffc17224 */ /* 0x100fe200020e0600 */
[----:B------:R-:W-:Y:S01]  /*36b60*/  LOP3.LUT R186, R187, R186, RZ, 0x3c, !PT ;  /* 0x000000babbba7212 */ /* 0x000fe200078e3cff */
[----:B------:R-:W-:Y:S01]  /*36b70*/  IMAD.X R187, RZ, RZ, R0, P5 ;  /* 0x000000ffffbb7224 */ /* 0x000fe200028e0600 */
[----:B------:R-:W-:Y:S02]  /*36b80*/  SHF.R.U64 R183, R183, 0x3, RZ ;  /* 0x00000003b7b77819 */ /* 0x000fe400000012ff */
[----:B------:R-:W-:Y:S02]  /*36b90*/  SHF.R.U64 R217, R217, 0x3, RZ ;  /* 0x00000003d9d97819 */ /* 0x000fe400000012ff */
[----:B------:R-:W-:Y:S02]  /*36ba0*/  IADD3 R180, P4, R2, 0xecc00, RZ ;  /* 0x000ecc0002b47810 */ /* 0x000fe40007f9e0ff */
[----:B------:R-:W-:-:S02]  /*36bb0*/  SHF.R.U64 R207, R207, 0x3, RZ ;  /* 0x00000003cfcf7819 */ /* 0x000fc400000012ff */
[----:B------:R-:W-:Y:S02]  /*36bc0*/  IADD3 R176, P5, R2, 0xecc20, RZ ;  /* 0x000ecc2002b07810 */ /* 0x000fe40007fbe0ff */
[----:B------:R-:W-:Y:S02]  /*36bd0*/  LOP3.LUT R182, R183, R182, RZ, 0x3c, !PT ;  /* 0x000000b6b7b67212 */ /* 0x000fe400078e3cff */
[----:B------:R-:W-:Y:S01]  /*36be0*/  LOP3.LUT R216, R217, R216, RZ, 0x3c, !PT ;  /* 0x000000d8d9d87212 */ /* 0x000fe200078e3cff */
[--C-:B------:R-:W-:Y:S01]  /*36bf0*/  IMAD.X R217, RZ, RZ, R0.reuse, P6 ;  /* 0x000000ffffd97224 */ /* 0x100fe200030e0600 */
[----:B------:R-:W-:Y:S02]  /*36c00*/  LOP3.LUT R181, R180, 0x380, RZ, 0xc0, !PT ;  /* 0x00000380b4b57812 */ /* 0x000fe400078ec0ff */
[----:B------:R-:W-:Y:S02]  /*36c10*/  IADD3.X R183, RZ, R0, RZ, P2, !PT ;  /* 0x00000000ffb77210 */ /* 0x000fe400017fe4ff */
[----:B------:R-:W-:Y:S01]  /*36c20*/  LOP3.LUT R206, R207, R206, RZ, 0x3c, !PT ;  /* 0x000000cecfce7212 */ /* 0x000fe200078e3cff */
[----:B------:R-:W-:Y:S01]  /*36c30*/  IMAD.X R207, RZ, RZ, R0, P3 ;  /* 0x000000ffffcf7224 */ /* 0x000fe200018e0600 */
[----:B------:R-:W-:-:S02]  /*36c40*/  LOP3.LUT R177, R176, 0x380, RZ, 0xc0, !PT ;  /* 0x00000380b0b17812 */ /* 0x000fc400078ec0ff */
[C---:B------:R-:W-:Y:S02]  /*36c50*/  IADD3 R172, P2, R2.reuse, 0xecc40, RZ ;  /* 0x000ecc4002ac7810 */ /* 0x040fe40007f5e0ff */
[C---:B------:R-:W-:Y:S02]  /*36c60*/  IADD3 R200, P6, R2.reuse, 0xe8800, RZ ;  /* 0x000e880002c87810 */ /* 0x040fe40007fde0ff */
[----:B------:R-:W-:Y:S02]  /*36c70*/  IADD3 R196, P3, R2, 0xe8820, RZ ;  /* 0x000e882002c47810 */ /* 0x000fe40007f7e0ff */
[----:B------:R-:W-:Y:S02]  /*36c80*/  SHF.R.U64 R181, R181, 0x3, RZ ;  /* 0x00000003b5b57819 */ /* 0x000fe400000012ff */
[----:B------:R-:W-:Y:S02]  /*36c90*/  SHF.R.U64 R177, R177, 0x3, RZ ;  /* 0x00000003b1b17819 */ /* 0x000fe400000012ff */
[----:B------:R-:W-:-:S02]  /*36ca0*/  LOP3.LUT R173, R172, 0x380, RZ, 0xc0, !PT ;  /* 0x00000380acad7812 */ /* 0x000fc400078ec0ff */
[----:B------:R-:W-:Y:S02]  /*36cb0*/  LOP3.LUT R201, R200, 0x380, RZ, 0xc0, !PT ;  /* 0x00000380c8c97812 */ /* 0x000fe400078ec0ff */
[----:B------:R-:W-:Y:S02]  /*36cc0*/  LOP3.LUT R197, R196, 0x380, RZ, 0xc0, !PT ;  /* 0x00000380c4c57812 */ /* 0x000fe400078ec0ff */
[----:B------:R-:W-:Y:S01]  /*36cd0*/  LOP3.LUT R180, R181, R180, RZ, 0x3c, !PT ;  /* 0x000000b4b5b47212 */ /* 0x000fe200078e3cff */
[----:B------:R-:W-:Y:S01]  /*36ce0*/  IMAD.X R181, RZ, RZ, R0, P4 ;  /* 0x000000ffffb57224 */ /* 0x000fe200020e0600 */
[----:B------:R-:W-:Y:S02]  /*36cf0*/  LOP3.LUT R176, R177, R176, RZ, 0x3c, !PT ;  /* 0x000000b0b1b07212 */ /* 0x000fe400078e3cff */
[----:B------:R-:W-:Y:S02]  /*36d00*/  SHF.R.U64 R173, R173, 0x3, RZ ;  /* 0x00000003adad7819 */ /* 0x000fe400000012ff */
[----:B------:R-:W-:-:S02]  /*36d10*/  SHF.R.U64 R201, R201, 0x3, RZ ;  /* 0x00000003c9c97819 */ /* 0x000fc400000012ff */
[C---:B------:R-:W-:Y:S02]  /*36d20*/  IADD3 R170, P4, R2.reuse, 0xe8c60, RZ ;  /* 0x000e8c6002aa7810 */ /* 0x040fe40007f9e0ff */
[----:B------:R-:W-:Y:S02]  /*36d30*/  IADD3.X R177, RZ, R0, RZ, P5, !PT ;  /* 0x00000000ffb17210 */ /* 0x000fe40002ffe4ff */
[----:B------:R-:W-:Y:S02]  /*36d40*/  SHF.R.U64 R197, R197, 0x3, RZ ;  /* 0x00000003c5c57819 */ /* 0x000fe400000012ff */
[----:B------:R-:W-:Y:S02]  /*36d50*/  IADD3 R166, P5, R2, 0xe9000, RZ ;  /* 0x000e900002a67810 */ /* 0x000fe40007fbe0ff */
[----:B------:R-:W-:Y:S01]  /*36d60*/  LOP3.LUT R172, R173, R172, RZ, 0x3c, !PT ;  /* 0x000000acadac7212 */ /* 0x000fe200078e3cff */
[--C-:B------:R-:W-:Y:S01]  /*36d70*/  IMAD.X R173, RZ, RZ, R0.reuse, P2 ;  /* 0x000000ffffad7224 */ /* 0x100fe200010e0600 */
[----:B------:R-:W-:Y:S01]  /*36d80*/  LOP3.LUT R200, R201, R200, RZ, 0x3c, !PT ;  /* 0x000000c8c9c87212 */ /* 0x000fe200078e3cff */
[----:B------:R-:W-:Y:S01]  /*36d90*/  IMAD.X R201, RZ, RZ, R0, P6 ;  /* 0x000000ffffc97224 */ /* 0x000fe200030e0600 */
[----:B------:R-:W-:-:S02]  /*36da0*/  LOP3.LUT R171, R170, 0x380, RZ, 0xc0, !PT ;  /* 0x00000380aaab7812 */ /* 0x000fc400078ec0ff */
[----:B------:R-:W-:Y:S02]  /*36db0*/  LOP3.LUT R196, R197, R196, RZ, 0x3c, !PT ;  /* 0x000000c4c5c47212 */ /* 0x000fe400078e3cff */
[----:B------:R-:W-:Y:S02]  /*36dc0*/  LOP3.LUT R167, R166, 0x380, RZ, 0xc0, !PT ;  /* 0x00000380a6a77812 */ /* 0x000fe400078ec0ff */
[C---:B------:R-:W-:Y:S02]  /*36dd0*/  IADD3 R162, P2, R2.reuse, 0xe9020, RZ ;  /* 0x000e902002a27810 */ /* 0x040fe40007f5e0ff */
[C---:B------:R-:W-:Y:S02]  /*36de0*/  IADD3 R188, P6, R2.reuse, 0xec840, RZ ;  /* 0x000ec84002bc7810 */ /* 0x040fe40007fde0ff */
[----:B------:R-:W-:Y:S02]  /*36df0*/  IADD3.X R197, RZ, R0, RZ, P3, !PT ;  /* 0x00000000ffc57210 */ /* 0x000fe40001ffe4ff */
[----:B------:R-:W-:-:S02]  /*36e00*/  IADD3 R184, P3, R2, 0xec860, RZ ;  /* 0x000ec86002b87810 */ /* 0x000fc40007f7e0ff */
[----:B------:R-:W-:Y:S02]  /*36e10*/  SHF.R.U64 R171, R171, 0x3, RZ ;  /* 0x00000003abab7819 */ /* 0x000fe400000012ff */
[----:B------:R-:W-:Y:S02]  /*36e20*/  SHF.R.U64 R167, R167, 0x3, RZ ;  /* 0x00000003a7a77819 */ /* 0x000fe400000012ff */
[----:B------:R-:W-:Y:S02]  /*36e30*/  LOP3.LUT R163, R162, 0x380, RZ, 0xc0, !PT ;  /* 0x00000380a2a37812 */ /* 0x000fe400078ec0ff */
[----:B------:R-:W-:Y:S02]  /*36e40*/  LOP3.LUT R189, R188, 0x380, RZ, 0xc0, !PT ;  /* 0x00000380bcbd7812 */ /* 0x000fe400078ec0ff */
[----:B------:R-:W-:Y:S02]  /*36e50*/  LOP3.LUT R185, R184, 0x380, RZ, 0xc0, !PT ;  /* 0x00000380b8b97812 */ /* 0x000fe400078ec0ff */
[----:B------:R-:W-:-:S02]  /*36e60*/  LOP3.LUT R170, R171, R170, RZ, 0x3c, !PT ;  /* 0x000000aaabaa7212 */ /* 0x000fc400078e3cff */
[----:B------:R-:W-:Y:S01]  /*36e70*/  LOP3.LUT R166, R167, R166, RZ, 0x3c, !PT ;  /* 0x000000a6a7a67212 */ /* 0x000fe200078e3cff */
[----:B------:R-:W-:Y:S01]  /*36e80*/  IMAD.X R167, RZ, RZ, R0, P5 ;  /* 0x000000ffffa77224 */ /* 0x000fe200028e0600 */
[----:B------:R-:W-:Y:S02]  /*36e90*/  SHF.R.U64 R163, R163, 0x3, RZ ;  /* 0x00000003a3a37819 */ /* 0x000fe400000012ff */
[----:B------:R-:W-:Y:S02]  /*36ea0*/  IADD3.X R171, RZ, R0, RZ, P4, !PT ;  /* 0x00000000ffab7210 */ /* 0x000fe400027fe4ff */
[----:B------:R-:W-:Y:S02]  /*36eb0*/  SHF.R.U64 R189, R189, 0x3, RZ ;  /* 0x00000003bdbd7819 */ /* 0x000fe400000012ff */
[----:B------:R-:W-:Y:S02]  /*36ec0*/  IADD3 R160, P4, R2, 0xed020, RZ ;  /* 0x000ed02002a07810 */ /* 0x000fe40007f9e0ff */
[----:B------:R-:W-:-:S02]  /*36ed0*/  SHF.R.U64 R185, R185, 0x3, RZ ;  /* 0x00000003b9b97819 */ /* 0x000fc400000012ff */
[----:B------:R-:W-:Y:S02]  /*36ee0*/  IADD3 R156, P5, R2, 0xed040, RZ ;  /* 0x000ed040029c7810 */ /* 0x000fe40007fbe0ff */
[----:B------:R-:W-:Y:S01]  /*36ef0*/  LOP3.LUT R162, R163, R162, RZ, 0x3c, !PT ;  /* 0x000000a2a3a27212 */ /* 0x000fe200078e3cff */
[--C-:B------:R-:W-:Y:S01]  /*36f00*/  IMAD.X R163, RZ, RZ, R0.reuse, P2 ;  /* 0x000000ffffa37224 */ /* 0x100fe200010e0600 */
[----:B------:R-:W-:Y:S02]  /*36f10*/  LOP3.LUT R188, R189, R188, RZ, 0x3c, !PT ;  /* 0x000000bcbdbc7212 */ /* 0x000fe400078e3cff */
[----:B------:R-:W-:Y:S02]  /*36f20*/  LOP3.LUT R161, R160, 0x380, RZ, 0xc0, !PT ;  /* 0x00000380a0a17812 */ /* 0x000fe400078ec0ff */
[----:B------:R-:W-:Y:S01]  /*36f30*/  LOP3.LUT R184, R185, R184, RZ, 0x3c, !PT ;  /* 0x000000b8b9b87212 */ /* 0x000fe200078e3cff */
[----:B------:R-:W-:Y:S01]  /*36f40*/  IMAD.X R185, RZ, RZ, R0, P3 ;  /* 0x000000ffffb97224 */ /* 0x000fe200018e0600 */
[----:B------:R-:W-:-:S02]  /*36f50*/  IADD3.X R189, RZ, R0, RZ, P6, !PT ;  /* 0x00000000ffbd7210 */ /* 0x000fc400037fe4ff */
[----:B------:R-:W-:Y:S02]  /*36f60*/  LOP3.LUT R157, R156, 0x380, RZ, 0xc0, !PT ;  /* 0x000003809c9d7812 */ /* 0x000fe400078ec0ff */
[C---:B------:R-:W-:Y:S02]  /*36f70*/  IADD3 R152, P2, R2.reuse, 0xed060, RZ ;  /* 0x000ed06002987810 */ /* 0x040fe40007f5e0ff */
[C---:B------:R-:W-:Y:S02]  /*36f80*/  IADD3 R178, P6, R2.reuse, 0xe8c20, RZ ;  /* 0x000e8c2002b27810 */ /* 0x040fe40007fde0ff */
[----:B------:R-:W-:Y:S02]  /*36f90*/  IADD3 R174, P3, R2, 0xe8c40, RZ ;  /* 0x000e8c4002ae7810 */ /* 0x000fe40007f7e0ff */
[----:B------:R-:W-:Y:S02]  /*36fa0*/  SHF.R.U64 R161, R161, 0x3, RZ ;  /* 0x00000003a1a17819 */ /* 0x000fe400000012ff */
[----:B------:R-:W-:-:S02]  /*36fb0*/  SHF.R.U64 R157, R157, 0x3, RZ ;  /* 0x000000039d9d7819 */ /* 0x000fc400000012ff */
[----:B------:R-:W-:Y:S02]  /*36fc0*/  LOP3.LUT R153, R152, 0x380, RZ, 0xc0, !PT ;  /* 0x0000038098997812 */ /* 0x000fe400078ec0ff */
[----:B------:R-:W-:Y:S02]  /*36fd0*/  LOP3.LUT R179, R178, 0x380, RZ, 0xc0, !PT ;  /* 0x00000380b2b37812 */ /* 0x000fe400078ec0ff */
[----:B------:R-:W-:Y:S02]  /*36fe0*/  LOP3.LUT R175, R174, 0x380, RZ, 0xc0, !PT ;  /* 0x00000380aeaf7812 */ /* 0x000fe400078ec0ff */
[----:B------:R-:W-:Y:S01]  /*36ff0*/  LOP3.LUT R160, R161, R160, RZ, 0x3c, !PT ;  /* 0x000000a0a1a07212 */ /* 0x000fe200078e3cff */
[--C-:B------:R-:W-:Y:S01]  /*37000*/  IMAD.X R161, RZ, RZ, R0.reuse, P4 ;  /* 0x000000ffffa17224 */ /* 0x100fe200020e0600 */
[----:B------:R-:W-:Y:S01]  /*37010*/  LOP3.LUT R156, R157, R156, RZ, 0x3c, !PT ;  /* 0x0000009c9d9c7212 */ /* 0x000fe200078e3cff */
[----:B------:R-:W-:Y:S01]  /*37020*/  IMAD.X R157, RZ, RZ, R0, P5 ;  /* 0x000000ffff9d7224 */ /* 0x000fe200028e0600 */
[----:B------:R-:W-:-:S02]  /*37030*/  SHF.R.U64 R153, R153, 0x3, RZ ;  /* 0x0000000399997819 */ /* 0x000fc400000012ff */
[----:B------:R-:W-:Y:S02]  /*37040*/  SHF.R.U64 R179, R179, 0x3, RZ ;  /* 0x00000003b3b37819 */ /* 0x000fe400000012ff */
[C---:B------:R-:W-:Y:S02]  /*37050*/  IADD3 R22, P4, R2.reuse, 0xe9400, RZ ;  /* 0x000e940002167810 */ /* 0x040fe40007f9e0ff */
[----:B------:R-:W-:Y:S02]  /*37060*/  SHF.R.U64 R175, R175, 0x3, RZ ;  /* 0x00000003afaf7819 */ /* 0x000fe400000012ff */
[----:B------:R-:W-:Y:S02]  /*37070*/  IADD3 R18, P5, R2, 0xe9420, RZ ;  /* 0x000e942002127810 */ /* 0x000fe40007fbe0ff */
[----:B------:R-:W-:Y:S02]  /*37080*/  LOP3.LUT R152, R153, R152, RZ, 0x3c, !PT ;  /* 0x0000009899987212 */ /* 0x000fe400078e3cff */
[----:B------:R-:W-:Y:S01]  /*37090*/  LOP3.LUT R178, R179, R178, RZ, 0x3c, !PT ;  /* 0x000000b2b3b27212 */ /* 0x000fe200078e3cff */
[----:B------:R-:W-:Y:S01]  /*370a0*/  IMAD.X R179, RZ, RZ, R0, P6 ;  /* 0x000000ffffb37224 */ /* 0x000fe200030e0600 */
[----:B------:R-:W-:-:S02]  /*370b0*/  LOP3.LUT R23, R22, 0x380, RZ, 0xc0, !PT ;  /* 0x0000038016177812 */ /* 0x000fc400078ec0ff */
[----:B------:R-:W-:Y:S02]  /*370c0*/  IADD3.X R153, RZ, R0, RZ, P2, !PT ;  /* 0x00000000ff997210 */ /* 0x000fe400017fe4ff */
[----:B------:R-:W-:Y:S01]  /*370d0*/  LOP3.LUT R174, R175, R174, RZ, 0x3c, !PT ;  /* 0x000000aeafae7212 */ /* 0x000fe200078e3cff */
[----:B------:R-:W-:Y:S01]  /*370e0*/  IMAD.X R175, RZ, RZ, R0, P3 ;  /* 0x000000ffffaf7224 */ /* 0x000fe200018e0600 */
[----:B------:R-:W-:Y:S02]  /*370f0*/  LOP3.LUT R19, R18, 0x380, RZ, 0xc0, !PT ;  /* 0x0000038012137812 */ /* 0x000fe400078ec0ff */
[C---:B------:R-:W-:Y:S02]  /*37100*/  IADD3 R14, P2, R2.reuse, 0xe9440, RZ ;  /* 0x000e9440020e7810 */ /* 0x040fe40007f5e0ff */
[C---:B------:R-:W-:Y:S02]  /*37110*/  IADD3 R168, P6, R2.reuse, 0xecc60, RZ ;  /* 0x000ecc6002a87810 */ /* 0x040fe40007fde0ff */
[----:B------:R-:W-:-:S02]  /*37120*/  IADD3 R164, P3, R2, 0xed000, RZ ;  /* 0x000ed00002a47810 */ /* 0x000fc40007f7e0ff */
[----:B------:R-:W-:Y:S02]  /*37130*/  SHF.R.U64 R23, R23, 0x3, RZ ;  /* 0x0000000317177819 */ /* 0x000fe400000012ff */
[----:B------:R-:W-:Y:S02]  /*37140*/  SHF.R.U64 R19, R19, 0x3, RZ ;  /* 0x0000000313137819 */ /* 0x000fe400000012ff */
[----:B------:R-:W-:Y:S02]  /*37150*/  LOP3.LUT R15, R14, 0x380, RZ, 0xc0, !PT ;  /* 0x000003800e0f7812 */ /* 0x000fe400078ec0ff */
[----:B------:R-:W-:Y:S02]  /*37160*/  LOP3.LUT R169, R168, 0x380, RZ, 0xc0, !PT ;  /* 0x00000380a8a97812 */ /* 0x000fe400078ec0ff */
[----:B------:R-:W-:Y:S02]  /*37170*/  LOP3.LUT R165, R164, 0x380, RZ, 0xc0, !PT ;  /* 0x00000380a4a57812 */ /* 0x000fe400078ec0ff */
[----:B------:R-:W-:Y:S01]  /*37180*/  LOP3.LUT R22, R23, R22, RZ, 0x3c, !PT ;  /* 0x0000001617167212 */ /* 0x000fe200078e3cff */
[----:B------:R-:W-:Y:S01]  /*37190*/  IMAD.X R23, RZ, RZ, R0, P4 ;  /* 0x000000ffff177224 */ /* 0x000fe200020e0600 */
[----:B------:R-:W-:-:S02]  /*371a0*/  LOP3.LUT R18, R19, R18, RZ, 0x3c, !PT ;  /* 0x0000001213127212 */ /* 0x000fc400078e3cff */
[----:B------:R-:W-:Y:S02]  /*371b0*/  SHF.R.U64 R15, R15, 0x3, RZ ;  /* 0x000000030f0f7819 */ /* 0x000fe400000012ff */
[----:B------:R-:W-:Y:S02]  /*371c0*/  SHF.R.U64 R169, R169, 0x3, RZ ;  /* 0x00000003a9a97819 */ /* 0x000fe400000012ff */
[C---:B------:R-:W-:Y:S02]  /*371d0*/  IADD3 R10, P4, R2.reuse, 0xed440, RZ ;  /* 0x000ed440020a7810 */ /* 0x040fe40007f9e0ff */
[----:B------:R-:W-:Y:S02]  /*371e0*/  IADD3.X R19, RZ, R0, RZ, P5, !PT ;  /* 0x00000000ff137210 */ /* 0x000fe40002ffe4ff */
[----:B------:R-:W-:Y:S02]  /*371f0*/  SHF.R.U64 R165, R165, 0x3, RZ ;  /* 0x00000003a5a57819 */ /* 0x000fe400000012ff */
[----:B------:R-:W-:-:S02]  /*37200*/  IADD3 R6, P5, R2, 0xed460, RZ ;  /* 0x000ed46002067810 */ /* 0x000fc40007fbe0ff */
[----:B------:R-:W-:Y:S01]  /*37210*/  LOP3.LUT R14, R15, R14, RZ, 0x3c, !PT ;  /* 0x0000000e0f0e7212 */ /* 0x000fe200078e3cff */
[--C-:B------:R-:W-:Y:S01]  /*37220*/  IMAD.X R15, RZ, RZ, R0.reuse, P2 ;  /* 0x000000ffff0f7224 */ /* 0x100fe200010e0600 */
[----:B------:R-:W-:Y:S01]  /*37230*/  LOP3.LUT R168, R169, R168, RZ, 0x3c, !PT ;  /* 0x000000a8a9a87212 */ /* 0x000fe200078e3cff */
[----:B------:R-:W-:Y:S01]  /*37240*/  IMAD.X R169, RZ, RZ, R0, P6 ;  /* 0x000000ffffa97224 */ /* 0x000fe200030e0600 */
[----:B------:R-:W-:Y:S02]  /*37250*/  LOP3.LUT R11, R10, 0x380, RZ, 0xc0, !PT ;  /* 0x000003800a0b7812 */ /* 0x000fe400078ec0ff */
[----:B------:R-:W-:Y:S02]  /*37260*/  LOP3.LUT R164, R165, R164, RZ, 0x3c, !PT ;  /* 0x000000a4a5a47212 */ /* 0x000fe400078e3cff */
[----:B------:R-:W-:Y:S02]  /*37270*/  LOP3.LUT R7, R6, 0x380, RZ, 0xc0, !PT ;  /* 0x0000038006077812 */ /* 0x000fe400078ec0ff */
[----:B------:R-:W-:-:S02]  /*37280*/  IADD3 R190, P2, R2, 0xed800, RZ ;  /* 0x000ed80002be7810 */ /* 0x000fc40007f5e0ff */
[C---:B------:R-:W-:Y:S02]  /*37290*/  IADD3 R158, P6, R2.reuse, 0xe9040, RZ ;  /* 0x000e9040029e7810 */ /* 0x040fe40007fde0ff */
[----:B------:R-:W-:Y:S02]  /*372a0*/  IADD3.X R165, RZ, R0, RZ, P3, !PT ;  /* 0x00000000ffa57210 */ /* 0x000fe40001ffe4ff */
[----:B------:R-:W-:Y:S02]  /*372b0*/  IADD3 R154, P3, R2, 0xe9060, RZ ;  /* 0x000e9060029a7810 */ /* 0x000fe40007f7e0ff */
[----:B------:R-:W-:Y:S02]  /*372c0*/  SHF.R.U64 R11, R11, 0x3, RZ ;  /* 0x000000030b0b7819 */ /* 0x000fe400000012ff */
[----:B------:R-:W-:Y:S02]  /*372d0*/  SHF.R.U64 R7, R7, 0x3, RZ ;  /* 0x0000000307077819 */ /* 0x000fe400000012ff */
[----:B------:R-:W-:-:S02]  /*372e0*/  LOP3.LUT R191, R190, 0x380, RZ, 0xc0, !PT ;  /* 0x00000380bebf7812 */ /* 0x000fc400078ec0ff */
[----:B------:R-:W-:Y:S02]  /*372f0*/  LOP3.LUT R159, R158, 0x380, RZ, 0xc0, !PT ;  /* 0x000003809e9f7812 */ /* 0x000fe400078ec0ff */
[----:B------:R-:W-:Y:S02]  /*37300*/  LOP3.LUT R155, R154, 0x380, RZ, 0xc0, !PT ;  /* 0x000003809a9b7812 */ /* 0x000fe400078ec0ff */
[----:B------:R-:W-:Y:S02]  /*37310*/  LOP3.LUT R10, R11, R10, RZ, 0x3c, !PT ;  /* 0x0000000a0b0a7212 */ /* 0x000fe400078e3cff */
[----:B------:R-:W-:Y:S01]  /*37320*/  LOP3.LUT R6, R7, R6, RZ, 0x3c, !PT ;  /* 0x0000000607067212 */ /* 0x000fe200078e3cff */
[----:B------:R-:W-:Y:S01]  /*37330*/  IMAD.X R7, RZ, RZ, R0, P5 ;  /* 0x000000ffff077224 */ /* 0x000fe200028e0600 */
[----:B------:R-:W-:Y:S02]  /*37340*/  IADD3.X R11, RZ, R0, RZ, P4, !PT ;  /* 0x00000000ff0b7210 */ /* 0x000fe400027fe4ff */
[----:B------:R-:W-:-:S02]  /*37350*/  SHF.R.U64 R191, R191, 0x3, RZ ;  /* 0x00000003bfbf7819 */ /* 0x000fc400000012ff */
[----:B------:R-:W-:Y:S02]  /*37360*/  SHF.R.U64 R159, R159, 0x3, RZ ;  /* 0x000000039f9f7819 */ /* 0x000fe400000012ff */
[C---:B------:R-:W-:Y:S02]  /*37370*/  IADD3 R208, P4, R2.reuse, 0xe9820, RZ ;  /* 0x000e982002d07810 */ /* 0x040fe40007f9e0ff */
[----:B------:R-:W-:Y:S02]  /*37380*/  SHF.R.U64 R155, R155, 0x3, RZ ;  /* 0x000000039b9b7819 */ /* 0x000fe400000012ff */
[----:B------:R-:W-:Y:S02]  /*37390*/  IADD3 R212, P5, R2, 0xe9840, RZ ;  /* 0x000e984002d47810 */ /* 0x000fe40007fbe0ff */
[----:B------:R-:W-:Y:S01]  /*373a0*/  LOP3.LUT R190, R191, R190, RZ, 0x3c, !PT ;  /* 0x000000bebfbe7212 */ /* 0x000fe200078e3cff */
[----:B------:R-:W-:Y:S01]  /*373b0*/  IMAD.X R191, RZ, RZ, R0, P2 ;  /* 0x000000ffffbf7224 */ /* 0x000fe200010e0600 */
[----:B------:R-:W-:-:S02]  /*373c0*/  LOP3.LUT R158, R159, R158, RZ, 0x3c, !PT ;  /* 0x0000009e9f9e7212 */ /* 0x000fc400078e3cff */
[----:B------:R-:W-:Y:S02]  /*373d0*/  LOP3.LUT R209, R208, 0x380, RZ, 0xc0, !PT ;  /* 0x00000380d0d17812 */ /* 0x000fe400078ec0ff */
[----:B------:R-:W-:Y:S01]  /*373e0*/  LOP3.LUT R154, R155, R154, RZ, 0x3c, !PT ;  /* 0x0000009a9b9a7212 */ /* 0x000fe200078e3cff */
[----:B------:R-:W-:Y:S01]  /*373f0*/  IMAD.X R155, RZ, RZ, R0, P3 ;  /* 0x000000ffff9b7224 */ /* 0x000fe200018e0600 */
[----:B------:R-:W-:Y:S02]  /*37400*/  IADD3.X R159, RZ, R0, RZ, P6, !PT ;  /* 0x00000000ff9f7210 */ /* 0x000fe400037fe4ff */
        /* <DEDUP_REMOVED lines=10> */
[----:B------:R-:W-:Y:S01]  /*374b0*/  IMAD.X R209, RZ, RZ, R0, P4 ;  /* 0x000000ffffd17224 */ /* 0x000fe200020e0600 */
[----:B------:R-:W-:Y:S02]  /*374c0*/  LOP3.LUT R212, R213, R212, RZ, 0x3c, !PT ;  /* 0x000000d4d5d47212 */ /* 0x000fe400078e3cff */
[----:B------:R-:W-:Y:S02]  /*374d0*/  SHF.R.U64 R221, R221, 0x3, RZ ;  /* 0x00000003dddd7819 */ /* 0x000fe400000012ff */
[----:B------:R-:W-:Y:S02]  /*374e0*/  SHF.R.U64 R21, R21, 0x3, RZ ;  /* 0x0000000315157819 */ /* 0x000fe400000012ff */
[----:B------:R-:W-:Y:S02]  /*374f0*/  IADD3 R213, P4, R2, 0xed860, RZ ;  /* 0x000ed86002d57810 */ /* 0x000fe40007f9e0ff */
[----:B------:R-:W-:-:S02]  /*37500*/  SHF.R.U64 R17, R17, 0x3, RZ ;  /* 0x0000000311117819 */ /* 0x000fc400000012ff */
[----:B------:R-:W-:Y:S02]  /*37510*/  LOP3.LUT R220, R221, R220, RZ, 0x3c, !PT ;  /* 0x000000dcdddc7212 */ /* 0x000fe400078e3cff */
[----:B------:R-:W-:Y:S01]  /*37520*/  LOP3.LUT R20, R21, R20, RZ, 0x3c, !PT ;  /* 0x0000001415147212 */ /* 0x000fe200078e3cff */
[--C-:B------:R-:W-:Y:S01]  /*37530*/  IMAD.X R21, RZ, RZ, R0.reuse, P6 ;  /* 0x000000ffff157224 */ /* 0x100fe200030e0600 */
[----:B------:R-:W-:Y:S02]  /*37540*/  LOP3.LUT R221, R213, 0x380, RZ, 0xc0, !PT ;  /* 0x00000380d5dd7812 */ /* 0x000fe400078ec0ff */
[----:B------:R-:W-:Y:S01]  /*37550*/  LOP3.LUT R16, R17, R16, RZ, 0x3c, !PT ;  /* 0x0000001011107212 */ /* 0x000fe200078e3cff */
[----:B------:R-:W-:Y:S01]  /*37560*/  IMAD.X R17, RZ, RZ, R0, P3 ;  /* 0x000000ffff117224 */ /* 0x000fe200018e0600 */
[C---:B------:R-:W-:Y:S02]  /*37570*/  IADD3 R8, P6, R2.reuse, 0xe9460, RZ ;  /* 0x000e946002087810 */ /* 0x040fe40007fde0ff */
[----:B------:R-:W-:-:S02]  /*37580*/  IADD3 R4, P3, R2, 0xe9800, RZ ;  /* 0x000e980002047810 */ /* 0x000fc40007f7e0ff */
[----:B------:R-:W-:Y:S01]  /*37590*/  SHF.R.U64 R221, R221, 0x3, RZ ;  /* 0x00000003dddd7819 */ /* 0x000fe200000012ff */
[----:B------:R-:W-:Y:S01]  /*375a0*/  ST.E desc[UR14][R230.64], R43 ;  /* 0x0000002be6007985 */ /* 0x000fe2000c10190e */
[----:B------:R-:W-:Y:S02]  /*375b0*/  LOP3.LUT R9, R8, 0x380, RZ, 0xc0, !PT ;  /* 0x0000038008097812 */ /* 0x000fe400078ec0ff */
[----:B------:R-:W-:Y:S01]  /*375c0*/  LOP3.LUT R5, R4, 0x380, RZ, 0xc0, !PT ;  /* 0x0000038004057812 */ /* 0x000fe200078ec0ff */
[----:B------:R-:W-:Y:S01]  /*375d0*/  ST.E desc[UR14][R230.64+0x4], R42 ;  /* 0x0000042ae6007985 */ /* 0x000fe2000c10190e */
[----:B------:R-:W-:-:S03]  /*375e0*/  SHF.R.U64 R9, R9, 0x3, RZ ;  /* 0x0000000309097819 */ /* 0x000fc600000012ff */
[----:B------:R1:W-:Y:S01]  /*375f0*/  ST.E desc[UR14][R234.64+0x4], R12 ;  /* 0x0000040cea007985 */ /* 0x0003e2000c10190e */
[----:B------:R-:W-:-:S03]  /*37600*/  SHF.R.U64 R5, R5, 0x3, RZ ;  /* 0x0000000305057819 */ /* 0x000fc600000012ff */
[----:B------:R2:W-:Y:S01]  /*37610*/  ST.E desc[UR14][R234.64], R13 ;  /* 0x0000000dea007985 */ /* 0x0005e2000c10190e */
[----:B------:R-:W-:Y:S02]  /*37620*/  LOP3.LUT R8, R9, R8, RZ, 0x3c, !PT ;  /* 0x0000000809087212 */ /* 0x000fe400078e3cff */
[----:B-1----:R-:W-:Y:S01]  /*37630*/  LOP3.LUT R12, R221, R213, RZ, 0x3c, !PT ;  /* 0x000000d5dd0c7212 */ /* 0x002fe200078e3cff */
[--C-:B------:R-:W-:Y:S01]  /*37640*/  IMAD.X R213, RZ, RZ, R0.reuse, P5 ;  /* 0x000000ffffd57224 */ /* 0x100fe200028e0600 */
[C---:B------:R-:W-:Y:S01]  /*37650*/  IADD3 R221, P5, R2.reuse, 0xedc00, RZ ;  /* 0x000edc0002dd7810 */ /* 0x040fe20007fbe0ff */
[----:B------:R-:W-:Y:S01]  /*37660*/  ST.E desc[UR14][R224.64], R37 ;  /* 0x00000025e0007985 */ /* 0x000fe2000c10190e */
[----:B------:R-:W-:Y:S01]  /*37670*/  LOP3.LUT R4, R5, R4, RZ, 0x3c, !PT ;  /* 0x0000000405047212 */ /* 0x000fe200078e3cff */
[----:B------:R-:W-:Y:S02]  /*37680*/  IMAD.X R9, RZ, RZ, R0, P6 ;  /* 0x000000ffff097224 */ /* 0x000fe400030e0600 */
[----:B------:R1:W-:Y:S01]  /*37690*/  ST.E desc[UR14][R224.64+0x4], R36 ;  /* 0x00000424e0007985 */ /* 0x0003e2000c10190e */
[----:B------:R-:W-:-:S02]  /*376a0*/  IADD3 R210, P6, R2, 0xed820, RZ ;  /* 0x000ed82002d27810 */ /* 0x000fc40007fde0ff */
[----:B------:R-:W-:Y:S01]  /*376b0*/  IADD3.X R5, RZ, R0, RZ, P3, !PT ;  /* 0x00000000ff057210 */ /* 0x000fe20001ffe4ff */
[----:B------:R-:W-:Y:S01]  /*376c0*/  ST.E desc[UR14][R222.64], R35 ;  /* 0x00000023de007985 */ /* 0x000fe2000c10190e */
[----:B------:R-:W-:Y:S01]  /*376d0*/  IADD3 R218, P3, R2, 0xed840, RZ ;  /* 0x000ed84002da7810 */ /* 0x000fe20007f7e0ff */
[----:B--2---:R-:W-:Y:S02]  /*376e0*/  IMAD.X R13, RZ, RZ, R0, P4 ;  /* 0x000000ffff0d7224 */ /* 0x004fe400020e0600 */
[----:B------:R2:W-:Y:S01]  /*376f0*/  ST.E desc[UR14][R222.64+0x4], R34 ;  /* 0x00000422de007985 */ /* 0x0005e2000c10190e */
[----:B-1----:R-:W-:Y:S02]  /*37700*/  LOP3.LUT R225, R221, 0x380, RZ, 0xc0, !PT ;  /* 0x00000380dde17812 */ /* 0x002fe400078ec0ff */
[----:B------:R-:W-:Y:S02]  /*37710*/  LOP3.LUT R211, R210, 0x380, RZ, 0xc0, !PT ;  /* 0x00000380d2d37812 */ /* 0x000fe400078ec0ff */
[----:B------:R-:W-:-:S02]  /*37720*/  SHF.R.U64 R225, R225, 0x3, RZ ;  /* 0x00000003e1e17819 */ /* 0x000fc400000012ff */
[----:B------:R-:W-:Y:S02]  /*37730*/  LOP3.LUT R219, R218, 0x380, RZ, 0xc0, !PT ;  /* 0x00000380dadb7812 */ /* 0x000fe400078ec0ff */
[----:B--2---:R-:W-:Y:S02]  /*37740*/  IADD3 R223, P4, R2, 0xe9c40, RZ ;  /* 0x000e9c4002df7810 */ /* 0x004fe40007f9e0ff */
[----:B------:R-:W-:Y:S02]  /*37750*/  LOP3.LUT R54, R225, R221, RZ, 0x3c, !PT ;  /* 0x000000dde1367212 */ /* 0x000fe400078e3cff */
[----:B------:R-:W-:Y:S02]  /*37760*/  LOP3.LUT R225, R223, 0x380, RZ, 0xc0, !PT ;  /* 0x00000380dfe17812 */ /* 0x000fe400078ec0ff */
[----:B------:R-:W-:Y:S02]  /*37770*/  SHF.R.U64 R211, R211, 0x3, RZ ;  /* 0x00000003d3d37819 */ /* 0x000fe400000012ff */
[----:B------:R-:W-:Y:S01]  /*37780*/  SHF.R.U64 R219, R219, 0x3, RZ ;  /* 0x00000003dbdb7819 */ /* 0x000fe200000012ff */
[----:B------:R-:W-:Y:S01]  /*37790*/  ST.E desc[UR14][R216.64], R31 ;  /* 0x0000001fd8007985 */ /* 0x000fe2000c10190e */
[----:B------:R-:W-:-:S02]  /*377a0*/  SHF.R.U64 R225, R225, 0x3, RZ ;  /* 0x00000003e1e17819 */ /* 0x000fc400000012ff */
[----:B------:R-:W-:Y:S01]  /*377b0*/  IADD3.X R55, RZ, R0, RZ, P5, !PT ;  /* 0x00000000ff377210 */ /* 0x000fe20002ffe4ff */
[----:B------:R1:W-:Y:S01]  /*377c0*/  ST.E desc[UR14][R216.64+0x4], R30 ;  /* 0x0000041ed8007985 */ /* 0x0003e2000c10190e */
[----:B------:R-:W-:Y:S02]  /*377d0*/  LOP3.LUT R210, R211, R210, RZ, 0x3c, !PT ;  /* 0x000000d2d3d27212 */ /* 0x000fe400078e3cff */
[----:B------:R-:W-:Y:S02]  /*377e0*/  LOP3.LUT R218, R219, R218, RZ, 0x3c, !PT ;  /* 0x000000dadbda7212 */ /* 0x000fe400078e3cff */
[-C--:B------:R-:W-:Y:S02]  /*377f0*/  IADD3.X R211, RZ, R0.reuse, RZ, P6, !PT ;  /* 0x00000000ffd37210 */ /* 0x080fe400037fe4ff */
[----:B------:R-:W-:Y:S02]  /*37800*/  IADD3 R219, P6, R2, 0xe9c00, RZ ;  /* 0x000e9c0002db7810 */ /* 0x000fe40007fde0ff */
[----:B------:R-:W-:-:S02]  /*37810*/  IADD3.X R221, RZ, R0, RZ, P2, !PT ;  /* 0x00000000ffdd7210 */ /* 0x000fc400017fe4ff */
[C---:B-1----:R-:W-:Y:S02]  /*37820*/  IADD3 R217, P5, R2.reuse, 0xe9c60, RZ ;  /* 0x000e9c6002d97810 */ /* 0x042fe40007fbe0ff */
[----:B------:R-:W-:Y:S02]  /*37830*/  IADD3 R222, P2, R2, 0xedc20, RZ ;  /* 0x000edc2002de7810 */ /* 0x000fe40007f5e0ff */
[----:B------:R-:W-:Y:S02]  /*37840*/  LOP3.LUT R34, R225, R223, RZ, 0x3c, !PT ;  /* 0x000000dfe1227212 */ /* 0x000fe400078e3cff */
[----:B------:R-:W-:Y:S02]  /*37850*/  LOP3.LUT R223, R217, 0x380, RZ, 0xc0, !PT ;  /* 0x00000380d9df7812 */ /* 0x000fe400078ec0ff */
[----:B------:R-:W-:Y:S01]  /*37860*/  LOP3.LUT R226, R219, 0x380, RZ, 0xc0, !PT ;  /* 0x00000380dbe27812 */ /* 0x000fe200078ec0ff */
[----:B------:R-:W-:Y:S01]  /*37870*/  ST.E desc[UR14][R214.64], R40 ;  /* 0x00000028d6007985 */ /* 0x000fe2000c10190e */
[----:B------:R-:W-:Y:S01]  /*37880*/  SHF.R.U64 R223, R223, 0x3, RZ ;  /* 0x00000003dfdf7819 */ /* 0x000fe200000012ff */
[----:B------:R-:W-:-:S02]  /*37890*/  IMAD.X R43, RZ, RZ, R0, P2 ;  /* 0x000000ffff2b7224 */ /* 0x000fc400010e0600 */
[----:B------:R1:W-:Y:S01]  /*378a0*/  ST.E desc[UR14][R214.64+0x4], R33 ;  /* 0x00000421d6007985 */ /* 0x0003e2000c10190e */
[----:B------:R-:W-:Y:S01]  /*378b0*/  SHF.R.U64 R226, R226, 0x3, RZ ;  /* 0x00000003e2e27819 */ /* 0x000fe200000012ff */
[--C-:B------:R-:W-:Y:S01]  /*378c0*/  IMAD.X R57, RZ, RZ, R0.reuse, P6 ;  /* 0x000000ffff397224 */ /* 0x100fe200030e0600 */
[C---:B------:R-:W-:Y:S02]  /*378d0*/  IADD3 R216, P6, R2.reuse, 0xedc40, RZ ;  /* 0x000edc4002d87810 */ /* 0x040fe40007fde0ff */
[----:B------:R-:W-:Y:S01]  /*378e0*/  IADD3.X R35, RZ, R0, RZ, P4, !PT ;  /* 0x00000000ff237210 */ /* 0x000fe200027fe4ff */
[--C-:B------:R-:W-:Y:S01]  /*378f0*/  IMAD.X R31, RZ, RZ, R0.reuse, P5 ;  /* 0x000000ffff1f7224 */ /* 0x100fe200028e0600 */
[----:B------:R-:W-:Y:S01]  /*37900*/  LOP3.LUT R30, R223, R217, RZ, 0x3c, !PT ;  /* 0x000000d9df1e7212 */ /* 0x000fe200078e3cff */
[----:B------:R-:W2:Y:S01]  /*37910*/  LDL.LU R225, [R1+0x4a4] ;  /* 0x0004a40001e17983 */ /* 0x000ea20000300800 */
[----:B-1----:R-:W-:Y:S02]  /*37920*/  IADD3 R215, P2, R2, 0xca000, RZ ;  /* 0x000ca00002d77810 */ /* 0x002fe40007f5e0ff */
[----:B------:R-:W-:Y:S01]  /*37930*/  LOP3.LUT R56, R226, R219, RZ, 0x3c, !PT ;  /* 0x000000dbe2387212 */ /* 0x000fe200078e3cff */
[----:B------:R-:W-:Y:S01]  /*37940*/  ST.E desc[UR14][R206.64], R32 ;  /* 0x00000020ce007985 */ /* 0x000fe2000c10190e */
[----:B------:R-:W-:Y:S01]  /*37950*/  LOP3.LUT R217, R215, 0x380, RZ, 0xc0, !PT ;  /* 0x00000380d7d97812 */ /* 0x000fe200078ec0ff */
[--C-:B------:R-:W-:Y:S01]  /*37960*/  IMAD.X R219, RZ, RZ, R0.reuse, P3 ;  /* 0x000000ffffdb7224 */ /* 0x100fe200018e0600 */
[----:B------:R-:W-:Y:S01]  /*37970*/  IADD3 R224, P3, R2, 0xe9c20, RZ ;  /* 0x000e9c2002e07810 */ /* 0x000fe20007f7e0ff */
[----:B------:R1:W-:Y:S01]  /*37980*/  ST.E desc[UR14][R206.64+0x4], R27 ;  /* 0x0000041bce007985 */ /* 0x0003e2000c10190e */
[----:B------:R-:W-:Y:S01]  /*37990*/  SHF.R.U64 R217, R217, 0x3, RZ ;  /* 0x00000003d9d97819 */ /* 0x000fe200000012ff */
[----:B------:R-:W-:-:S02]  /*379a0*/  IMAD.X R53, RZ, RZ, R0, P6 ;  /* 0x000000ffff357224 */ /* 0x000fc400030e0600 */
[----:B------:R3:W-:Y:S01]  /*379b0*/  ST.E desc[UR14][R204.64+0x4], R3 ;  /* 0x00000403cc007985 */ /* 0x0007e2000c10190e */
[----:B------:R-:W-:Y:S01]  /*379c0*/  IMAD.X R37, RZ, RZ, R0, P3 ;  /* 0x000000ffff257224 */ /* 0x000fe200018e0600 */
[----:B------:R-:W-:Y:S02]  /*379d0*/  LOP3.LUT R40, R217, R215, RZ, 0x3c, !PT ;  /* 0x000000d7d9287212 */ /* 0x000fe400078e3cff */
[C---:B------:R-:W-:Y:S01]  /*379e0*/  IADD3 R214, P3, R2.reuse, 0xedc60, RZ ;  /* 0x000edc6002d67810 */ /* 0x040fe20007f7e0ff */
[----:B------:R-:W2:Y:S01]  /*379f0*/  LDL.LU R223, [R1+0x4ac] ;  /* 0x0004ac0001df7983 */ /* 0x000ea20000300800 */
[----:B-1----:R-:W-:-:S03]  /*37a00*/  IADD3 R207, P6, R2, 0xca020, RZ ;  /* 0x000ca02002cf7810 */ /* 0x002fc60007fde0ff */
[----:B---3--:R-:W3:Y:S01]  /*37a10*/  LDL.LU R3, [R1+0x39c] ;  /* 0x00039c0001037983 */ /* 0x008ee20000300800 */
[----:B------:R-:W-:Y:S02]  /*37a20*/  LOP3.LUT R215, R207, 0x380, RZ, 0xc0, !PT ;  /* 0x00000380cfd77812 */ /* 0x000fe400078ec0ff */
[----:B------:R-:W-:Y:S01]  /*37a30*/  IADD3.X R51, RZ, R0, RZ, P3, !PT ;  /* 0x00000000ff337210 */ /* 0x000fe20001ffe4ff */
[----:B------:R1:W-:Y:S01]  /*37a40*/  ST.E desc[UR14][R204.64], R26 ;  /* 0x0000001acc007985 */ /* 0x0003e2000c10190e */
[----:B------:R-:W-:-:S04]  /*37a50*/  SHF.R.U64 R215, R215, 0x3, RZ ;  /* 0x00000003d7d77819 */ /* 0x000fc800000012ff */
[----:B------:R-:W-:Y:S02]  /*37a60*/  LOP3.LUT R48, R215, R207, RZ, 0x3c, !PT ;  /* 0x000000cfd7307212 */ /* 0x000fe400078e3cff */
[----:B-1----:R-:W-:-:S04]  /*37a70*/  IADD3 R205, P3, R2, 0xca040, RZ ;  /* 0x000ca04002cd7810 */ /* 0x002fc80007f7e0ff */
[----:B------:R-:W-:-:S04]  /*37a80*/  LOP3.LUT R207, R205, 0x380, RZ, 0xc0, !PT ;  /* 0x00000380cdcf7812 */ /* 0x000fc800078ec0ff */
[----:B------:R-:W-:Y:S01]  /*37a90*/  SHF.R.U64 R207, R207, 0x3, RZ ;  /* 0x00000003cfcf7819 */ /* 0x000fe200000012ff */
[----:B------:R-:W-:-:S03]  /*37aa0*/  IMAD.X R27, RZ, RZ, R0, P3 ;  /* 0x000000ffff1b7224 */ /* 0x000fc600018e0600 */
[----:B------:R-:W-:Y:S01]  /*37ab0*/  LOP3.LUT R26, R207, R205, RZ, 0x3c, !PT ;  /* 0x000000cdcf1a7212 */ /* 0x000fe200078e3cff */
[----:B------:R-:W-:Y:S04]  /*37ac0*/  ST.E desc[UR14][R202.64], R25 ;  /* 0x00000019ca007985 */ /* 0x000fe8000c10190e */
[----:B------:R-:W-:Y:S04]  /*37ad0*/  ST.E desc[UR14][R202.64+0x4], R24 ;  /* 0x00000418ca007985 */ /* 0x000fe8000c10190e */
[----:B------:R-:W-:Y:S04]  /*37ae0*/  ST.E desc[UR14][R200.64], R39 ;  /* 0x00000027c8007985 */ /* 0x000fe8000c10190e */
[----:B------:R-:W-:Y:S04]  /*37af0*/  ST.E desc[UR14][R200.64+0x4], R38 ;  /* 0x00000426c8007985 */ /* 0x000fe8000c10190e */
[----:B------:R-:W-:Y:S04]  /*37b00*/  ST.E desc[UR14][R198.64], R29 ;  /* 0x0000001dc6007985 */ /* 0x000fe8000c10190e */
[----:B------:R-:W-:Y:S04]  /*37b10*/  ST.E desc[UR14][R198.64+0x4], R28 ;  /* 0x0000041cc6007985 */ /* 0x000fe8000c10190e */
[----:B------:R1:W-:Y:S04]  /*37b20*/  STL.64 [R1+0x620], R26 ;  /* 0x0006201a01007387 */ /* 0x0003e80000100a00 */
[----:B------:R4:W-:Y:S04]  /*37b30*/  ST.E desc[UR14][R196.64], R58 ;  /* 0x0000003ac4007985 */ /* 0x0009e8000c10190e */
[----:B------:R4:W-:Y:S04]  /*37b40*/  ST.E desc[UR14][R196.64+0x4], R45 ;  /* 0x0000042dc4007985 */ /* 0x0009e8000c10190e */
[----:B-1----:R-:W2:Y:S04]  /*37b50*/  LDL.LU R27, [R1+0x3a0] ;  /* 0x0003a000011b7983 */ /* 0x002ea80000300800 */
[----:B------:R-:W2:Y:S04]  /*37b60*/  LDL.LU R26, [R1+0x3a4] ;  /* 0x0003a400011a7983 */ /* 0x000ea80000300800 */
[----:B----4-:R-:W4:Y:S04]  /*37b70*/  LDL.LU R58, [R1+0x3a8] ;  /* 0x0003a800013a7983 */ /* 0x010f280000300800 */
[----:B------:R-:W4:Y:S04]  /*37b80*/  LDL.LU R45, [R1+0x3ac] ;  /* 0x0003ac00012d7983 */ /* 0x000f280000300800 */
[----:B------:R1:W-:Y:S04]  /*37b90*/  ST.E desc[UR14][R194.64], R44 ;  /* 0x0000002cc2007985 */ /* 0x0003e8000c10190e */
[----:B-1----:R-:W4:Y:S01]  /*37ba0*/  LDL.LU R44, [R1+0x3b0] ;  /* 0x0003b000012c7983 */ /* 0x002f220000300800 */
[----:B------:R-:W-:-:S04]  /*37bb0*/  LOP3.LUT R226, R224, 0x380, RZ, 0xc0, !PT ;  /* 0x00000380e0e27812 */ /* 0x000fc800078ec0ff */
[----:B------:R-:W-:-:S04]  /*37bc0*/  SHF.R.U64 R226, R226, 0x3, RZ ;  /* 0x00000003e2e27819 */ /* 0x000fc800000012ff */
[----:B------:R-:W-:Y:S02]  /*37bd0*/  LOP3.LUT R36, R226, R224, RZ, 0x3c, !PT ;  /* 0x000000e0e2247212 */ /* 0x000fe400078e3cff */
[----:B------:R-:W-:Y:S02]  /*37be0*/  LOP3.LUT R224, R222, 0x380, RZ, 0xc0, !PT ;  /* 0x00000380dee07812 */ /* 0x000fe400078ec0ff */
[C---:B------:R-:W-:Y:S02]  /*37bf0*/  IADD3 R206, P4, R2.reuse, 0xce000, RZ ;  /* 0x000ce00002ce7810 */ /* 0x040fe40007f9e0ff */
[----:B------:R-:W-:Y:S01]  /*37c00*/  IADD3 R204, P5, R2, 0xce020, RZ ;  /* 0x000ce02002cc7810 */ /* 0x000fe20007fbe0ff */
[----:B------:R-:W-:Y:S01]  /*37c10*/  IMAD.MOV.U32 R207, RZ, RZ, R41 ;  /* 0x000000ffffcf7224 */ /* 0x000fe200078e0029 */
[----:B------:R-:W-:Y:S01]  /*37c20*/  SHF.R.U64 R224, R224, 0x3, RZ ;  /* 0x00000003e0e07819 */ /* 0x000fe200000012ff */
[----:B------:R-:W-:Y:S01]  /*37c30*/  IMAD.X R49, RZ, RZ, R0, P6 ;  /* 0x000000ffff317224 */ /* 0x000fe200030e0600 */
[----:B------:R-:W-:Y:S01]  /*37c40*/  IADD3 R198, P3, R2, 0xce400, RZ ;  /* 0x000ce40002c67810 */ /* 0x000fe20007f7e0ff */
[----:B------:R-:W4:Y:S01]  /*37c50*/  LDL.LU R226, [R1+0x4a0] ;  /* 0x0004a00001e27983 */ /* 0x000f220000300800 */
[----:B------:R-:W-:-:S02]  /*37c60*/  LOP3.LUT R42, R224, R222, RZ, 0x3c, !PT ;  /* 0x000000dee02a7212 */ /* 0x000fc400078e3cff */
[----:B------:R-:W-:Y:S01]  /*37c70*/  LOP3.LUT R222, R216, 0x380, RZ, 0xc0, !PT ;  /* 0x00000380d8de7812 */ /* 0x000fe200078ec0ff */
[----:B------:R-:W-:Y:S01]  /*37c80*/  IMAD.X R33, RZ, RZ, R0, P4 ;  /* 0x000000ffff217224 */ /* 0x000fe200020e0600 */
[----:B------:R-:W-:Y:S01]  /*37c90*/  IADD3.X R207, RZ, R0, RZ, P2, !PT ;  /* 0x00000000ffcf7210 */ /* 0x000fe200017fe4ff */
[----:B------:R-:W4:Y:S01]  /*37ca0*/  LDL.LU R224, [R1+0x4a8] ;  /* 0x0004a80001e07983 */ /* 0x000f220000300800 */
[----:B------:R-:W-:-:S04]  /*37cb0*/  SHF.R.U64 R222, R222, 0x3, RZ ;  /* 0x00000003dede7819 */ /* 0x000fc800000012ff */
[----:B------:R-:W-:Y:S02]  /*37cc0*/  LOP3.LUT R52, R222, R216, RZ, 0x3c, !PT ;  /* 0x000000d8de347212 */ /* 0x000fe400078e3cff */
[----:B------:R-:W-:Y:S01]  /*37cd0*/  LOP3.LUT R216, R214, 0x380, RZ, 0xc0, !PT ;  /* 0x00000380d6d87812 */ /* 0x000fe200078ec0ff */
[----:B------:R-:W4:Y:S03]  /*37ce0*/  LDL.LU R222, [R1+0x4b0] ;  /* 0x0004b00001de7983 */ /* 0x000f260000300800 */
[----:B------:R-:W-:-:S04]  /*37cf0*/  SHF.R.U64 R216, R216, 0x3, RZ ;  /* 0x00000003d8d87819 */ /* 0x000fc800000012ff */
[----:B------:R-:W-:Y:S02]  /*37d00*/  LOP3.LUT R50, R216, R214, RZ, 0x3c, !PT ;  /* 0x000000d6d8327212 */ /* 0x000fe400078e3cff */
[----:B------:R-:W-:-:S04]  /*37d10*/  LOP3.LUT R214, R206, 0x380, RZ, 0xc0, !PT ;  /* 0x00000380ced67812 */ /* 0x000fc800078ec0ff */
[----:B------:R-:W-:-:S04]  /*37d20*/  SHF.R.U64 R214, R214, 0x3, RZ ;  /* 0x00000003d6d67819 */ /* 0x000fc800000012ff */
[----:B------:R-:W-:Y:S02]  /*37d30*/  LOP3.LUT R32, R214, R206, RZ, 0x3c, !PT ;  /* 0x000000ced6207212 */ /* 0x000fe400078e3cff */
[----:B------:R-:W-:Y:S02]  /*37d40*/  LOP3.LUT R206, R204, 0x380, RZ, 0xc0, !PT ;  /* 0x00000380ccce7812 */ /* 0x000fe400078ec0ff */
[----:B------:R-:W-:Y:S02]  /*37d50*/  IADD3 R202, P2, R2, 0xce040, RZ ;  /* 0x000ce04002ca7810 */ /* 0x000fe40007f5e0ff */
[----:B------:R-:W-:-:S04]  /*37d60*/  SHF.R.U64 R206, R206, 0x3, RZ ;  /* 0x00000003cece7819 */ /* 0x000fc800000012ff */
[----:B------:R-:W-:Y:S02]  /*37d70*/  LOP3.LUT R214, R206, R204, RZ, 0x3c, !PT ;  /* 0x000000ccced67212 */ /* 0x000fe400078e3cff */
[----:B------:R-:W-:Y:S02]  /*37d80*/  LOP3.LUT R204, R202, 0x380, RZ, 0xc0, !PT ;  /* 0x00000380cacc7812 */ /* 0x000fe400078ec0ff */
[----:B------:R-:W-:Y:S02]  /*37d90*/  IADD3 R200, P6, R2, 0xce060, RZ ;  /* 0x000ce06002c87810 */ /* 0x000fe40007fde0ff */
[----:B------:R-:W-:Y:S02]  /*37da0*/  SHF.R.U64 R204, R204, 0x3, RZ ;  /* 0x00000003cccc7819 */ /* 0x000fe400000012ff */
[----:B------:R-:W-:Y:S02]  /*37db0*/  IADD3 R203, P4, R2, 0xca060, RZ ;  /* 0x000ca06002cb7810 */ /* 0x000fe40007f9e0ff */
[----:B------:R-:W-:-:S02]  /*37dc0*/  LOP3.LUT R24, R204, R202, RZ, 0x3c, !PT ;  /* 0x000000cacc187212 */ /* 0x000fc400078e3cff */
[----:B------:R-:W-:Y:S02]  /*37dd0*/  LOP3.LUT R202, R200, 0x380, RZ, 0xc0, !PT ;  /* 0x00000380c8ca7812 */ /* 0x000fe400078ec0ff */
[----:B------:R-:W-:Y:S02]  /*37de0*/  LOP3.LUT R205, R203, 0x380, RZ, 0xc0, !PT ;  /* 0x00000380cbcd7812 */ /* 0x000fe400078ec0ff */
[----:B------:R-:W-:Y:S01]  /*37df0*/  SHF.R.U64 R202, R202, 0x3, RZ ;  /* 0x00000003caca7819 */ /* 0x000fe200000012ff */
[----:B------:R-:W-:Y:S01]  /*37e00*/  IMAD.MOV.U32 R206, RZ, RZ, R40 ;  /* 0x000000ffffce7224 */ /* 0x000fe200078e0028 */
[----:B------:R-:W-:Y:S02]  /*37e10*/  SHF.R.U64 R205, R205, 0x3, RZ ;  /* 0x00000003cdcd7819 */ /* 0x000fe400000012ff */
[----:B------:R-:W-:Y:S02]  /*37e20*/  IADD3.X R215, RZ, R0, RZ, P5, !PT ;  /* 0x00000000ffd77210 */ /* 0x000fe40002ffe4ff */
[----:B------:R-:W-:-:S02]  /*37e30*/  IADD3 R201, P5, R2, 0xca400, RZ ;  /* 0x000ca40002c97810 */ /* 0x000fc40007fbe0ff */
[----:B------:R-:W-:Y:S02]  /*37e40*/  LOP3.LUT R40, R202, R200, RZ, 0x3c, !PT ;  /* 0x000000c8ca287212 */ /* 0x000fe400078e3cff */
[----:B------:R-:W-:Y:S01]  /*37e50*/  LOP3.LUT R200, R198, 0x380, RZ, 0xc0, !PT ;  /* 0x00000380c6c87812 */ /* 0x000fe200078ec0ff */
[----:B------:R-:W-:Y:S01]  /*37e60*/  IMAD.X R25, RZ, RZ, R0, P2 ;  /* 0x000000ffff197224 */ /* 0x000fe200010e0600 */
[----:B------:R-:W-:Y:S02]  /*37e70*/  LOP3.LUT R46, R205, R203, RZ, 0x3c, !PT ;  /* 0x000000cbcd2e7212 */ /* 0x000fe400078e3cff */
[----:B------:R-:W-:Y:S02]  /*37e80*/  LOP3.LUT R203, R201, 0x380, RZ, 0xc0, !PT ;  /* 0x00000380c9cb7812 */ /* 0x000fe400078ec0ff */
[----:B------:R-:W-:Y:S02]  /*37e90*/  SHF.R.U64 R200, R200, 0x3, RZ ;  /* 0x00000003c8c87819 */ /* 0x000fe400000012ff */
[----:B------:R-:W-:-:S02]  /*37ea0*/  IADD3.X R47, RZ, R0, RZ, P4, !PT ;  /* 0x00000000ff2f7210 */ /* 0x000fc400027fe4ff */
[C---:B------:R-:W-:Y:S01]  /*37eb0*/  IADD3 R196, P4, R2.reuse, 0xce420, RZ ;  /* 0x000ce42002c47810 */ /* 0x040fe20007f9e0ff */
[----:B------:R1:W-:Y:S01]  /*37ec0*/  STL.64 [R1+0x618], R24 ;  /* 0x0006181801007387 */ /* 0x0003e20000100a00 */
[----:B------:R-:W-:Y:S02]  /*37ed0*/  SHF.R.U64 R203, R203, 0x3, RZ ;  /* 0x00000003cbcb7819 */ /* 0x000fe400000012ff */
[----:B------:R-:W-:Y:S02]  /*37ee0*/  IADD3 R199, P2, R2, 0xca420, RZ ;  /* 0x000ca42002c77810 */ /* 0x000fe40007f5e0ff */
[----:B------:R-:W-:Y:S01]  /*37ef0*/  LOP3.LUT R38, R203, R201, RZ, 0x3c, !PT ;  /* 0x000000c9cb267212 */ /* 0x000fe200078e3cff */
[----:B------:R-:W-:Y:S01]  /*37f00*/  IMAD.X R39, RZ, RZ, R0, P5 ;  /* 0x000000ffff277224 */ /* 0x000fe200028e0600 */
[----:B------:R-:W-:Y:S02]  /*37f10*/  LOP3.LUT R201, R199, 0x380, RZ, 0xc0, !PT ;  /* 0x00000380c7c97812 */ /* 0x000fe400078ec0ff */
[----:B-1----:R-:W-:-:S02]  /*37f20*/  LOP3.LUT R24, R200, R198, RZ, 0x3c, !PT ;  /* 0x000000c6c8187212 */ /* 0x002fc400078e3cff */
[----:B------:R-:W-:Y:S01]  /*37f30*/  LOP3.LUT R198, R196, 0x380, RZ, 0xc0, !PT ;  /* 0x00000380c4c67812 */ /* 0x000fe200078ec0ff */
[----:B------:R-:W-:-:S03]  /*37f40*/  IMAD.X R41, RZ, RZ, R0, P6 ;  /* 0x000000ffff297224 */ /* 0x000fc600030e0600 */
[----:B------:R-:W-:Y:S02]  /*37f50*/  SHF.R.U64 R198, R198, 0x3, RZ ;  /* 0x00000003c6c67819 */ /* 0x000fe400000012ff */
[----:B------:R-:W-:Y:S02]  /*37f60*/  SHF.R.U64 R201, R201, 0x3, RZ ;  /* 0x00000003c9c97819 */ /* 0x000fe400000012ff */
[----:B------:R-:W-:Y:S02]  /*37f70*/  IADD3 R197, P6, R2, 0xca440, RZ ;  /* 0x000ca44002c57810 */ /* 0x000fe40007fde0ff */
[----:B------:R-:W-:Y:S02]  /*37f80*/  LOP3.LUT R120, R198, R196, RZ, 0x3c, !PT ;  /* 0x000000c4c6787212 */ /* 0x000fe400078e3cff */
[----:B------:R-:W-:Y:S02]  /*37f90*/  LOP3.LUT R28, R201, R199, RZ, 0x3c, !PT ;  /* 0x000000c7c91c7212 */ /* 0x000fe400078e3cff */
[----:B------:R-:W-:Y:S01]  /*37fa0*/  LOP3.LUT R199, R197, 0x380, RZ, 0xc0, !PT ;  /* 0x00000380c5c77812 */ /* 0x000fe200078ec0ff */
[----:B------:R-:W-:Y:S01]  /*37fb0*/  STL.64 [R1+0x638], R38 ;  /* 0x0006382601007387 */ /* 0x000fe20000100a00 */
[----:B------:R-:W-:-:S02]  /*37fc0*/  IADD3.X R25, RZ, R0, RZ, P3, !PT ;  /* 0x00000000ff197210 */ /* 0x000fc40001ffe4ff */
[----:B------:R-:W-:Y:S01]  /*37fd0*/  SHF.R.U64 R199, R199, 0x3, RZ ;  /* 0x00000003c7c77819 */ /* 0x000fe200000012ff */
[----:B------:R1:W-:Y:S04]  /*37fe0*/  STL.64 [R1+0x640], R40 ;  /* 0x0006402801007387 */ /* 0x0003e80000100a00 */
[----:B------:R-:W-:Y:S01]  /*37ff0*/  STL.64 [R1+0x610], R24 ;  /* 0x0006101801007387 */ /* 0x000fe20000100a00 */
[----:B-1----:R-:W-:Y:S01]  /*38000*/  LOP3.LUT R40, R199, R197, RZ, 0x3c, !PT ;  /* 0x000000c5c7287212 */ /* 0x002fe200078e3cff */
[----:B------:R-:W-:Y:S02]  /*38010*/  IMAD.MOV.U32 R202, RZ, RZ, R48 ;  /* 0x000000ffffca7224 */ /* 0x000fe400078e0030 */
[----:B------:R-:W4:Y:S04]  /*38020*/  LDL.LU R48, [R1+0x3c8] ;  /* 0x0003c80001307983 */ /* 0x000f280000300800 */
[----:B---3--:R1:W-:Y:S02]  /*38030*/  ST.E desc[UR14][R194.64+0x4], R3 ;  /* 0x00000403c2007985 */ /* 0x0083e4000c10190e */
[----:B-1----:R-:W-:-:S02]  /*38040*/  IADD3 R194, P5, R2, 0xce440, RZ ;  /* 0x000ce44002c27810 */ /* 0x002fc40007fbe0ff */
[----:B------:R-:W3:Y:S02]  /*38050*/  LDL.LU R3, [R1+0x3b4] ;  /* 0x0003b40001037983 */ /* 0x000ee40000300800 */
[----:B------:R-:W-:-:S04]  /*38060*/  LOP3.LUT R196, R194, 0x380, RZ, 0xc0, !PT ;  /* 0x00000380c2c47812 */ /* 0x000fc800078ec0ff */
[----:B------:R-:W-:Y:S01]  /*38070*/  SHF.R.U64 R196, R196, 0x3, RZ ;  /* 0x00000003c4c47819 */ /* 0x000fe200000012ff */
[----:B------:R-:W-:Y:S01]  /*38080*/  IMAD.X R39, RZ, RZ, R0, P5 ;  /* 0x000000ffff277224 */ /* 0x000fe200028e0600 */
[----:B------:R-:W-:Y:S02]  /*38090*/  IADD3 R195, P3, R2, 0xca460, RZ ;  /* 0x000ca46002c37810 */ /* 0x000fe40007f7e0ff */
[----:B------:R-:W-:Y:S02]  /*380a0*/  LOP3.LUT R38, R196, R194, RZ, 0x3c, !PT ;  /* 0x000000c2c4267212 */ /* 0x000fe400078e3cff */
[----:B------:R-:W-:-:S03]  /*380b0*/  LOP3.LUT R197, R195, 0x380, RZ, 0xc0, !PT ;  /* 0x00000380c3c57812 */ /* 0x000fc600078ec0ff */
[----:B------:R1:W-:Y:S01]  /*380c0*/  STL.64 [R1+0x690], R38 ;  /* 0x0006902601007387 */ /* 0x0003e20000100a00 */
[----:B------:R-:W-:-:S04]  /*380d0*/  SHF.R.U64 R197, R197, 0x3, RZ ;  /* 0x00000003c5c57819 */ /* 0x000fc800000012ff */
[----:B------:R-:W-:Y:S01]  /*380e0*/  LOP3.LUT R24, R197, R195, RZ, 0x3c, !PT ;  /* 0x000000c3c5187212 */ /* 0x000fe200078e3cff */
[----:B-1----:R-:W3:Y:S04]  /*380f0*/  LDL.LU R39, [R1+0x3b8] ;  /* 0x0003b80001277983 */ /* 0x002ee80000300800 */
[----:B------:R-:W3:Y:S01]  /*38100*/  LDL.LU R38, [R1+0x3bc] ;  /* 0x0003bc0001267983 */ /* 0x000ee20000300800 */
[----:B------:R-:W-:Y:S01]  /*38110*/  IMAD.MOV.U32 R197, RZ, RZ, R33 ;  /* 0x000000ffffc57224 */ /* 0x000fe200078e0021 */
[----:B------:R-:W-:Y:S02]  /*38120*/  IADD3.X R25, RZ, R0, RZ, P3, !PT ;  /* 0x00000000ff197210 */ /* 0x000fe40001ffe4ff */
[----:B------:R-:W3:Y:S04]  /*38130*/  LDL.LU R33, [R1+0x3c4] ;  /* 0x0003c40001217983 */ /* 0x000ee80000300800 */
[----:B------:R1:W-:Y:S04]  /*38140*/  STL.64 [R1+0x1138], R24 ;  /* 0x0011381801007387 */ /* 0x0003e80000100a00 */
[----:B--2---:R-:W-:Y:S04]  /*38150*/  ST.E desc[UR14][R192.64], R27 ;  /* 0x0000001bc0007985 */ /* 0x004fe8000c10190e */
[----:B------:R-:W-:Y:S04]  /*38160*/  ST.E desc[UR14][R192.64+0x4], R26 ;  /* 0x0000041ac0007985 */ /* 0x000fe8000c10190e */
[----:B----4-:R-:W-:Y:S04]  /*38170*/  ST.E desc[UR14][R188.64], R58 ;  /* 0x0000003abc007985 */ /* 0x010fe8000c10190e */
[----:B------:R2:W-:Y:S01]  /*38180*/  ST.E desc[UR14][R188.64+0x4], R45 ;  /* 0x0000042dbc007985 */ /* 0x0005e2000c10190e */
[----:B-1----:R-:W-:-:S03]  /*38190*/  IMAD.MOV.U32 R25, RZ, RZ, R35 ;  /* 0x000000ffff197224 */ /* 0x002fc600078e0023 */
[----:B------:R-:W4:Y:S01]  /*381a0*/  LDL.LU R35, [R1+0x3cc] ;  /* 0x0003cc0001237983 */ /* 0x000f220000300800 */
[----:B------:R-:W-:-:S03]  /*381b0*/  IMAD.X R121, RZ, RZ, R0, P4 ;  /* 0x000000ffff797224 */ /* 0x000fc600020e0600 */
[----:B------:R-:W-:Y:S01]  /*381c0*/  STL.64 [R1+0x648], R46 ;  /* 0x0006482e01007387 */ /* 0x000fe20000100a00 */
[----:B------:R-:W-:-:S03]  /*381d0*/  IMAD.MOV.U32 R196, RZ, RZ, R32 ;  /* 0x000000ffffc47224 */ /* 0x000fc600078e0020 */
[----:B--2---:R-:W2:Y:S04]  /*381e0*/  LDL.LU R45, [R1+0x3d0] ;  /* 0x0003d000012d7983 */ /* 0x004ea80000300800 */
[----:B------:R1:W-:Y:S04]  /*381f0*/  ST.E desc[UR14][R186.64], R44 ;  /* 0x0000002cba007985 */ /* 0x0003e8000c10190e */
[----:B-1----:R-:W4:Y:S01]  /*38200*/  LDL.LU R44, [R1+0x3c0] ;  /* 0x0003c000012c7983 */ /* 0x002f220000300800 */
[----:B------:R-:W-:-:S04]  /*38210*/  IADD3 R193, P4, R2, 0xca800, RZ ;  /* 0x000ca80002c17810 */ /* 0x000fc80007f9e0ff */
[----:B------:R-:W-:Y:S02]  /*38220*/  LOP3.LUT R195, R193, 0x380, RZ, 0xc0, !PT ;  /* 0x00000380c1c37812 */ /* 0x000fe400078ec0ff */
[----:B------:R-:W-:Y:S02]  /*38230*/  IADD3 R189, P5, R2, 0xca820, RZ ;  /* 0x000ca82002bd7810 */ /* 0x000fe40007fbe0ff */
[----:B------:R-:W-:-:S04]  /*38240*/  SHF.R.U64 R195, R195, 0x3, RZ ;  /* 0x00000003c3c37819 */ /* 0x000fc800000012ff */
[----:B------:R-:W-:Y:S02]  /*38250*/  LOP3.LUT R46, R195, R193, RZ, 0x3c, !PT ;  /* 0x000000c1c32e7212 */ /* 0x000fe400078e3cff */
[----:B------:R-:W-:-:S04]  /*38260*/  LOP3.LUT R193, R189, 0x380, RZ, 0xc0, !PT ;  /* 0x00000380bdc17812 */ /* 0x000fc800078ec0ff */
[----:B------:R-:W-:-:S04]  /*38270*/  SHF.R.U64 R193, R193, 0x3, RZ ;  /* 0x00000003c1c17819 */ /* 0x000fc800000012ff */
[----:B------:R-:W-:Y:S01]  /*38280*/  LOP3.LUT R32, R193, R189, RZ, 0x3c, !PT ;  /* 0x000000bdc1207212 */ /* 0x000fe200078e3cff */
[----:B------:R-:W-:Y:S02]  /*38290*/  IMAD.MOV.U32 R193, RZ, RZ, R43 ;  /* 0x000000ffffc17224 */ /* 0x000fe400078e002b */
[----:B------:R-:W2:Y:S01]  /*382a0*/  LDL.LU R43, [R1+0x3d4] ;  /* 0x0003d400012b7983 */ /* 0x000ea20000300800 */
[----:B------:R-:W-:Y:S01]  /*382b0*/  MOV R200, R52 ;  /* 0x0000003400c87202 */ /* 0x000fe20000000f00 */
[----:B------:R-:W-:Y:S02]  /*382c0*/  IMAD.MOV.U32 R201, RZ, RZ, R53 ;  /* 0x000000ffffc97224 */ /* 0x000fe400078e0035 */
[----:B------:R-:W2:Y:S04]  /*382d0*/  LDL.LU R53, [R1+0x3d8] ;  /* 0x0003d80001357983 */ /* 0x000ea80000300800 */
[----:B------:R-:W2:Y:S01]  /*382e0*/  LDL.LU R52, [R1+0x3dc] ;  /* 0x0003dc0001347983 */ /* 0x000ea20000300800 */
[----:B------:R-:W-:-:S03]  /*382f0*/  MOV R217, R55 ;  /* 0x0000003700d97202 */ /* 0x000fc60000000f00 */
[----:B------:R-:W2:Y:S01]  /*38300*/  LDL.LU R55, [R1+0x3e4] ;  /* 0x0003e40001377983 */ /* 0x000ea20000300800 */
[----:B------:R-:W-:Y:S01]  /*38310*/  IMAD.X R29, RZ, RZ, R0, P2 ;  /* 0x000000ffff1d7224 */ /* 0x000fe200010e0600 */
[----:B------:R-:W-:-:S04]  /*38320*/  IADD3 R192, P2, R2, 0xce460, RZ ;  /* 0x000ce46002c07810 */ /* 0x000fc80007f5e0ff */
[----:B------:R-:W-:Y:S02]  /*38330*/  LOP3.LUT R194, R192, 0x380, RZ, 0xc0, !PT ;  /* 0x00000380c0c27812 */ /* 0x000fe400078ec0ff */
[----:B------:R-:W-:Y:S02]  /*38340*/  IADD3.X R41, RZ, R0, RZ, P6, !PT ;  /* 0x00000000ff297210 */ /* 0x000fe400037fe4ff */
[----:B------:R-:W-:Y:S02]  /*38350*/  SHF.R.U64 R194, R194, 0x3, RZ ;  /* 0x00000003c2c27819 */ /* 0x000fe400000012ff */
[----:B------:R-:W-:Y:S02]  /*38360*/  IADD3 R188, P6, R2, 0xce800, RZ ;  /* 0x000ce80002bc7810 */ /* 0x000fe40007fde0ff */
[----:B------:R-:W-:Y:S02]  /*38370*/  LOP3.LUT R26, R194, R192, RZ, 0x3c, !PT ;  /* 0x000000c0c21a7212 */ /* 0x000fe400078e3cff */
[----:B------:R-:W-:Y:S01]  /*38380*/  LOP3.LUT R192, R188, 0x380, RZ, 0xc0, !PT ;  /* 0x00000380bcc07812 */ /* 0x000fe200078ec0ff */
[----:B------:R-:W-:-:S03]  /*38390*/  IMAD.X R27, RZ, RZ, R0, P2 ;  /* 0x000000ffff1b7224 */ /* 0x000fc600010e0600 */
[----:B------:R-:W-:Y:S01]  /*383a0*/  SHF.R.U64 R192, R192, 0x3, RZ ;  /* 0x00000003c0c07819 */ /* 0x000fe200000012ff */
[----:B------:R-:W-:-:S03]  /*383b0*/  IMAD.MOV.U32 R198, RZ, RZ, R36 ;  /* 0x000000ffffc67224 */ /* 0x000fc600078e0024 */
[----:B------:R-:W-:Y:S02]  /*383c0*/  LOP3.LUT R36, R192, R188, RZ, 0x3c, !PT ;  /* 0x000000bcc0247212 */ /* 0x000fe400078e3cff */
[----:B------:R-:W-:Y:S01]  /*383d0*/  MOV R199, R37 ;  /* 0x0000002500c77202 */ /* 0x000fe20000000f00 */
[----:B------:R-:W-:Y:S01]  /*383e0*/  IMAD.X R37, RZ, RZ, R0, P6 ;  /* 0x000000ffff257224 */ /* 0x000fe200030e0600 */
[----:B------:R-:W-:Y:S01]  /*383f0*/  IADD3.X R47, RZ, R0, RZ, P4, !PT ;  /* 0x00000000ff2f7210 */ /* 0x000fe200027fe4ff */
[----:B------:R-:W-:Y:S01]  /*38400*/  IMAD.MOV.U32 R24, RZ, RZ, R34 ;  /* 0x000000ffff187224 */ /* 0x000fe200078e0022 */
[----:B------:R-:W-:Y:S01]  /*38410*/  MOV R204, R30 ;  /* 0x0000001e00cc7202 */ /* 0x000fe20000000f00 */
[----:B------:R-:W-:Y:S02]  /*38420*/  IMAD.MOV.U32 R205, RZ, RZ, R31 ;  /* 0x000000ffffcd7224 */ /* 0x000fe400078e001f */
[----:B------:R-:W-:Y:S02]  /*38430*/  IMAD.MOV.U32 R192, RZ, RZ, R42 ;  /* 0x000000ffffc07224 */ /* 0x000fe400078e002a */
[----:B------:R-:W-:-:S02]  /*38440*/  IMAD.MOV.U32 R216, RZ, RZ, R54 ;  /* 0x000000ffffd87224 */ /* 0x000fc400078e0036 */
[----:B------:R-:W-:Y:S01]  /*38450*/  IMAD.MOV.U32 R194, RZ, RZ, R50 ;  /* 0x000000ffffc27224 */ /* 0x000fe200078e0032 */
[----:B------:R-:W-:Y:S01]  /*38460*/  MOV R195, R51 ;  /* 0x0000003300c37202 */ /* 0x000fe20000000f00 */
[----:B---3--:R1:W-:Y:S02]  /*38470*/  ST.E desc[UR14][R186.64+0x4], R3 ;  /* 0x00000403ba007985 */ /* 0x0083e4000c10190e */
[C---:B-1----:R-:W-:Y:S02]  /*38480*/  IADD3 R186, P3, R2.reuse, 0xce820, RZ ;  /* 0x000ce82002ba7810 */ /* 0x042fe40007f7e0ff */
[----:B------:R-:W3:Y:S01]  /*38490*/  LDL.LU R3, [R1+0x4c4] ;  /* 0x0004c40001037983 */ /* 0x000ee20000300800 */
[----:B------:R-:W-:Y:S02]  /*384a0*/  IADD3 R187, P2, R2, 0xca840, RZ ;  /* 0x000ca84002bb7810 */ /* 0x000fe40007f5e0ff */
[----:B------:R-:W-:Y:S02]  /*384b0*/  LOP3.LUT R188, R186, 0x380, RZ, 0xc0, !PT ;  /* 0x00000380babc7812 */ /* 0x000fe400078ec0ff */
[----:B------:R-:W-:-:S02]  /*384c0*/  LOP3.LUT R189, R187, 0x380, RZ, 0xc0, !PT ;  /* 0x00000380bbbd7812 */ /* 0x000fc400078ec0ff */
[----:B------:R-:W-:Y:S02]  /*384d0*/  SHF.R.U64 R188, R188, 0x3, RZ ;  /* 0x00000003bcbc7819 */ /* 0x000fe400000012ff */
[----:B------:R-:W-:Y:S02]  /*384e0*/  SHF.R.U64 R189, R189, 0x3, RZ ;  /* 0x00000003bdbd7819 */ /* 0x000fe400000012ff */
[----:B------:R-:W-:Y:S01]  /*384f0*/  LOP3.LUT R30, R188, R186, RZ, 0x3c, !PT ;  /* 0x000000babc1e7212 */ /* 0x000fe200078e3cff */
[----:B------:R-:W-:Y:S04]  /*38500*/  ST.E desc[UR14][R184.64], R39 ;  /* 0x00000027b8007985 */ /* 0x000fe8000c10190e */
[----:B------:R1:W-:Y:S01]  /*38510*/  ST.E desc[UR14][R184.64+0x4], R38 ;  /* 0x00000426b8007985 */ /* 0x0003e2000c10190e */
[----:B------:R-:W-:-:S02]  /*38520*/  LOP3.LUT R34, R189, R187, RZ, 0x3c, !PT ;  /* 0x000000bbbd227212 */ /* 0x000fc400078e3cff */
[----:B------:R-:W-:Y:S01]  /*38530*/  IADD3.X R31, RZ, R0, RZ, P3, !PT ;  /* 0x00000000ff1f7210 */ /* 0x000fe20001ffe4ff */
[----:B------:R1:W-:Y:S02]  /*38540*/  ST.E desc[UR14][R182.64+0x4], R33 ;  /* 0x00000421b6007985 */ /* 0x0003e4000c10190e */
[C---:B-1----:R-:W-:Y:S02]  /*38550*/  IADD3 R184, P4, R2.reuse, 0xce840, RZ ;  /* 0x000ce84002b87810 */ /* 0x042fe40007f9e0ff */
[----:B------:R-:W-:Y:S02]  /*38560*/  IADD3 R185, P6, R2, 0xca860, RZ ;  /* 0x000ca86002b97810 */ /* 0x000fe40007fde0ff */
[----:B------:R-:W-:Y:S02]  /*38570*/  LOP3.LUT R186, R184, 0x380, RZ, 0xc0, !PT ;  /* 0x00000380b8ba7812 */ /* 0x000fe400078ec0ff */
[----:B------:R-:W-:Y:S01]  /*38580*/  LOP3.LUT R187, R185, 0x380, RZ, 0xc0, !PT ;  /* 0x00000380b9bb7812 */ /* 0x000fe200078ec0ff */
[----:B------:R-:W-:Y:S01]  /*38590*/  IMAD.X R33, RZ, RZ, R0, P5 ;  /* 0x000000ffff217224 */ /* 0x000fe200028e0600 */
[----:B------:R-:W-:-:S02]  /*385a0*/  SHF.R.U64 R186, R186, 0x3, RZ ;  /* 0x00000003baba7819 */ /* 0x000fc400000012ff */
[----:B------:R-:W-:Y:S02]  /*385b0*/  SHF.R.U64 R187, R187, 0x3, RZ ;  /* 0x00000003bbbb7819 */ /* 0x000fe400000012ff */
[----:B------:R-:W-:Y:S02]  /*385c0*/  LOP3.LUT R38, R186, R184, RZ, 0x3c, !PT ;  /* 0x000000b8ba267212 */ /* 0x000fe400078e3cff */
[----:B------:R-:W-:Y:S01]  /*385d0*/  LOP3.LUT R42, R187, R185, RZ, 0x3c, !PT ;  /* 0x000000b9bb2a7212 */ /* 0x000fe200078e3cff */
[----:B------:R-:W-:Y:S01]  /*385e0*/  IMAD.X R39, RZ, RZ, R0, P4 ;  /* 0x000000ffff277224 */ /* 0x000fe200020e0600 */
[----:B------:R-:W3:Y:S04]  /*385f0*/  LDL.LU R187, [R1+0x4b4] ;  /* 0x0004b40001bb7983 */ /* 0x000ee80000300800 */
[----:B------:R-:W3:Y:S04]  /*38600*/  LDL.LU R186, [R1+0x4bc] ;  /* 0x0004bc0001ba7983 */ /* 0x000ee80000300800 */
[----:B----4-:R1:W-:Y:S04]  /*38610*/  ST.E desc[UR14][R182.64], R44 ;  /* 0x0000002cb6007985 */ /* 0x0103e8000c10190e */
[----:B------:R4:W-:Y:S01]  /*38620*/  ST.E desc[UR14][R180.64+0x4], R35 ;  /* 0x00000423b4007985 */ /* 0x0009e2000c10190e */
[----:B-1----:R-:W-:-:S02]  /*38630*/  IADD3 R182, P5, R2, 0xce860, RZ ;  /* 0x000ce86002b67810 */ /* 0x002fc40007fbe0ff */
[----:B------:R-:W-:Y:S02]  /*38640*/  IADD3 R183, P3, R2, 0xcac00, RZ ;  /* 0x000cac0002b77810 */ /* 0x000fe40007f7e0ff */
[----:B------:R-:W-:Y:S02]  /*38650*/  LOP3.LUT R184, R182, 0x380, RZ, 0xc0, !PT ;  /* 0x00000380b6b87812 */ /* 0x000fe400078ec0ff */
[----:B------:R-:W-:Y:S01]  /*38660*/  LOP3.LUT R185, R183, 0x380, RZ, 0xc0, !PT ;  /* 0x00000380b7b97812 */ /* 0x000fe200078ec0ff */
[----:B------:R1:W-:Y:S01]  /*38670*/  ST.E desc[UR14][R180.64], R48 ;  /* 0x00000030b4007985 */ /* 0x0003e2000c10190e */
[----:B------:R-:W-:Y:S01]  /*38680*/  SHF.R.U64 R184, R184, 0x3, RZ ;  /* 0x00000003b8b87819 */ /* 0x000fe200000012ff */
[----:B----4-:R-:W-:Y:S01]  /*38690*/  IMAD.X R35, RZ, RZ, R0, P2 ;  /* 0x000000ffff237224 */ /* 0x010fe200010e0600 */
[----:B------:R-:W-:Y:S02]  /*386a0*/  SHF.R.U64 R185, R185, 0x3, RZ ;  /* 0x00000003b9b97819 */ /* 0x000fe400000012ff */
[----:B------:R-:W-:-:S02]  /*386b0*/  LOP3.LUT R44, R184, R182, RZ, 0x3c, !PT ;  /* 0x000000b6b82c7212 */ /* 0x000fc400078e3cff */
[----:B------:R-:W-:Y:S01]  /*386c0*/  LOP3.LUT R64, R185, R183, RZ, 0x3c, !PT ;  /* 0x000000b7b9407212 */ /* 0x000fe200078e3cff */
[----:B------:R-:W4:Y:S01]  /*386d0*/  LDL.LU R184, [R1+0x4c0] ;  /* 0x0004c00001b87983 */ /* 0x000f220000300800 */
[----:B-1----:R-:W-:-:S03]  /*386e0*/  IADD3 R180, P2, R2, 0xcec00, RZ ;  /* 0x000cec0002b47810 */ /* 0x002fc60007f5e0ff */
[----:B------:R-:W4:Y:S01]  /*386f0*/  LDL.LU R185, [R1+0x4b8] ;  /* 0x0004b80001b97983 */ /* 0x000f220000300800 */
[----:B------:R-:W-:Y:S02]  /*38700*/  IADD3 R181, P4, R2, 0xcac20, RZ ;  /* 0x000cac2002b57810 */ /* 0x000fe40007f9e0ff */
[----:B------:R-:W-:Y:S02]  /*38710*/  LOP3.LUT R182, R180, 0x380, RZ, 0xc0, !PT ;  /* 0x00000380b4b67812 */ /* 0x000fe400078ec0ff */
[----:B------:R-:W-:Y:S02]  /*38720*/  LOP3.LUT R183, R181, 0x380, RZ, 0xc0, !PT ;  /* 0x00000380b5b77812 */ /* 0x000fe400078ec0ff */
[----:B------:R-:W-:Y:S02]  /*38730*/  SHF.R.U64 R182, R182, 0x3, RZ ;  /* 0x00000003b6b67819 */ /* 0x000fe400000012ff */
[----:B------:R-:W-:Y:S02]  /*38740*/  SHF.R.U64 R183, R183, 0x3, RZ ;  /* 0x00000003b7b77819 */ /* 0x000fe400000012ff */
[----:B------:R-:W-:-:S02]  /*38750*/  LOP3.LUT R58, R182, R180, RZ, 0x3c, !PT ;  /* 0x000000b4b63a7212 */ /* 0x000fc400078e3cff */
[----:B------:R-:W-:Y:S01]  /*38760*/  LOP3.LUT R54, R183, R181, RZ, 0x3c, !PT ;  /* 0x000000b5b7367212 */ /* 0x000fe200078e3cff */
[----:B------:R-:W-:Y:S01]  /*38770*/  IMAD.MOV.U32 R183, RZ, RZ, R13 ;  /* 0x000000ffffb77224 */ /* 0x000fe200078e000d */
[----:B------:R-:W-:Y:S01]  /*38780*/  MOV R182, R12 ;  /* 0x0000000c00b67202 */ /* 0x000fe20000000f00 */
[----:B------:R-:W3:Y:S04]  /*38790*/  LDL.LU R13, [R1+0x490] ;  /* 0x00049000010d7983 */ /* 0x000ee80000300800 */
[----:B------:R-:W4:Y:S04]  /*387a0*/  LDL.LU R12, [R1+0x494] ;  /* 0x00049400010c7983 */ /* 0x000f280000300800 */
[----:B--2---:R1:W-:Y:S04]  /*387b0*/  ST.E desc[UR14][R178.64+0x4], R43 ;  /* 0x0000042bb2007985 */ /* 0x0043e8000c10190e */
[----:B------:R2:W-:Y:S01]  /*387c0*/  ST.E desc[UR14][R178.64], R45 ;  /* 0x0000002db2007985 */ /* 0x0005e2000c10190e */
[----:B-1----:R-:W-:Y:S01]  /*387d0*/  IMAD.X R43, RZ, RZ, R0, P6 ;  /* 0x000000ffff2b7224 */ /* 0x002fe200030e0600 */
[----:B--2---:R-:W-:-:S02]  /*387e0*/  IADD3 R178, P6, R2, 0xcec20, RZ ;  /* 0x000cec2002b27810 */ /* 0x004fc40007fde0ff */
[----:B------:R-:W-:Y:S02]  /*387f0*/  IADD3.X R45, RZ, R0, RZ, P5, !PT ;  /* 0x00000000ff2d7210 */ /* 0x000fe40002ffe4ff */
[----:B------:R-:W-:Y:S02]  /*38800*/  IADD3 R179, P5, R2, 0xcac40, RZ ;  /* 0x000cac4002b37810 */ /* 0x000fe40007fbe0ff */
[----:B------:R-:W-:Y:S01]  /*38810*/  LOP3.LUT R180, R178, 0x380, RZ, 0xc0, !PT ;  /* 0x00000380b2b47812 */ /* 0x000fe200078ec0ff */
[----:B------:R-:W-:Y:S01]  /*38820*/  ST.E desc[UR14][R176.64], R53 ;  /* 0x00000035b0007985 */ /* 0x000fe2000c10190e */
[----:B------:R-:W-:Y:S01]  /*38830*/  LOP3.LUT R181, R179, 0x380, RZ, 0xc0, !PT ;  /* 0x00000380b3b57812 */ /* 0x000fe200078ec0ff */
[--C-:B------:R-:W-:Y:S01]  /*38840*/  IMAD.X R65, RZ, RZ, R0.reuse, P3 ;  /* 0x000000ffff417224 */ /* 0x100fe200018e0600 */
[----:B------:R-:W-:Y:S01]  /*38850*/  SHF.R.U64 R180, R180, 0x3, RZ ;  /* 0x00000003b4b47819 */ /* 0x000fe200000012ff */
[----:B------:R1:W-:Y:S01]  /*38860*/  ST.E desc[UR14][R176.64+0x4], R52 ;  /* 0x00000434b0007985 */ /* 0x0003e2000c10190e */
[----:B------:R-:W-:Y:S01]  /*38870*/  SHF.R.U64 R181, R181, 0x3, RZ ;  /* 0x00000003b5b57819 */ /* 0x000fe200000012ff */
[----:B------:R-:W-:Y:S01]  /*38880*/  IMAD.X R59, RZ, RZ, R0, P2 ;  /* 0x000000ffff3b7224 */ /* 0x000fe200010e0600 */
[----:B------:R-:W-:Y:S01]  /*38890*/  LOP3.LUT R50, R180, R178, RZ, 0x3c, !PT ;  /* 0x000000b2b4327212 */ /* 0x000fe200078e3cff */
[----:B------:R2:W-:Y:S01]  /*388a0*/  ST.E desc[UR14][R174.64+0x4], R55 ;  /* 0x00000437ae007985 */ /* 0x0005e2000c10190e */
[----:B------:R-:W-:-:S02]  /*388b0*/  LOP3.LUT R48, R181, R179, RZ, 0x3c, !PT ;  /* 0x000000b3b5307212 */ /* 0x000fc400078e3cff */
[C---:B-1----:R-:W-:Y:S02]  /*388c0*/  IADD3 R176, P3, R2.reuse, 0xcec40, RZ ;  /* 0x000cec4002b07810 */ /* 0x042fe40007f7e0ff */
[----:B------:R-:W-:Y:S02]  /*388d0*/  IADD3 R177, P2, R2, 0xcac60, RZ ;  /* 0x000cac6002b17810 */ /* 0x000fe40007f5e0ff */
[----:B------:R-:W-:Y:S01]  /*388e0*/  LOP3.LUT R178, R176, 0x380, RZ, 0xc0, !PT ;  /* 0x00000380b0b27812 */ /* 0x000fe200078ec0ff */
[----:B------:R1:W-:Y:S01]  /*388f0*/  ST.E desc[UR14][R174.64], R60 ;  /* 0x0000003cae007985 */ /* 0x0003e2000c10190e */
[----:B------:R-:W-:Y:S02]  /*38900*/  LOP3.LUT R179, R177, 0x380, RZ, 0xc0, !PT ;  /* 0x00000380b1b37812 */ /* 0x000fe400078ec0ff */
[----:B------:R-:W-:Y:S02]  /*38910*/  SHF.R.U64 R178, R178, 0x3, RZ ;  /* 0x00000003b2b27819 */ /* 0x000fe400000012ff */
[----:B--2---:R-:W-:Y:S01]  /*38920*/  IADD3.X R55, RZ, R0, RZ, P4, !PT ;  /* 0x00000000ff377210 */ /* 0x004fe200027fe4ff */
[----:B------:R-:W-:Y:S01]  /*38930*/  IMAD.X R51, RZ, RZ, R0, P6 ;  /* 0x000000ffff337224 */ /* 0x000fe200030e0600 */
[----:B------:R-:W-:-:S02]  /*38940*/  SHF.R.U64 R179, R179, 0x3, RZ ;  /* 0x00000003b3b37819 */ /* 0x000fc400000012ff */
[----:B------:R-:W-:Y:S02]  /*38950*/  LOP3.LUT R52, R178, R176, RZ, 0x3c, !PT ;  /* 0x000000b0b2347212 */ /* 0x000fe400078e3cff */
[C---:B-1----:R-:W-:Y:S02]  /*38960*/  IADD3 R174, P4, R2.reuse, 0xcec60, RZ ;  /* 0x000cec6002ae7810 */ /* 0x042fe40007f9e0ff */
[----:B------:R-:W-:Y:S02]  /*38970*/  IADD3 R175, P6, R2, 0xcb000, RZ ;  /* 0x000cb00002af7810 */ /* 0x000fe40007fde0ff */
[----:B------:R-:W-:Y:S01]  /*38980*/  LOP3.LUT R176, R174, 0x380, RZ, 0xc0, !PT ;  /* 0x00000380aeb07812 */ /* 0x000fe200078ec0ff */
[----:B------:R-:W-:Y:S01]  /*38990*/  IMAD.MOV.U32 R203, RZ, RZ, R49 ;  /* 0x000000ffffcb7224 */ /* 0x000fe200078e0031 */
[----:B------:R-:W-:Y:S01]  /*389a0*/  MOV R188, R56 ;  /* 0x0000003800bc7202 */ /* 0x000fe20000000f00 */
[----:B------:R-:W-:Y:S01]  /*389b0*/  ST.E desc[UR14][R172.64], R71 ;  /* 0x00000047ac007985 */ /* 0x000fe2000c10190e */
[----:B------:R-:W-:Y:S01]  /*389c0*/  LOP3.LUT R56, R179, R177, RZ, 0x3c, !PT ;  /* 0x000000b1b3387212 */ /* 0x000fe200078e3cff */
[----:B------:R-:W-:Y:S01]  /*389d0*/  IMAD.X R49, RZ, RZ, R0, P5 ;  /* 0x000000ffff317224 */ /* 0x000fe200028e0600 */
[----:B------:R-:W-:Y:S01]  /*389e0*/  LOP3.LUT R177, R175, 0x380, RZ, 0xc0, !PT ;  /* 0x00000380afb17812 */ /* 0x000fe200078ec0ff */
[----:B------:R1:W-:Y:S01]  /*389f0*/  ST.E desc[UR14][R172.64+0x4], R70 ;  /* 0x00000446ac007985 */ /* 0x0003e2000c10190e */
[----:B------:R-:W-:-:S02]  /*38a00*/  SHF.R.U64 R176, R176, 0x3, RZ ;  /* 0x00000003b0b07819 */ /* 0x000fc400000012ff */
[----:B------:R-:W-:Y:S02]  /*38a10*/  SHF.R.U64 R177, R177, 0x3, RZ ;  /* 0x00000003b1b17819 */ /* 0x000fe400000012ff */
[----:B------:R-:W-:Y:S02]  /*38a20*/  LOP3.LUT R60, R176, R174, RZ, 0x3c, !PT ;  /* 0x000000aeb03c7212 */ /* 0x000fe400078e3cff */
[----:B------:R-:W-:Y:S02]  /*38a30*/  IADD3.X R53, RZ, R0, RZ, P3, !PT ;  /* 0x00000000ff357210 */ /* 0x000fe40001ffe4ff */
[C---:B-1----:R-:W-:Y:S02]  /*38a40*/  IADD3 R172, P5, R2.reuse, 0xcf000, RZ ;  /* 0x000cf00002ac7810 */ /* 0x042fe40007fbe0ff */
[----:B------:R-:W-:Y:S02]  /*38a50*/  IADD3 R173, P3, R2, 0xcb020, RZ ;  /* 0x000cb02002ad7810 */ /* 0x000fe40007f7e0ff */
[----:B------:R-:W-:Y:S01]  /*38a60*/  LOP3.LUT R174, R172, 0x380, RZ, 0xc0, !PT ;  /* 0x00000380acae7812 */ /* 0x000fe200078ec0ff */
[----:B------:R-:W-:Y:S01]  /*38a70*/  IMAD.MOV.U32 R189, RZ, RZ, R57 ;  /* 0x000000ffffbd7224 */ /* 0x000fe200078e0039 */
[----:B------:R-:W-:Y:S01]  /*38a80*/  LOP3.LUT R62, R177, R175, RZ, 0x3c, !PT ;  /* 0x000000afb13e7212 */ /* 0x000fe200078e3cff */
        /* <DEDUP_REMOVED lines=8> */
[----:B------:R-:W-:Y:S01]  /*38b10*/  ST.E desc[UR14][R168.64], R67 ;  /* 0x00000043a8007985 */ /* 0x000fe2000c10190e */
[----:B------:R-:W-:-:S02]  /*38b20*/  LOP3.LUT R76, R175, R173, RZ, 0x3c, !PT ;  /* 0x000000adaf4c7212 */ /* 0x000fc400078e3cff */
[C---:B-1----:R-:W-:Y:S02]  /*38b30*/  IADD3 R170, P2, R2.reuse, 0xcf020, RZ ;  /* 0x000cf02002aa7810 */ /* 0x042fe40007f5e0ff */
[----:B------:R-:W-:Y:S02]  /*38b40*/  IADD3 R171, P4, R2, 0xcb040, RZ ;  /* 0x000cb04002ab7810 */ /* 0x000fe40007f9e0ff */
[----:B------:R-:W-:Y:S01]  /*38b50*/  LOP3.LUT R172, R170, 0x380, RZ, 0xc0, !PT ;  /* 0x00000380aaac7812 */ /* 0x000fe200078ec0ff */
[----:B------:R1:W-:Y:S01]  /*38b60*/  ST.E desc[UR14][R168.64+0x4], R66 ;  /* 0x00000442a8007985 */ /* 0x0003e2000c10190e */
[----:B------:R-:W-:Y:S02]  /*38b70*/  LOP3.LUT R173, R171, 0x380, RZ, 0xc0, !PT ;  /* 0x00000380abad7812 */ /* 0x000fe400078ec0ff */
[----:B------:R-:W-:Y:S02]  /*38b80*/  SHF.R.U64 R172, R172, 0x3, RZ ;  /* 0x00000003acac7819 */ /* 0x000fe400000012ff */
[----:B------:R-:W-:Y:S01]  /*38b90*/  IADD3.X R63, RZ, R0, RZ, P6, !PT ;  /* 0x00000000ff3f7210 */ /* 0x000fe200037fe4ff */
[----:B------:R-:W-:Y:S01]  /*38ba0*/  IMAD.X R83, RZ, RZ, R0, P5 ;  /* 0x000000ffff537224 */ /* 0x000fe200028e0600 */
[----:B------:R-:W-:-:S02]  /*38bb0*/  SHF.R.U64 R173, R173, 0x3, RZ ;  /* 0x00000003adad7819 */ /* 0x000fc400000012ff */
[----:B------:R-:W-:Y:S02]  /*38bc0*/  LOP3.LUT R72, R172, R170, RZ, 0x3c, !PT ;  /* 0x000000aaac487212 */ /* 0x000fe400078e3cff */
[C---:B-1----:R-:W-:Y:S02]  /*38bd0*/  IADD3 R168, P6, R2.reuse, 0xcf040, RZ ;  /* 0x000cf04002a87810 */ /* 0x042fe40007fde0ff */
[----:B------:R-:W-:Y:S02]  /*38be0*/  IADD3 R169, P5, R2, 0xcb060, RZ ;  /* 0x000cb06002a97810 */ /* 0x000fe40007fbe0ff */
[----:B------:R-:W-:Y:S01]  /*38bf0*/  LOP3.LUT R170, R168, 0x380, RZ, 0xc0, !PT ;  /* 0x00000380a8aa7812 */ /* 0x000fe200078ec0ff */
        /* <DEDUP_REMOVED lines=12> */
[----:B------:R-:W-:Y:S01]  /*38cc0*/  ST.E desc[UR14][R164.64], R81 ;  /* 0x00000051a4007985 */ /* 0x000fe2000c10190e */
[----:B------:R-:W-:Y:S01]  /*38cd0*/  LOP3.LUT R70, R171, R169, RZ, 0x3c, !PT ;  /* 0x000000a9ab467212 */ /* 0x000fe200078e3cff */
[--C-:B------:R-:W-:Y:S01]  /*38ce0*/  IMAD.X R69, RZ, RZ, R0.reuse, P4 ;  /* 0x000000ffff457224 */ /* 0x100fe200020e0600 */
[----:B------:R-:W-:Y:S01]  /*38cf0*/  LOP3.LUT R169, R167, 0x380, RZ, 0xc0, !PT ;  /* 0x00000380a7a97812 */ /* 0x000fe200078ec0ff */
[----:B------:R1:W-:Y:S01]  /*38d00*/  ST.E desc[UR14][R164.64+0x4], R80 ;  /* 0x00000450a4007985 */ /* 0x0003e2000c10190e */
[----:B------:R-:W-:Y:S01]  /*38d10*/  SHF.R.U64 R168, R168, 0x3, RZ ;  /* 0x00000003a8a87819 */ /* 0x000fe200000012ff */
[----:B------:R-:W-:Y:S01]  /*38d20*/  IMAD.X R67, RZ, RZ, R0, P6 ;  /* 0x000000ffff437224 */ /* 0x000fe200030e0600 */
[----:B------:R-:W-:-:S02]  /*38d30*/  SHF.R.U64 R169, R169, 0x3, RZ ;  /* 0x00000003a9a97819 */ /* 0x000fc400000012ff */
[----:B------:R-:W-:Y:S02]  /*38d40*/  LOP3.LUT R74, R168, R166, RZ, 0x3c, !PT ;  /* 0x000000a6a84a7212 */ /* 0x000fe400078e3cff */
[C---:B-1----:R-:W-:Y:S02]  /*38d50*/  IADD3 R164, P4, R2.reuse, 0xcf400, RZ ;  /* 0x000cf40002a47810 */ /* 0x042fe40007f9e0ff */
[----:B------:R-:W-:Y:S02]  /*38d60*/  IADD3 R165, P6, R2, 0xcb420, RZ ;  /* 0x000cb42002a57810 */ /* 0x000fe40007fde0ff */
[----:B------:R-:W-:Y:S01]  /*38d70*/  LOP3.LUT R166, R164, 0x380, RZ, 0xc0, !PT ;  /* 0x00000380a4a67812 */ /* 0x000fe200078ec0ff */
[----:B------:R-:W-:Y:S01]  /*38d80*/  ST.E desc[UR14][R162.64], R87 ;  /* 0x00000057a2007985 */ /* 0x000fe2000c10190e */
[----:B------:R-:W-:Y:S02]  /*38d90*/  LOP3.LUT R78, R169, R167, RZ, 0x3c, !PT ;  /* 0x000000a7a94e7212 */ /* 0x000fe400078e3cff */
[----:B------:R-:W-:Y:S01]  /*38da0*/  LOP3.LUT R167, R165, 0x380, RZ, 0xc0, !PT ;  /* 0x00000380a5a77812 */ /* 0x000fe200078ec0ff */
[----:B------:R1:W-:Y:S01]  /*38db0*/  ST.E desc[UR14][R162.64+0x4], R86 ;  /* 0x00000456a2007985 */ /* 0x0003e2000c10190e */
[----:B------:R-:W-:-:S02]  /*38dc0*/  SHF.R.U64 R166, R166, 0x3, RZ ;  /* 0x00000003a6a67819 */ /* 0x000fc400000012ff */
[----:B------:R-:W-:Y:S01]  /*38dd0*/  IADD3.X R71, RZ, R0, RZ, P5, !PT ;  /* 0x00000000ff477210 */ /* 0x000fe20002ffe4ff */
[--C-:B------:R-:W-:Y:S01]  /*38de0*/  IMAD.X R75, RZ, RZ, R0.reuse, P3 ;  /* 0x000000ffff4b7224 */ /* 0x100fe200018e0600 */
[----:B------:R-:W-:Y:S02]  /*38df0*/  SHF.R.U64 R167, R167, 0x3, RZ ;  /* 0x00000003a7a77819 */ /* 0x000fe400000012ff */
        /* <DEDUP_REMOVED lines=35> */
[----:B------:R-:W-:Y:S01]  /*39030*/  SHF.R.U64 R161, R161, 0x3, RZ ;  /* 0x00000003a1a17819 */ /* 0x000fe200000012ff */
[--C-:B------:R-:W-:Y:S01]  /*39040*/  IMAD.X R85, RZ, RZ, R0.reuse, P4 ;  /* 0x000000ffff557224 */ /* 0x100fe200020e0600 */
[----:B------:R-:W-:Y:S02]  /*39050*/  LOP3.LUT R88, R160, R158, RZ, 0x3c, !PT ;  /* 0x0000009ea0587212 */ /* 0x000fe400078e3cff */
[----:B------:R-:W-:Y:S01]  /*39060*/  IADD3.X R89, RZ, R0, RZ, P6, !PT ;  /* 0x00000000ff597210 */ /* 0x000fe200037fe4ff */
[----:B------:R-:W-:Y:S01]  /*39070*/  IMAD.X R93, RZ, RZ, R0, P5 ;  /* 0x000000ffff5d7224 */ /* 0x000fe200028e0600 */
[----:B------:R-:W2:Y:S01]  /*39080*/  LDL.LU.64 R162, [R1+0x618] ;  /* 0x0006180001a27983 */ /* 0x000ea20000300a00 */
[C---:B-1----:R-:W-:Y:S02]  /*39090*/  IADD3 R156, P3, R2.reuse, 0xcf800, RZ ;  /* 0x000cf800029c7810 */ /* 0x042fe40007f7e0ff */
[----:B------:R-:W-:-:S02]  /*390a0*/  IADD3 R157, P2, R2, 0xcb820, RZ ;  /* 0x000cb820029d7810 */ /* 0x000fc40007f5e0ff */
[----:B------:R-:W-:Y:S01]  /*390b0*/  LOP3.LUT R158, R156, 0x380, RZ, 0xc0, !PT ;  /* 0x000003809c9e7812 */ /* 0x000fe200078ec0ff */
[----:B------:R-:W-:Y:S01]  /*390c0*/  ST.E desc[UR14][R154.64], R107 ;  /* 0x0000006b9a007985 */ /* 0x000fe2000c10190e */
[----:B------:R-:W-:Y:S02]  /*390d0*/  LOP3.LUT R92, R161, R159, RZ, 0x3c, !PT ;  /* 0x0000009fa15c7212 */ /* 0x000fe400078e3cff */
[----:B------:R-:W-:Y:S01]  /*390e0*/  LOP3.LUT R159, R157, 0x380, RZ, 0xc0, !PT ;  /* 0x000003809d9f7812 */ /* 0x000fe200078ec0ff */
[----:B------:R1:W-:Y:S01]  /*390f0*/  ST.E desc[UR14][R154.64+0x4], R106 ;  /* 0x0000046a9a007985 */ /* 0x0003e2000c10190e */
[----:B------:R-:W-:Y:S02]  /*39100*/  SHF.R.U64 R158, R158, 0x3, RZ ;  /* 0x000000039e9e7819 */ /* 0x000fe400000012ff */
[----:B------:R-:W-:Y:S02]  /*39110*/  SHF.R.U64 R159, R159, 0x3, RZ ;  /* 0x000000039f9f7819 */ /* 0x000fe400000012ff */
[----:B------:R-:W-:-:S02]  /*39120*/  LOP3.LUT R96, R158, R156, RZ, 0x3c, !PT ;  /* 0x0000009c9e607212 */ /* 0x000fc400078e3cff */
[C---:B-1----:R-:W-:Y:S02]  /*39130*/  IADD3 R154, P4, R2.reuse, 0xcf820, RZ ;  /* 0x000cf820029a7810 */ /* 0x042fe40007f9e0ff */
[----:B------:R-:W-:Y:S02]  /*39140*/  IADD3 R155, P6, R2, 0xcb840, RZ ;  /* 0x000cb840029b7810 */ /* 0x000fe40007fde0ff */
[----:B------:R-:W-:Y:S01]  /*39150*/  LOP3.LUT R156, R154, 0x380, RZ, 0xc0, !PT ;  /* 0x000003809a9c7812 */ /* 0x000fe200078ec0ff */
[----:B------:R-:W-:Y:S01]  /*39160*/  ST.E desc[UR14][R152.64], R105 ;  /* 0x0000006998007985 */ /* 0x000fe2000c10190e */
[----:B------:R-:W-:Y:S02]  /*39170*/  LOP3.LUT R98, R159, R157, RZ, 0x3c, !PT ;  /* 0x0000009d9f627212 */ /* 0x000fe400078e3cff */
[----:B------:R-:W-:Y:S01]  /*39180*/  LOP3.LUT R157, R155, 0x380, RZ, 0xc0, !PT ;  /* 0x000003809b9d7812 */ /* 0x000fe200078ec0ff */
[----:B------:R1:W-:Y:S01]  /*39190*/  ST.E desc[UR14][R152.64+0x4], R104 ;  /* 0x0000046898007985 */ /* 0x0003e2000c10190e */
[----:B------:R-:W-:Y:S01]  /*391a0*/  SHF.R.U64 R156, R156, 0x3, RZ ;  /* 0x000000039c9c7819 */ /* 0x000fe200000012ff */
[----:B------:R-:W-:Y:S01]  /*391b0*/  IMAD.X R97, RZ, RZ, R0, P3 ;  /* 0x000000ffff617224 */ /* 0x000fe200018e0600 */
[----:B------:R-:W-:-:S02]  /*391c0*/  SHF.R.U64 R157, R157, 0x3, RZ ;  /* 0x000000039d9d7819 */ /* 0x000fc400000012ff */
[----:B------:R-:W-:Y:S01]  /*391d0*/  IADD3.X R99, RZ, R0, RZ, P2, !PT ;  /* 0x00000000ff637210 */ /* 0x000fe200017fe4ff */
[--C-:B------:R-:W-:Y:S01]  /*391e0*/  IMAD.X R117, RZ, RZ, R0.reuse, P4 ;  /* 0x000000ffff757224 */ /* 0x100fe200020e0600 */
[----:B------:R-:W-:Y:S01]  /*391f0*/  LOP3.LUT R116, R156, R154, RZ, 0x3c, !PT ;  /* 0x0000009a9c747212 */ /* 0x000fe200078e3cff */
[----:B------:R-:W-:Y:S01]  /*39200*/  IMAD.X R113, RZ, RZ, R0, P6 ;  /* 0x000000ffff717224 */ /* 0x000fe200030e0600 */
[----:B------:R-:W2:Y:S01]  /*39210*/  LDL.LU.64 R158, [R1+0x648] ;  /* 0x00064800019e7983 */ /* 0x000ea20000300a00 */
[C---:B-1----:R-:W-:Y:S02]  /*39220*/  IADD3 R152, P5, R2.reuse, 0xcf840, RZ ;  /* 0x000cf84002987810 */ /* 0x042fe40007fbe0ff */
[----:B------:R-:W-:Y:S02]  /*39230*/  IADD3 R153, P3, R2, 0xcb860, RZ ;  /* 0x000cb86002997810 */ /* 0x000fe40007f7e0ff */
[----:B------:R-:W-:Y:S01]  /*39240*/  LOP3.LUT R154, R152, 0x380, RZ, 0xc0, !PT ;  /* 0x00000380989a7812 */ /* 0x000fe200078ec0ff */
[----:B------:R-:W-:Y:S01]  /*39250*/  ST.E desc[UR14][R22.64], R103 ;  /* 0x0000006716007985 */ /* 0x000fe2000c10190e */
[----:B------:R-:W-:-:S02]  /*39260*/  LOP3.LUT R112, R157, R155, RZ, 0x3c, !PT ;  /* 0x0000009b9d707212 */ /* 0x000fc400078e3cff */
[----:B------:R-:W-:Y:S01]  /*39270*/  LOP3.LUT R155, R153, 0x380, RZ, 0xc0, !PT ;  /* 0x00000380999b7812 */ /* 0x000fe200078ec0ff */
[----:B------:R1:W-:Y:S01]  /*39280*/  ST.E desc[UR14][R22.64+0x4], R102 ;  /* 0x0000046616007985 */ /* 0x0003e2000c10190e */
[----:B------:R-:W-:Y:S02]  /*39290*/  SHF.R.U64 R154, R154, 0x3, RZ ;  /* 0x000000039a9a7819 */ /* 0x000fe400000012ff */
[----:B------:R-:W-:Y:S02]  /*392a0*/  SHF.R.U64 R155, R155, 0x3, RZ ;  /* 0x000000039b9b7819 */ /* 0x000fe400000012ff */
[----:B------:R-:W-:Y:S02]  /*392b0*/  LOP3.LUT R108, R154, R152, RZ, 0x3c, !PT ;  /* 0x000000989a6c7212 */ /* 0x000fe400078e3cff */
        /* <DEDUP_REMOVED lines=9> */
[----:B------:R-:W-:Y:S01]  /*39350*/  IADD3.X R109, RZ, R0, RZ, P5, !PT ;  /* 0x00000000ff6d7210 */ /* 0x000fe20002ffe4ff */
[--C-:B------:R-:W-:Y:S01]  /*39360*/  IMAD.X R105, RZ, RZ, R0.reuse, P3 ;  /* 0x000000ffff697224 */ /* 0x100fe200018e0600 */
[----:B------:R-:W-:Y:S01]  /*39370*/  LOP3.LUT R102, R152, R22, RZ, 0x3c, !PT ;  /* 0x0000001698667212 */ /* 0x000fe200078e3cff */
[----:B------:R-:W-:Y:S01]  /*39380*/  IMAD.X R103, RZ, RZ, R0, P2 ;  /* 0x000000ffff677224 */ /* 0x000fe200010e0600 */
[----:B------:R-:W-:Y:S01]  /*39390*/  IADD3.X R107, RZ, R0, RZ, P4, !PT ;  /* 0x00000000ff6b7210 */ /* 0x000fe200027fe4ff */
[----:B------:R-:W2:Y:S01]  /*393a0*/  LDL.LU.64 R154, [R1+0x638] ;  /* 0x00063800019a7983 */ /* 0x000ea20000300a00 */
[----:B-1----:R-:W-:-:S02]  /*393b0*/  IADD3 R20, P6, R2, 0xcfc00, RZ ;  /* 0x000cfc0002147810 */ /* 0x002fc40007fde0ff */
[----:B------:R-:W-:Y:S02]  /*393c0*/  IADD3 R21, P5, R2, 0xcbc20, RZ ;  /* 0x000cbc2002157810 */ /* 0x000fe40007fbe0ff */
[----:B------:R-:W-:Y:S01]  /*393d0*/  LOP3.LUT R22, R20, 0x380, RZ, 0xc0, !PT ;  /* 0x0000038014167812 */ /* 0x000fe200078ec0ff */
[----:B------:R-:W-:Y:S01]  /*393e0*/  ST.E desc[UR14][R18.64], R119 ;  /* 0x0000007712007985 */ /* 0x000fe2000c10190e */
[----:B------:R-:W-:Y:S02]  /*393f0*/  LOP3.LUT R106, R153, R23, RZ, 0x3c, !PT ;  /* 0x00000017996a7212 */ /* 0x000fe400078e3cff */
[----:B------:R-:W-:Y:S01]  /*39400*/  LOP3.LUT R23, R21, 0x380, RZ, 0xc0, !PT ;  /* 0x0000038015177812 */ /* 0x000fe200078ec0ff */
[----:B------:R1:W-:Y:S01]  /*39410*/  ST.E desc[UR14][R18.64+0x4], R118 ;  /* 0x0000047612007985 */ /* 0x0003e2000c10190e */
[----:B------:R-:W-:Y:S02]  /*39420*/  SHF.R.U64 R22, R22, 0x3, RZ ;  /* 0x0000000316167819 */ /* 0x000fe400000012ff */
[----:B------:R-:W-:Y:S01]  /*39430*/  SHF.R.U64 R23, R23, 0x3, RZ ;  /* 0x0000000317177819 */ /* 0x000fe200000012ff */
[--C-:B------:R-:W-:Y:S01]  /*39440*/  IMAD.X R111, RZ, RZ, R0.reuse, P6 ;  /* 0x000000ffff6f7224 */ /* 0x100fe200030e0600 */
[----:B------:R-:W-:Y:S01]  /*39450*/  LOP3.LUT R110, R22, R20, RZ, 0x3c, !PT ;  /* 0x00000014166e7212 */ /* 0x000fe200078e3cff */
[----:B------:R-:W-:Y:S01]  /*39460*/  IMAD.X R115, RZ, RZ, R0, P5 ;  /* 0x000000ffff737224 */ /* 0x000fe200028e0600 */
        /* <DEDUP_REMOVED lines=58> */
[C---:B-1----:R-:W-:Y:S01]  /*39810*/  IADD3 R6, P3, R2.reuse, 0xee040, RZ ;  /* 0x000ee04002067810 */ /* 0x042fe20007f7e0ff */
[----:B------:R-:W-:Y:S01]  /*39820*/  ST.E desc[UR14][R4.64], R145 ;  /* 0x0000009104007985 */ /* 0x000fe2000c10190e */
[----:B------:R-:W-:Y:S02]  /*39830*/  IADD3 R7, P2, R2, 0xea060, RZ ;  /* 0x000ea06002077810 */ /* 0x000fe40007f5e0ff */
[----:B------:R-:W-:Y:S01]  /*39840*/  LOP3.LUT R8, R6, 0x380, RZ, 0xc0, !PT ;  /* 0x0000038006087812 */ /* 0x000fe200078ec0ff */
[----:B------:R1:W-:Y:S01]  /*39850*/  ST.E desc[UR14][R4.64+0x4], R144 ;  /* 0x0000049004007985 */ /* 0x0003e2000c10190e */
[----:B------:R-:W-:Y:S01]  /*39860*/  LOP3.LUT R138, R11, R9, RZ, 0x3c, !PT ;  /* 0x000000090b8a7212 */ /* 0x000fe200078e3cff */
[--C-:B------:R-:W-:Y:S01]  /*39870*/  IMAD.X R135, RZ, RZ, R0.reuse, P4 ;  /* 0x000000ffff877224 */ /* 0x100fe200020e0600 */
[----:B------:R-:W-:Y:S01]  /*39880*/  LOP3.LUT R9, R7, 0x380, RZ, 0xc0, !PT ;  /* 0x0000038007097812 */ /* 0x000fe200078ec0ff */
[----:B------:R-:W-:Y:S01]  /*39890*/  IMAD.X R137, RZ, RZ, R0, P6 ;  /* 0x000000ffff897224 */ /* 0x000fe200030e0600 */
[----:B------:R-:W-:-:S02]  /*398a0*/  SHF.R.U64 R8, R8, 0x3, RZ ;  /* 0x0000000308087819 */ /* 0x000fc400000012ff */
[----:B------:R-:W-:Y:S01]  /*398b0*/  IADD3.X R139, RZ, R0, RZ, P5, !PT ;  /* 0x00000000ff8b7210 */ /* 0x000fe20002ffe4ff */
[--C-:B------:R-:W-:Y:S01]  /*398c0*/  IMAD.X R141, RZ, RZ, R0.reuse, P3 ;  /* 0x000000ffff8d7224 */ /* 0x100fe200018e0600 */
[----:B------:R-:W-:Y:S01]  /*398d0*/  SHF.R.U64 R9, R9, 0x3, RZ ;  /* 0x0000000309097819 */ /* 0x000fe200000012ff */
[----:B------:R4:W-:Y:S01]  /*398e0*/  ST.E desc[UR14][R190.64+0x4], R148 ;  /* 0x00000494be007985 */ /* 0x0009e2000c10190e */
[----:B-1----:R-:W-:Y:S02]  /*398f0*/  IADD3 R4, P4, R2, 0xee060, RZ ;  /* 0x000ee06002047810 */ /* 0x002fe40007f9e0ff */
[----:B------:R-:W-:Y:S01]  /*39900*/  LOP3.LUT R140, R8, R6, RZ, 0x3c, !PT ;  /* 0x00000006088c7212 */ /* 0x000fe200078e3cff */
[----:B------:R-:W-:Y:S01]  /*39910*/  IMAD.X R143, RZ, RZ, R0, P2 ;  /* 0x000000ffff8f7224 */ /* 0x000fe200010e0600 */
[----:B------:R-:W-:Y:S01]  /*39920*/  IADD3 R5, P6, R2, 0xea400, RZ ;  /* 0x000ea40002057810 */ /* 0x000fe20007fde0ff */
[----:B------:R-:W-:Y:S01]  /*39930*/  ST.E desc[UR14][R190.64], R149 ;  /* 0x00000095be007985 */ /* 0x000fe2000c10190e */
[----:B------:R-:W-:-:S02]  /*39940*/  LOP3.LUT R6, R4, 0x380, RZ, 0xc0, !PT ;  /* 0x0000038004067812 */ /* 0x000fc400078ec0ff */
[----:B------:R-:W-:Y:S01]  /*39950*/  LOP3.LUT R142, R9, R7, RZ, 0x3c, !PT ;  /* 0x00000007098e7212 */ /* 0x000fe200078e3cff */
[----:B------:R-:W2:Y:S01]  /*39960*/  LDL.LU R8, [R1+0x4f8] ;  /* 0x0004f80001087983 */ /* 0x000ea20000300800 */
[----:B------:R-:W-:Y:S02]  /*39970*/  LOP3.LUT R7, R5, 0x380, RZ, 0xc0, !PT ;  /* 0x0000038005077812 */ /* 0x000fe400078ec0ff */
[----:B------:R-:W-:Y:S01]  /*39980*/  SHF.R.U64 R6, R6, 0x3, RZ ;  /* 0x0000000306067819 */ /* 0x000fe200000012ff */
[----:B---3--:R-:W-:Y:S01]  /*39990*/  ST.E desc[UR14][R208.64], R13 ;  /* 0x0000000dd0007985 */ /* 0x008fe2000c10190e */
[----:B------:R-:W-:Y:S02]  /*399a0*/  SHF.R.U64 R7, R7, 0x3, RZ ;  /* 0x0000000307077819 */ /* 0x000fe400000012ff */
[----:B------:R-:W-:Y:S01]  /*399b0*/  LOP3.LUT R144, R6, R4, RZ, 0x3c, !PT ;  /* 0x0000000406907212 */ /* 0x000fe200078e3cff */
[----:B----4-:R1:W-:Y:S01]  /*399c0*/  ST.E desc[UR14][R208.64+0x4], R12 ;  /* 0x0000040cd0007985 */ /* 0x0103e2000c10190e */
[----:B------:R-:W-:-:S02]  /*399d0*/  IADD3 R4, P5, R2, 0xee400, RZ ;  /* 0x000ee40002047810 */ /* 0x000fc40007fbe0ff */
[----:B------:R-:W-:Y:S01]  /*399e0*/  LOP3.LUT R146, R7, R5, RZ, 0x3c, !PT ;  /* 0x0000000507927212 */ /* 0x000fe200078e3cff */
[----:B------:R-:W3:Y:S01]  /*399f0*/  LDL.LU R11, [R1+0x128] ;  /* 0x00012800010b7983 */ /* 0x000ee20000300800 */
[----:B------:R-:W-:Y:S02]  /*39a00*/  IADD3 R5, P3, R2, 0xea420, RZ ;  /* 0x000ea42002057810 */ /* 0x000fe40007f7e0ff */
[----:B------:R-:W-:Y:S01]  /*39a10*/  LOP3.LUT R6, R4, 0x380, RZ, 0xc0, !PT ;  /* 0x0000038004067812 */ /* 0x000fe200078ec0ff */
[----:B------:R-:W4:Y:S01]  /*39a20*/  LDL.LU R10, [R1+0x130] ;  /* 0x00013000010a7983 */ /* 0x000f220000300800 */
[----:B------:R-:W-:Y:S02]  /*39a30*/  LOP3.LUT R7, R5, 0x380, RZ, 0xc0, !PT ;  /* 0x0000038005077812 */ /* 0x000fe400078ec0ff */
[----:B------:R-:W-:Y:S01]  /*39a40*/  SHF.R.U64 R6, R6, 0x3, RZ ;  /* 0x0000000306067819 */ /* 0x000fe200000012ff */
[----:B------:R-:W4:Y:S01]  /*39a50*/  LDL.LU R9, [R1+0x134] ;  /* 0x0001340001097983 */ /* 0x000f220000300800 */
[----:B------:R-:W-:-:S02]  /*39a60*/  SHF.R.U64 R7, R7, 0x3, RZ ;  /* 0x0000000307077819 */ /* 0x000fc400000012ff */
[----:B------:R-:W-:Y:S02]  /*39a70*/  LOP3.LUT R148, R6, R4, RZ, 0x3c, !PT ;  /* 0x0000000406947212 */ /* 0x000fe400078e3cff */
[----:B------:R-:W-:Y:S01]  /*39a80*/  IADD3 R4, P2, R2, 0xee420, RZ ;  /* 0x000ee42002047810 */ /* 0x000fe20007f5e0ff */
[----:B------:R-:W-:Y:S01]  /*39a90*/  ST.E desc[UR14][R210.64], R228 ;  /* 0x000000e4d2007985 */ /* 0x000fe2000c10190e */
[----:B------:R-:W-:Y:S02]  /*39aa0*/  LOP3.LUT R150, R7, R5, RZ, 0x3c, !PT ;  /* 0x0000000507967212 */ /* 0x000fe400078e3cff */
[----:B------:R-:W-:Y:S01]  /*39ab0*/  LOP3.LUT R5, R4, 0x380, RZ, 0xc0, !PT ;  /* 0x0000038004057812 */ /* 0x000fe200078ec0ff */
[----:B------:R-:W-:Y:S03]  /*39ac0*/  ST.E desc[UR14][R210.64+0x4], R227 ;  /* 0x000004e3d2007985 */ /* 0x000fe6000c10190e */
[----:B------:R-:W-:Y:S01]  /*39ad0*/  SHF.R.U64 R5, R5, 0x3, RZ ;  /* 0x0000000305057819 */ /* 0x000fe200000012ff */
[----:B------:R-:W-:Y:S04]  /*39ae0*/  ST.E desc[UR14][R212.64], R226 ;  /* 0x000000e2d4007985 */ /* 0x000fe8000c10190e */
[----:B------:R-:W-:Y:S01]  /*39af0*/  ST.E desc[UR14][R212.64+0x4], R225 ;  /* 0x000004e1d4007985 */ /* 0x000fe2000c10190e */
[----:B-1----:R-:W-:-:S03]  /*39b00*/  LOP3.LUT R12, R5, R4, RZ, 0x3c, !PT ;  /* 0x00000004050c7212 */ /* 0x002fc600078e3cff */
[----:B------:R-:W-:Y:S04]  /*39b10*/  ST.E desc[UR14][R218.64], R224 ;  /* 0x000000e0da007985 */ /* 0x000fe8000c10190e */
[----:B------:R-:W-:Y:S04]  /*39b20*/  ST.E desc[UR14][R218.64+0x4], R223 ;  /* 0x000004dfda007985 */ /* 0x000fe8000c10190e */
[----:B------:R-:W-:Y:S04]  /*39b30*/  ST.E desc[UR14][R220.64], R222 ;  /* 0x000000dedc007985 */ /* 0x000fe8000c10190e */
[----:B------:R-:W-:Y:S04]  /*39b40*/  ST.E desc[UR14][R220.64+0x4], R187 ;  /* 0x000004bbdc007985 */ /* 0x000fe8000c10190e */
[----:B------:R-:W-:Y:S04]  /*39b50*/  ST.E desc[UR14][R182.64], R185 ;  /* 0x000000b9b6007985 */ /* 0x000fe8000c10190e */
[----:B------:R-:W-:Y:S04]  /*39b60*/  ST.E desc[UR14][R182.64+0x4], R186 ;  /* 0x000004bab6007985 */ /* 0x000fe8000c10190e */
[----:B------:R-:W2:Y:S04]  /*39b70*/  LDL.LU R6, [R1+0x4c8] ;  /* 0x0004c80001067983 */ /* 0x000ea80000300800 */
[----:B------:R-:W3:Y:S04]  /*39b80*/  LDL.LU R5, [R1+0x4cc] ;  /* 0x0004cc0001057983 */ /* 0x000ee80000300800 */
[----:B------:R-:W-:Y:S04]  /*39b90*/  ST.E desc[UR14][R188.64], R184 ;  /* 0x000000b8bc007985 */ /* 0x000fe8000c10190e */
[----:B------:R1:W-:Y:S04]  /*39ba0*/  ST.E desc[UR14][R188.64+0x4], R3 ;  /* 0x00000403bc007985 */ /* 0x0003e8000c10190e */
[----:B------:R-:W4:Y:S04]  /*39bb0*/  LDL.LU R4, [R1+0x4d0] ;  /* 0x0004d00001047983 */ /* 0x000f280000300800 */
[----:B------:R-:W4:Y:S04]  /*39bc0*/  LDL.LU R7, [R1+0x4fc] ;  /* 0x0004fc0001077983 */ /* 0x000f280000300800 */
[----:B-1----:R-:W4:Y:S01]  /*39bd0*/  LDL.LU R3, [R1+0x4d4] ;  /* 0x0004d40001037983 */ /* 0x002f220000300800 */
[----:B------:R-:W-:Y:S01]  /*39be0*/  MOV R186, R216 ;  /* 0x000000d800ba7202 */ /* 0x000fe20000000f00 */
[----:B------:R-:W-:-:S02]  /*39bf0*/  IMAD.MOV.U32 R187, RZ, RZ, R217 ;  /* 0x000000ffffbb7224 */ /* 0x000fc400078e00d9 */
[----:B------:R-:W-:Y:S02]  /*39c00*/  IMAD.MOV.U32 R188, RZ, RZ, R198 ;  /* 0x000000ffffbc7224 */ /* 0x000fe400078e00c6 */
[----:B------:R-:W-:Y:S01]  /*39c10*/  IMAD.MOV.U32 R189, RZ, RZ, R199 ;  /* 0x000000ffffbd7224 */ /* 0x000fe200078e00c7 */
[----:B--2---:R1:W-:Y:S04]  /*39c20*/  ST.E desc[UR14][R186.64], R6 ;  /* 0x00000006ba007985 */ /* 0x0043e8000c10190e */
[----:B---3--:R2:W-:Y:S04]  /*39c30*/  ST.E desc[UR14][R186.64+0x4], R5 ;  /* 0x00000405ba007985 */ /* 0x0085e8000c10190e */
[----:B-1----:R-:W3:Y:S04]  /*39c40*/  LDL.LU R6, [R1+0x4d8] ;  /* 0x0004d80001067983 */ /* 0x002ee80000300800 */
[----:B--2---:R-:W2:Y:S04]  /*39c50*/  LDL.LU R5, [R1+0x4dc] ;  /* 0x0004dc0001057983 */ /* 0x004ea80000300800 */
[----:B----4-:R1:W-:Y:S04]  /*39c60*/  ST.E desc[UR14][R188.64], R4 ;  /* 0x00000004bc007985 */ /* 0x0103e8000c10190e */
[----:B------:R4:W-:Y:S04]  /*39c70*/  ST.E desc[UR14][R188.64+0x4], R3 ;  /* 0x00000403bc007985 */ /* 0x0009e8000c10190e */
[----:B-1----:R-:W2:Y:S04]  /*39c80*/  LDL.LU R4, [R1+0x4e0] ;  /* 0x0004e00001047983 */ /* 0x002ea80000300800 */
[----:B----4-:R-:W4:Y:S01]  /*39c90*/  LDL.LU R3, [R1+0x4e4] ;  /* 0x0004e40001037983 */ /* 0x010f220000300800 */
[----:B------:R-:W-:Y:S01]  /*39ca0*/  MOV R184, R24 ;  /* 0x0000001800b87202 */ /* 0x000fe20000000f00 */
[----:B------:R-:W-:-:S02]  /*39cb0*/  IMAD.MOV.U32 R185, RZ, RZ, R25 ;  /* 0x000000ffffb97224 */ /* 0x000fc400078e0019 */
[----:B---3--:R1:W-:Y:S04]  /*39cc0*/  ST.E desc[UR14][R192.64], R6 ;  /* 0x00000006c0007985 */ /* 0x0083e8000c10190e */
[----:B--2---:R2:W-:Y:S04]  /*39cd0*/  ST.E desc[UR14][R192.64+0x4], R5 ;  /* 0x00000405c0007985 */ /* 0x0045e8000c10190e */
[----:B-1----:R-:W3:Y:S04]  /*39ce0*/  LDL.LU R6, [R1+0x4e8] ;  /* 0x0004e80001067983 */ /* 0x002ee80000300800 */
[----:B--2---:R-:W2:Y:S04]  /*39cf0*/  LDL.LU R5, [R1+0x4ec] ;  /* 0x0004ec0001057983 */ /* 0x004ea80000300800 */
[----:B------:R1:W-:Y:S04]  /*39d00*/  ST.E desc[UR14][R184.64], R4 ;  /* 0x00000004b8007985 */ /* 0x0003e8000c10190e */
[----:B----4-:R4:W-:Y:S04]  /*39d10*/  ST.E desc[UR14][R184.64+0x4], R3 ;  /* 0x00000403b8007985 */ /* 0x0109e8000c10190e */
[----:B-1----:R-:W2:Y:S04]  /*39d20*/  LDL.LU R4, [R1+0x4f0] ;  /* 0x0004f00001047983 */ /* 0x002ea80000300800 */
[----:B----4-:R-:W4:Y:S01]  /*39d30*/  LDL.LU R3, [R1+0x4f4] ;  /* 0x0004f40001037983 */ /* 0x010f220000300800 */
[----:B------:R-:W-:Y:S01]  /*39d40*/  IMAD.MOV.U32 R188, RZ, RZ, R204 ;  /* 0x000000ffffbc7224 */ /* 0x000fe200078e00cc */
[----:B------:R-:W-:Y:S01]  /*39d50*/  MOV R189, R205 ;  /* 0x000000cd00bd7202 */ /* 0x000fe20000000f00 */
[----:B------:R-:W-:Y:S01]  /*39d60*/  IMAD.MOV.U32 R186, RZ, RZ, R200 ;  /* 0x000000ffffba7224 */ /* 0x000fe200078e00c8 */
[----:B------:R-:W-:Y:S01]  /*39d70*/  MOV R187, R201 ;  /* 0x000000c900bb7202 */ /* 0x000fe20000000f00 */
[----:B------:R-:W-:Y:S01]  /*39d80*/  IMAD.MOV.U32 R180, RZ, RZ, R188 ;  /* 0x000000ffffb47224 */ /* 0x000fe200078e00bc */
[----:B------:R-:W-:-:S03]  /*39d90*/  MOV R181, R189 ;  /* 0x000000bd00b57202 */ /* 0x000fc60000000f00 */
        /* <DEDUP_REMOVED lines=8> */
[----:B------:R-:W-:-:S02]  /*39e20*/  IMAD.MOV.U32 R24, RZ, RZ, R206 ;  /* 0x000000ffff187224 */ /* 0x000fc400078e00ce */
[----:B------:R-:W-:Y:S02]  /*39e30*/  IMAD.MOV.U32 R25, RZ, RZ, R207 ;  /* 0x000000ffff197224 */ /* 0x000fe400078e00cf */
[----:B------:R-:W-:Y:S02]  /*39e40*/  IMAD.MOV.U32 R182, RZ, RZ, R24 ;  /* 0x000000ffffb67224 */ /* 0x000fe400078e0018 */
[----:B------:R-:W-:Y:S01]  /*39e50*/  IMAD.MOV.U32 R183, RZ, RZ, R25 ;  /* 0x000000ffffb77224 */ /* 0x000fe200078e0019 */
[----:B------:R-:W-:Y:S01]  /*39e60*/  MOV R185, R195 ;  /* 0x000000c300b97202 */ /* 0x000fe20000000f00 */
[----:B------:R-:W-:Y:S01]  /*39e70*/  IMAD.MOV.U32 R184, RZ, RZ, R194 ;  /* 0x000000ffffb87224 */ /* 0x000fe200078e00c2 */
[----:B------:R-:W-:Y:S01]  /*39e80*/  MOV R180, R182 ;  /* 0x000000b600b47202 */ /* 0x000fe20000000f00 */
[----:B------:R-:W-:-:S03]  /*39e90*/  IMAD.MOV.U32 R181, RZ, RZ, R183 ;  /* 0x000000ffffb57224 */ /* 0x000fc600078e00b7 */
[----:B------:R1:W-:Y:S01]  /*39ea0*/  ST.E desc[UR14][R184.64], R8 ;  /* 0x00000008b8007985 */ /* 0x0003e2000c10190e */
[----:B------:R-:W-:Y:S01]  /*39eb0*/  MOV R24, R196 ;  /* 0x000000c400187202 */ /* 0x000fe20000000f00 */
[----:B------:R-:W-:Y:S02]  /*39ec0*/  IMAD.MOV.U32 R25, RZ, RZ, R197 ;  /* 0x000000ffff197224 */ /* 0x000fe400078e00c5 */
[----:B------:R1:W-:Y:S04]  /*39ed0*/  ST.E desc[UR14][R184.64+0x4], R7 ;  /* 0x00000407b8007985 */ /* 0x0003e8000c10190e */
[----:B-1----:R-:W2:Y:S04]  /*39ee0*/  LDL.LU R8, [R1+0x110] ;  /* 0x0001100001087983 */ /* 0x002ea80000300800 */
[----:B------:R-:W2:Y:S04]  /*39ef0*/  LDL.LU R7, [R1+0x114] ;  /* 0x0001140001077983 */ /* 0x000ea80000300800 */
[----:B---3--:R1:W-:Y:S04]  /*39f00*/  ST.E desc[UR14][R180.64], R6 ;  /* 0x00000006b4007985 */ /* 0x0083e8000c10190e */
[----:B-1----:R-:W3:Y:S04]  /*39f10*/  LDL.LU R6, [R1+0x118] ;  /* 0x0001180001067983 */ /* 0x002ee80000300800 */
[----:B----4-:R1:W-:Y:S04]  /*39f20*/  ST.E desc[UR14][R180.64+0x4], R3 ;  /* 0x00000403b4007985 */ /* 0x0103e8000c10190e */
[----:B--2---:R2:W-:Y:S04]  /*39f30*/  ST.E desc[UR14][R24.64], R5 ;  /* 0x0000000518007985 */ /* 0x0045e8000c10190e */
[----:B-1----:R-:W4:Y:S04]  /*39f40*/  LDL.LU R3, [R1+0x11c] ;  /* 0x00011c0001037983 */ /* 0x002f280000300800 */
[----:B------:R1:W-:Y:S04]  /*39f50*/  ST.E desc[UR14][R24.64+0x4], R4 ;  /* 0x0000040418007985 */ /* 0x0003e8000c10190e */
[----:B--2---:R-:W2:Y:S04]  /*39f60*/  LDL.LU R5, [R1+0x120] ;  /* 0x0001200001057983 */ /* 0x004ea80000300800 */
[----:B-1----:R-:W2:Y:S04]  /*39f70*/  LDL.LU.64 R24, [R1+0x620] ;  /* 0x0006200001187983 */ /* 0x002ea80000300a00 */
[----:B------:R-:W2:Y:S01]  /*39f80*/  LDL.LU R4, [R1+0x124] ;  /* 0x0001240001047983 */ /* 0x000ea20000300800 */
[----:B------:R-:W-:Y:S01]  /*39f90*/  IMAD.MOV.U32 R199, RZ, RZ, R215 ;  /* 0x000000ffffc77224 */ /* 0x000fe200078e00d7 */
[----:B------:R-:W-:Y:S01]  /*39fa0*/  MOV R198, R214 ;  /* 0x000000d600c67202 */ /* 0x000fe20000000f00 */
[----:B------:R-:W-:-:S02]  /*39fb0*/  IMAD.MOV.U32 R192, RZ, RZ, R202 ;  /* 0x000000ffffc07224 */ /* 0x000fc400078e00ca */
        /* <DEDUP_REMOVED lines=8> */
[----:B------:R-:W-:Y:S02]  /*3a040*/  IMAD.MOV.U32 R175, RZ, RZ, R187 ;  /* 0x000000ffffaf7224 */ /* 0x000fe400078e00bb */
[----:B------:R-:W-:-:S02]  /*3a050*/  IMAD.MOV.U32 R170, RZ, RZ, R182 ;  /* 0x000000ffffaa7224 */ /* 0x000fc400078e00b6 */
[----:B------:R-:W-:Y:S01]  /*3a060*/  IMAD.MOV.U32 R171, RZ, RZ, R183 ;  /* 0x000000ffffab7224 */ /* 0x000fe200078e00b7 */
[----:B------:R1:W-:Y:S04]  /*3a070*/  ST.E desc[UR14][R174.64], R8 ;  /* 0x00000008ae007985 */ /* 0x0003e8000c10190e */
[----:B------:R1:W-:Y:S04]  /*3a080*/  ST.E desc[UR14][R174.64+0x4], R7 ;  /* 0x00000407ae007985 */ /* 0x0003e8000c10190e */
[----:B-1----:R-:W2:Y:S04]  /*3a090*/  LDL.LU R8, [R1+0x138] ;  /* 0x0001380001087983 */ /* 0x002ea80000300800 */
[----:B------:R-:W2:Y:S04]  /*3a0a0*/  LDL.LU R7, [R1+0x13c] ;  /* 0x00013c0001077983 */ /* 0x000ea80000300800 */
[----:B---3--:R1:W-:Y:S04]  /*3a0b0*/  ST.E desc[UR14][R170.64], R6 ;  /* 0x00000006aa007985 */ /* 0x0083e8000c10190e */
[----:B-1----:R-:W3:Y:S04]  /*3a0c0*/  LDL.LU R6, [R1+0x140] ;  /* 0x0001400001067983 */ /* 0x002ee80000300800 */
[----:B----4-:R1:W-:Y:S04]  /*3a0d0*/  ST.E desc[UR14][R170.64+0x4], R3 ;  /* 0x00000403aa007985 */ /* 0x0103e8000c10190e */
[----:B-1----:R-:W4:Y:S04]  /*3a0e0*/  LDL.LU R3, [R1+0x12c] ;  /* 0x00012c0001037983 */ /* 0x002f280000300800 */
[----:B--2---:R1:W-:Y:S04]  /*3a0f0*/  ST.E desc[UR14][R24.64], R5 ;  /* 0x0000000518007985 */ /* 0x0043e8000c10190e */
[----:B------:R2:W-:Y:S04]  /*3a100*/  ST.E desc[UR14][R24.64+0x4], R4 ;  /* 0x0000040418007985 */ /* 0x0005e8000c10190e */
[----:B-1----:R-:W3:Y:S04]  /*3a110*/  LDL.LU R5, [R1+0x144] ;  /* 0x0001440001057983 */ /* 0x002ee80000300800 */
[----:B--2---:R-:W2:Y:S04]  /*3a120*/  LDL.LU R4, [R1+0x148] ;  /* 0x0001480001047983 */ /* 0x004ea80000300800 */
[----:B------:R-:W2:Y:S04]  /*3a130*/  LDL.LU.64 R24, [R1+0x610] ;  /* 0x0006100001187983 */ /* 0x000ea80000300a00 */
[----:B------:R-:W-:Y:S01]  /*3a140*/  ST.E desc[UR14][R162.64], R11 ;  /* 0x0000000ba2007985 */ /* 0x000fe2000c10190e */
[----:B------:R-:W-:Y:S01]  /*3a150*/  IADD3.X R145, RZ, R0, RZ, P4, !PT ;  /* 0x00000000ff917210 */ /* 0x000fe200027fe4ff */
[----:B------:R-:W-:Y:S01]  /*3a160*/  IMAD.X R147, RZ, RZ, R0, P6 ;  /* 0x000000ffff937224 */ /* 0x000fe200030e0600 */
[----:B------:R-:W-:-:S02]  /*3a170*/  IADD3 R236, P4, R2, 0xea440, RZ ;  /* 0x000ea44002ec7810 */ /* 0x000fc40007f9e0ff */
[----:B------:R-:W-:Y:S02]  /*3a180*/  IADD3 R234, P6, R2, 0xee440, RZ ;  /* 0x000ee44002ea7810 */ /* 0x000fe40007fde0ff */
[----:B------:R-:W-:Y:S02]  /*3a190*/  LOP3.LUT R237, R236, 0x380, RZ, 0xc0, !PT ;  /* 0x00000380eced7812 */ /* 0x000fe400078ec0ff */
[----:B------:R-:W-:Y:S02]  /*3a1a0*/  LOP3.LUT R235, R234, 0x380, RZ, 0xc0, !PT ;  /* 0x00000380eaeb7812 */ /* 0x000fe400078ec0ff */
[----:B------:R-:W-:Y:S02]  /*3a1b0*/  SHF.R.U64 R237, R237, 0x3, RZ ;  /* 0x00000003eded7819 */ /* 0x000fe400000012ff */
[----:B------:R-:W-:Y:S01]  /*3a1c0*/  SHF.R.U64 R235, R235, 0x3, RZ ;  /* 0x00000003ebeb7819 */ /* 0x000fe200000012ff */
[--C-:B------:R-:W-:Y:S01]  /*3a1d0*/  IMAD.X R149, RZ, RZ, R0.reuse, P5 ;  /* 0x000000ffff957224 */ /* 0x100fe200028e0600 */
[----:B------:R-:W-:Y:S01]  /*3a1e0*/  LOP3.LUT R236, R237, R236, RZ, 0x3c, !PT ;  /* 0x000000ecedec7212 */ /* 0x000fe200078e3cff */
[--C-:B------:R-:W-:Y:S01]  /*3a1f0*/  IMAD.X R13, RZ, RZ, R0.reuse, P2 ;  /* 0x000000ffff0d7224 */ /* 0x100fe200010e0600 */
[----:B------:R-:W-:Y:S01]  /*3a200*/  LOP3.LUT R234, R235, R234, RZ, 0x3c, !PT ;  /* 0x000000eaebea7212 */ /* 0x000fe200078e3cff */
[----:B------:R-:W-:Y:S01]  /*3a210*/  IMAD.X R237, RZ, RZ, R0, P4 ;  /* 0x000000ffffed7224 */ /* 0x000fe200020e0600 */
[----:B------:R-:W-:-:S02]  /*3a220*/  IADD3.X R151, RZ, R0, RZ, P3, !PT ;  /* 0x00000000ff977210 */ /* 0x000fc40001ffe4ff */
[C---:B------:R-:W-:Y:S02]  /*3a230*/  IADD3 R232, P5, R2.reuse, 0xea460, RZ ;  /* 0x000ea46002e87810 */ /* 0x040fe40007fbe0ff */
[C---:B------:R-:W-:Y:S02]  /*3a240*/  IADD3 R230, P3, R2.reuse, 0xee460, RZ ;  /* 0x000ee46002e67810 */ /* 0x040fe40007f7e0ff */
[C---:B------:R-:W-:Y:S02]  /*3a250*/  IADD3 R228, P2, R2.reuse, 0xea800, RZ ;  /* 0x000ea80002e47810 */ /* 0x040fe40007f5e0ff */
[C---:B------:R-:W-:Y:S02]  /*3a260*/  IADD3 R226, P4, R2.reuse, 0xee800, RZ ;  /* 0x000ee80002e27810 */ /* 0x040fe40007f9e0ff */
[----:B------:R-:W-:Y:S02]  /*3a270*/  IADD3.X R235, RZ, R0, RZ, P6, !PT ;  /* 0x00000000ffeb7210 */ /* 0x000fe400037fe4ff */
[----:B------:R-:W-:-:S02]  /*3a280*/  IADD3 R224, P6, R2, 0xea820, RZ ;  /* 0x000ea82002e07810 */ /* 0x000fc40007fde0ff */
[----:B------:R-:W-:Y:S02]  /*3a290*/  LOP3.LUT R233, R232, 0x380, RZ, 0xc0, !PT ;  /* 0x00000380e8e97812 */ /* 0x000fe400078ec0ff */
[----:B------:R-:W-:Y:S02]  /*3a2a0*/  LOP3.LUT R231, R230, 0x380, RZ, 0xc0, !PT ;  /* 0x00000380e6e77812 */ /* 0x000fe400078ec0ff */
[----:B------:R-:W-:Y:S02]  /*3a2b0*/  LOP3.LUT R229, R228, 0x380, RZ, 0xc0, !PT ;  /* 0x00000380e4e57812 */ /* 0x000fe400078ec0ff */
[----:B------:R-:W-:Y:S02]  /*3a2c0*/  LOP3.LUT R227, R226, 0x380, RZ, 0xc0, !PT ;  /* 0x00000380e2e37812 */ /* 0x000fe400078ec0ff */
[----:B------:R-:W-:Y:S02]  /*3a2d0*/  LOP3.LUT R225, R224, 0x380, RZ, 0xc0, !PT ;  /* 0x00000380e0e17812 */ /* 0x000fe400078ec0ff */
[----:B------:R-:W-:-:S02]  /*3a2e0*/  SHF.R.U64 R233, R233, 0x3, RZ ;  /* 0x00000003e9e97819 */ /* 0x000fc400000012ff */
[----:B------:R-:W-:Y:S02]  /*3a2f0*/  SHF.R.U64 R231, R231, 0x3, RZ ;  /* 0x00000003e7e77819 */ /* 0x000fe400000012ff */
[----:B------:R-:W-:Y:S02]  /*3a300*/  SHF.R.U64 R229, R229, 0x3, RZ ;  /* 0x00000003e5e57819 */ /* 0x000fe400000012ff */
[----:B------:R-:W-:Y:S02]  /*3a310*/  SHF.R.U64 R227, R227, 0x3, RZ ;  /* 0x00000003e3e37819 */ /* 0x000fe400000012ff */
[----:B------:R-:W-:Y:S02]  /*3a320*/  SHF.R.U64 R225, R225, 0x3, RZ ;  /* 0x00000003e1e17819 */ /* 0x000fe400000012ff */
[----:B------:R-:W-:Y:S01]  /*3a330*/  LOP3.LUT R232, R233, R232, RZ, 0x3c, !PT ;  /* 0x000000e8e9e87212 */ /* 0x000fe200078e3cff */
[--C-:B------:R-:W-:Y:S01]  /*3a340*/  IMAD.X R233, RZ, RZ, R0.reuse, P5 ;  /* 0x000000ffffe97224 */ /* 0x100fe200028e0600 */
[----:B------:R-:W-:Y:S01]  /*3a350*/  LOP3.LUT R230, R231, R230, RZ, 0x3c, !PT ;  /* 0x000000e6e7e67212 */ /* 0x000fe200078e3cff */
[--C-:B------:R-:W-:Y:S01]  /*3a360*/  IMAD.X R231, RZ, RZ, R0.reuse, P3 ;  /* 0x000000ffffe77224 */ /* 0x100fe200018e0600 */
[----:B------:R-:W-:Y:S01]  /*3a370*/  LOP3.LUT R228, R229, R228, RZ, 0x3c, !PT ;  /* 0x000000e4e5e47212 */ /* 0x000fe200078e3cff */
[----:B------:R-:W-:Y:S01]  /*3a380*/  IMAD.X R229, RZ, RZ, R0, P2 ;  /* 0x000000ffffe57224 */ /* 0x000fe200010e0600 */
[----:B------:R-:W-:-:S02]  /*3a390*/  LOP3.LUT R226, R227, R226, RZ, 0x3c, !PT ;  /* 0x000000e2e3e27212 */ /* 0x000fc400078e3cff */
[----:B------:R-:W-:Y:S01]  /*3a3a0*/  LOP3.LUT R224, R225, R224, RZ, 0x3c, !PT ;  /* 0x000000e0e1e07212 */ /* 0x000fe200078e3cff */
[----:B------:R-:W-:Y:S01]  /*3a3b0*/  IMAD.X R225, RZ, RZ, R0, P6 ;  /* 0x000000ffffe17224 */ /* 0x000fe200030e0600 */
[----:B------:R-:W-:Y:S02]  /*3a3c0*/  IADD3.X R227, RZ, R0, RZ, P4, !PT ;  /* 0x00000000ffe37210 */ /* 0x000fe400027fe4ff */
[C---:B------:R-:W-:Y:S02]  /*3a3d0*/  IADD3 R222, P5, R2.reuse, 0xee820, RZ ;  /* 0x000ee82002de7810 */ /* 0x040fe40007fbe0ff */
[C---:B------:R-:W-:Y:S02]  /*3a3e0*/  IADD3 R220, P3, R2.reuse, 0xea840, RZ ;  /* 0x000ea84002dc7810 */ /* 0x040fe40007f7e0ff */
[C---:B------:R-:W-:Y:S02]  /*3a3f0*/  IADD3 R218, P2, R2.reuse, 0xee840, RZ ;  /* 0x000ee84002da7810 */ /* 0x040fe40007f5e0ff */
[----:B------:R-:W-:-:S02]  /*3a400*/  IADD3 R216, P4, R2, 0xea860, RZ ;  /* 0x000ea86002d87810 */ /* 0x000fc40007f9e0ff */
[----:B------:R-:W-:Y:S01]  /*3a410*/  IADD3 R214, P6, R2, 0xee860, RZ ;  /* 0x000ee86002d67810 */ /* 0x000fe20007fde0ff */
[----:B----4-:R1:W-:Y:S04]  /*3a420*/  ST.E desc[UR14][R162.64+0x4], R3 ;  /* 0x00000403a2007985 */ /* 0x0103e8000c10190e */
[----:B------:R-:W-:Y:S04]  /*3a430*/  ST.E desc[UR14][R158.64], R10 ;  /* 0x0000000a9e007985 */ /* 0x000fe8000c10190e */
[----:B------:R-:W-:Y:S04]  /*3a440*/  ST.E desc[UR14][R158.64+0x4], R9 ;  /* 0x000004099e007985 */ /* 0x000fe8000c10190e */
[----:B-1----:R-:W4:Y:S04]  /*3a450*/  LDL.LU R3, [R1+0x14c] ;  /* 0x00014c0001037983 */ /* 0x002f280000300800 */
[----:B------:R1:W-:Y:S04]  /*3a460*/  ST.E desc[UR14][R152.64], R8 ;  /* 0x0000000898007985 */ /* 0x0003e8000c10190e */
[----:B------:R2:W-:Y:S04]  /*3a470*/  ST.E desc[UR14][R152.64+0x4], R7 ;  /* 0x0000040798007985 */ /* 0x0005e8000c10190e */
[----:B---3--:R3:W-:Y:S04]  /*3a480*/  ST.E desc[UR14][R154.64], R6 ;  /* 0x000000069a007985 */ /* 0x0087e8000c10190e */
[----:B-1----:R-:W4:Y:S04]  /*3a490*/  LDL.LU R8, [R1+0x150] ;  /* 0x0001500001087983 */ /* 0x002f280000300800 */
[----:B--2---:R-:W2:Y:S04]  /*3a4a0*/  LDL.LU R7, [R1+0x154] ;  /* 0x0001540001077983 */ /* 0x004ea80000300800 */
[----:B------:R1:W-:Y:S04]  /*3a4b0*/  ST.E desc[UR14][R154.64+0x4], R5 ;  /* 0x000004059a007985 */ /* 0x0003e8000c10190e */
[----:B---3--:R-:W3:Y:S04]  /*3a4c0*/  LDL.LU R6, [R1+0x158] ;  /* 0x0001580001067983 */ /* 0x008ee80000300800 */
[----:B------:R1:W-:Y:S04]  /*3a4d0*/  ST.E desc[UR14][R24.64], R4 ;  /* 0x0000000418007985 */ /* 0x0003e8000c10190e */
[----:B-1----:R-:W3:Y:S04]  /*3a4e0*/  LDL.LU R5, [R1+0x15c] ;  /* 0x00015c0001057983 */ /* 0x002ee80000300800 */
[----:B------:R-:W3:Y:S01]  /*3a4f0*/  LDL.LU R4, [R1+0x160] ;  /* 0x0001600001047983 */ /* 0x000ee20000300800 */
[----:B------:R-:W-:-:S02]  /*3a500*/  LOP3.LUT R223, R222, 0x380, RZ, 0xc0, !PT ;  /* 0x00000380dedf7812 */ /* 0x000fc400078ec0ff */
[----:B------:R-:W-:Y:S02]  /*3a510*/  LOP3.LUT R221, R220, 0x380, RZ, 0xc0, !PT ;  /* 0x00000380dcdd7812 */ /* 0x000fe400078ec0ff */
[----:B------:R-:W-:Y:S02]  /*3a520*/  LOP3.LUT R219, R218, 0x380, RZ, 0xc0, !PT ;  /* 0x00000380dadb7812 */ /* 0x000fe400078ec0ff */
[----:B------:R-:W-:Y:S02]  /*3a530*/  LOP3.LUT R217, R216, 0x380, RZ, 0xc0, !PT ;  /* 0x00000380d8d97812 */ /* 0x000fe400078ec0ff */
[----:B------:R-:W-:Y:S02]  /*3a540*/  LOP3.LUT R215, R214, 0x380, RZ, 0xc0, !PT ;  /* 0x00000380d6d77812 */ /* 0x000fe400078ec0ff */
[----:B------:R-:W-:Y:S02]  /*3a550*/  SHF.R.U64 R223, R223, 0x3, RZ ;  /* 0x00000003dfdf7819 */ /* 0x000fe400000012ff */
[----:B------:R-:W-:-:S02]  /*3a560*/  SHF.R.U64 R221, R221, 0x3, RZ ;  /* 0x00000003dddd7819 */ /* 0x000fc400000012ff */
[----:B------:R-:W-:Y:S02]  /*3a570*/  SHF.R.U64 R219, R219, 0x3, RZ ;  /* 0x00000003dbdb7819 */ /* 0x000fe400000012ff */
[----:B------:R-:W-:Y:S02]  /*3a580*/  SHF.R.U64 R217, R217, 0x3, RZ ;  /* 0x00000003d9d97819 */ /* 0x000fe400000012ff */
[----:B------:R-:W-:Y:S02]  /*3a590*/  SHF.R.U64 R215, R215, 0x3, RZ ;  /* 0x00000003d7d77819 */ /* 0x000fe400000012ff */
[----:B------:R-:W-:Y:S02]  /*3a5a0*/  LOP3.LUT R222, R223, R222, RZ, 0x3c, !PT ;  /* 0x000000dedfde7212 */ /* 0x000fe400078e3cff */
[----:B------:R-:W-:Y:S01]  /*3a5b0*/  LOP3.LUT R220, R221, R220, RZ, 0x3c, !PT ;  /* 0x000000dcdddc7212 */ /* 0x000fe200078e3cff */
[--C-:B------:R-:W-:Y:S01]  /*3a5c0*/  IMAD.X R221, RZ, RZ, R0.reuse, P3 ;  /* 0x000000ffffdd7224 */ /* 0x100fe200018e0600 */
[----:B------:R-:W-:Y:S01]  /*3a5d0*/  LOP3.LUT R218, R219, R218, RZ, 0x3c, !PT ;  /* 0x000000dadbda7212 */ /* 0x000fe200078e3cff */
[----:B------:R-:W-:Y:S01]  /*3a5e0*/  IMAD.X R219, RZ, RZ, R0, P2 ;  /* 0x000000ffffdb7224 */ /* 0x000fe200010e0600 */
[----:B------:R-:W-:-:S02]  /*3a5f0*/  LOP3.LUT R216, R217, R216, RZ, 0x3c, !PT ;  /* 0x000000d8d9d87212 */ /* 0x000fc400078e3cff */
[----:B------:R-:W-:Y:S02]  /*3a600*/  IADD3.X R223, RZ, R0, RZ, P5, !PT ;  /* 0x00000000ffdf7210 */ /* 0x000fe40002ffe4ff */
[----:B------:R-:W-:Y:S01]  /*3a610*/  LOP3.LUT R214, R215, R214, RZ, 0x3c, !PT ;  /* 0x000000d6d7d67212 */ /* 0x000fe200078e3cff */
[----:B------:R-:W-:Y:S01]  /*3a620*/  IMAD.X R215, RZ, RZ, R0, P6 ;  /* 0x000000ffffd77224 */ /* 0x000fe200030e0600 */
[----:B------:R-:W-:Y:S02]  /*3a630*/  IADD3.X R217, RZ, R0, RZ, P4, !PT ;  /* 0x00000000ffd97210 */ /* 0x000fe400027fe4ff */
[C---:B------:R-:W-:Y:S02]  /*3a640*/  IADD3 R212, P5, R2.reuse, 0xeac00, RZ ;  /* 0x000eac0002d47810 */ /* 0x040fe40007fbe0ff */
[C---:B------:R-:W-:Y:S02]  /*3a650*/  IADD3 R210, P3, R2.reuse, 0xeec00, RZ ;  /* 0x000eec0002d27810 */ /* 0x040fe40007f7e0ff */
[----:B------:R-:W-:-:S02]  /*3a660*/  IADD3 R208, P2, R2, 0xeac20, RZ ;  /* 0x000eac2002d07810 */ /* 0x000fc40007f5e0ff */
[C---:B------:R-:W-:Y:S02]  /*3a670*/  IADD3 R206, P4, R2.reuse, 0xeec20, RZ ;  /* 0x000eec2002ce7810 */ /* 0x040fe40007f9e0ff */
[----:B------:R-:W-:Y:S02]  /*3a680*/  IADD3 R204, P6, R2, 0xeac40, RZ ;  /* 0x000eac4002cc7810 */ /* 0x000fe40007fde0ff */
[----:B------:R-:W-:Y:S02]  /*3a690*/  LOP3.LUT R213, R212, 0x380, RZ, 0xc0, !PT ;  /* 0x00000380d4d57812 */ /* 0x000fe400078ec0ff */
[----:B------:R-:W-:Y:S02]  /*3a6a0*/  LOP3.LUT R211, R210, 0x380, RZ, 0xc0, !PT ;  /* 0x00000380d2d37812 */ /* 0x000fe400078ec0ff */
[----:B------:R-:W-:Y:S02]  /*3a6b0*/  LOP3.LUT R209, R208, 0x380, RZ, 0xc0, !PT ;  /* 0x00000380d0d17812 */ /* 0x000fe400078ec0ff */
[----:B------:R-:W-:-:S02]  /*3a6c0*/  LOP3.LUT R207, R206, 0x380, RZ, 0xc0, !PT ;  /* 0x00000380cecf7812 */ /* 0x000fc400078ec0ff */
[----:B------:R-:W-:Y:S02]  /*3a6d0*/  LOP3.LUT R205, R204, 0x380, RZ, 0xc0, !PT ;  /* 0x00000380cccd7812 */ /* 0x000fe400078ec0ff */
[----:B------:R-:W-:Y:S02]  /*3a6e0*/  SHF.R.U64 R213, R213, 0x3, RZ ;  /* 0x00000003d5d57819 */ /* 0x000fe400000012ff */
[----:B------:R-:W-:Y:S02]  /*3a6f0*/  SHF.R.U64 R211, R211, 0x3, RZ ;  /* 0x00000003d3d37819 */ /* 0x000fe400000012ff */
[----:B------:R-:W-:Y:S02]  /*3a700*/  SHF.R.U64 R209, R209, 0x3, RZ ;  /* 0x00000003d1d17819 */ /* 0x000fe400000012ff */
[----:B------:R-:W-:Y:S02]  /*3a710*/  SHF.R.U64 R207, R207, 0x3, RZ ;  /* 0x00000003cfcf7819 */ /* 0x000fe400000012ff */
[----:B------:R-:W-:-:S02]  /*3a720*/  SHF.R.U64 R205, R205, 0x3, RZ ;  /* 0x00000003cdcd7819 */ /* 0x000fc400000012ff */
[----:B------:R-:W-:Y:S02]  /*3a730*/  LOP3.LUT R212, R213, R212, RZ, 0x3c, !PT ;  /* 0x000000d4d5d47212 */ /* 0x000fe400078e3cff */
[----:B------:R-:W-:Y:S01]  /*3a740*/  LOP3.LUT R210, R211, R210, RZ, 0x3c, !PT ;  /* 0x000000d2d3d27212 */ /* 0x000fe200078e3cff */
[--C-:B------:R-:W-:Y:S01]  /*3a750*/  IMAD.X R211, RZ, RZ, R0.reuse, P3 ;  /* 0x000000ffffd37224 */ /* 0x100fe200018e0600 */
[----:B------:R-:W-:Y:S01]  /*3a760*/  LOP3.LUT R208, R209, R208, RZ, 0x3c, !PT ;  /* 0x000000d0d1d07212 */ /* 0x000fe200078e3cff */
        /* <DEDUP_REMOVED lines=10> */
[----:B------:R-:W-:Y:S02]  /*3a810*/  IADD3 R194, P6, R2, 0xef000, RZ ;  /* 0x000ef00002c27810 */ /* 0x000fe40007fde0ff */
        /* <DEDUP_REMOVED lines=18> */
[----:B------:R-:W-:-:S02]  /*3a940*/  LOP3.LUT R194, R195, R194, RZ, 0x3c, !PT ;  /* 0x000000c2c3c27212 */ /* 0x000fc400078e3cff */
        /* <DEDUP_REMOVED lines=22> */
[----:B------:R-:W-:Y:S01]  /*3aab0*/  LOP3.LUT R184, R185, R184, RZ, 0x3c, !PT ;  /* 0x000000b8b9b87212 */ /* 0x000fe200078e3cff */
[----:B------:R-:W-:Y:S01]  /*3aac0*/  IMAD.X R185, RZ, RZ, R0, P6 ;  /* 0x000000ffffb97224 */ /* 0x000fe200030e0600 */
[-C--:B------:R-:W-:Y:S02]  /*3aad0*/  IADD3.X R193, RZ, R0.reuse, RZ, P5, !PT ;  /* 0x00000000ffc17210 */ /* 0x080fe40002ffe4ff */
        /* <DEDUP_REMOVED lines=16> */
[----:B------:R-:W-:Y:S01]  /*3abe0*/  LOP3.LUT R182, R183, R182, RZ, 0x3c, !PT ;  /* 0x000000b6b7b67212 */ /* 0x000fe200078e3cff */
[--C-:B------:R-:W-:Y:S01]  /*3abf0*/  IMAD.X R183, RZ, RZ, R0.reuse, P5 ;  /* 0x000000ffffb77224 */ /* 0x100fe200028e0600 */
[----:B------:R-:W-:Y:S02]  /*3ac00*/  LOP3.LUT R180, R181, R180, RZ, 0x3c, !PT ;  /* 0x000000b4b5b47212 */ /* 0x000fe400078e3cff */
[----:B------:R-:W-:Y:S01]  /*3ac10*/  LOP3.LUT R178, R179, R178, RZ, 0x3c, !PT ;  /* 0x000000b2b3b27212 */ /* 0x000fe200078e3cff */
[--C-:B------:R-:W-:Y:S01]  /*3ac20*/  IMAD.X R179, RZ, RZ, R0.reuse, P2 ;  /* 0x000000ffffb37224 */ /* 0x100fe200010e0600 */
[----:B------:R-:W-:Y:S01]  /*3ac30*/  LOP3.LUT R176, R177, R176, RZ, 0x3c, !PT ;  /* 0x000000b0b1b07212 */ /* 0x000fe200078e3cff */
[----:B------:R-:W-:Y:S01]  /*3ac40*/  IMAD.X R177, RZ, RZ, R0, P4 ;  /* 0x000000ffffb17224 */ /* 0x000fe200020e0600 */
[----:B------:R-:W-:Y:S02]  /*3ac50*/  LOP3.LUT R174, R175, R174, RZ, 0x3c, !PT ;  /* 0x000000aeafae7212 */ /* 0x000fe400078e3cff */
        /* <DEDUP_REMOVED lines=20> */
[----:B------:R-:W-:Y:S01]  /*3ada0*/  IMAD.X R171, RZ, RZ, R0, P3 ;  /* 0x000000ffffab7224 */ /* 0x000fe200018e0600 */
[----:B------:R-:W-:-:S02]  /*3adb0*/  LOP3.LUT R168, R169, R168, RZ, 0x3c, !PT ;  /* 0x000000a8a9a87212 */ /* 0x000fc400078e3cff */
[----:B------:R-:W-:Y:S01]  /*3adc0*/  LOP3.LUT R166, R167, R166, RZ, 0x3c, !PT ;  /* 0x000000a6a7a67212 */ /* 0x000fe200078e3cff */
[--C-:B------:R-:W-:Y:S01]  /*3add0*/  IMAD.X R167, RZ, RZ, R0.reuse, P4 ;  /* 0x000000ffffa77224 */ /* 0x100fe200020e0600 */
        /* <DEDUP_REMOVED lines=23> */
[----:B------:R-:W-:Y:S02]  /*3af50*/  LOP3.LUT R156, R157, R156, RZ, 0x3c, !PT ;  /* 0x0000009c9d9c7212 */ /* 0x000fe400078e3cff */
[----:B------:R-:W-:Y:S02]  /*3af60*/  IADD3.X R163, RZ, R0, RZ, P5, !PT ;  /* 0x00000000ffa37210 */ /* 0x000fe40002ffe4ff */
        /* <DEDUP_REMOVED lines=12> */
[----:B------:R-:W-:Y:S01]  /*3b030*/  LOP3.LUT R17, R16, 0x380, RZ, 0xc0, !PT ;  /* 0x0000038010117812 */ /* 0x000fe200078ec0ff */
[----:B----4-:R1:W-:Y:S01]  /*3b040*/  ST.E desc[UR14][R24.64+0x4], R3 ;  /* 0x0000040318007985 */ /* 0x0103e2000c10190e */
[----:B------:R-:W-:Y:S02]  /*3b050*/  SHF.R.U64 R153, R153, 0x3, RZ ;  /* 0x0000000399997819 */ /* 0x000fe400000012ff */
[----:B------:R-:W-:Y:S01]  /*3b060*/  SHF.R.U64 R23, R23, 0x3, RZ ;  /* 0x0000000317177819 */ /* 0x000fe200000012ff */
[----:B------:R4:W-:Y:S01]  /*3b070*/  ST.E desc[UR14][R28.64], R8 ;  /* 0x000000081c007985 */ /* 0x0009e2000c10190e */
[----:B------:R-:W-:-:S02]  /*3b080*/  SHF.R.U64 R21, R21, 0x3, RZ ;  /* 0x0000000315157819 */ /* 0x000fc400000012ff */
[----:B------:R-:W-:Y:S01]  /*3b090*/  SHF.R.U64 R19, R19, 0x3, RZ ;  /* 0x0000000313137819 */ /* 0x000fe200000012ff */
[----:B--2---:R-:W-:Y:S01]  /*3b0a0*/  ST.E desc[UR14][R28.64+0x4], R7 ;  /* 0x000004071c007985 */ /* 0x004fe2000c10190e */
[----:B------:R-:W-:Y:S02]  /*3b0b0*/  SHF.R.U64 R17, R17, 0x3, RZ ;  /* 0x0000000311117819 */ /* 0x000fe400000012ff */
[----:B------:R-:W-:Y:S01]  /*3b0c0*/  LOP3.LUT R152, R153, R152, RZ, 0x3c, !PT ;  /* 0x0000009899987212 */ /* 0x000fe200078e3cff */
[----:B---3--:R-:W-:Y:S01]  /*3b0d0*/  ST.E desc[UR14][R120.64], R6 ;  /* 0x0000000678007985 */ /* 0x008fe2000c10190e */
[----:B------:R-:W-:Y:S01]  /*3b0e0*/  LOP3.LUT R22, R23, R22, RZ, 0x3c, !PT ;  /* 0x0000001617167212 */ /* 0x000fe200078e3cff */
[--C-:B------:R-:W-:Y:S01]  /*3b0f0*/  IMAD.X R153, RZ, RZ, R0.reuse, P5 ;  /* 0x000000ffff997224 */ /* 0x100fe200028e0600 */
[----:B------:R-:W-:Y:S01]  /*3b100*/  LOP3.LUT R20, R21, R20, RZ, 0x3c, !PT ;  /* 0x0000001415147212 */ /* 0x000fe200078e3cff */
[----:B------:R-:W-:Y:S01]  /*3b110*/  ST.E desc[UR14][R120.64+0x4], R5 ;  /* 0x0000040578007985 */ /* 0x000fe2000c10190e */
[----:B------:R-:W-:Y:S01]  /*3b120*/  LOP3.LUT R18, R19, R18, RZ, 0x3c, !PT ;  /* 0x0000001213127212 */ /* 0x000fe200078e3cff */
[--C-:B------:R-:W-:Y:S01]  /*3b130*/  IMAD.X R21, RZ, RZ, R0.reuse, P2 ;  /* 0x000000ffff157224 */ /* 0x100fe200010e0600 */
[----:B------:R-:W-:Y:S01]  /*3b140*/  LOP3.LUT R16, R17, R16, RZ, 0x3c, !PT ;  /* 0x0000001011107212 */ /* 0x000fe200078e3cff */
[----:B------:R2:W-:Y:S01]  /*3b150*/  ST.E desc[UR14][R40.64], R4 ;  /* 0x0000000428007985 */ /* 0x0005e2000c10190e */
[----:B------:R-:W-:Y:S01]  /*3b160*/  IADD3.X R23, RZ, R0, RZ, P3, !PT ;  /* 0x00000000ff177210 */ /* 0x000fe20001ffe4ff */
[----:B------:R-:W-:Y:S01]  /*3b170*/  IMAD.X R19, RZ, RZ, R0, P4 ;  /* 0x000000ffff137224 */ /* 0x000fe200020e0600 */
[C---:B------:R-:W-:Y:S01]  /*3b180*/  IADD3 R14, P5, R2.reuse, 0xefc20, RZ ;  /* 0x000efc20020e7810 */ /* 0x040fe20007fbe0ff */
[----:B-1----:R-:W3:Y:S01]  /*3b190*/  LDL.LU R3, [R1+0x164] ;  /* 0x0001640001037983 */ /* 0x002ee20000300800 */
[----:B------:R-:W-:-:S02]  /*3b1a0*/  IADD3 R10, P3, R2, 0xebc40, RZ ;  /* 0x000ebc40020a7810 */ /* 0x000fc40007f7e0ff */
[C---:B----4-:R-:W-:Y:S01]  /*3b1b0*/  IADD3 R8, P2, R2.reuse, 0xefc40, RZ ;  /* 0x000efc4002087810 */ /* 0x050fe20007f5e0ff */
[----:B------:R-:W4:Y:S01]  /*3b1c0*/  LDL.LU.64 R24, [R1+0x690] ;  /* 0x0006900001187983 */ /* 0x000f220000300a00 */
[----:B------:R-:W-:Y:S02]  /*3b1d0*/  IADD3.X R17, RZ, R0, RZ, P6, !PT ;  /* 0x00000000ff117210 */ /* 0x000fe400037fe4ff */
[C---:B--2---:R-:W-:Y:S01]  /*3b1e0*/  IADD3 R4, P4, R2.reuse, 0xefc60, RZ ;  /* 0x000efc6002047810 */ /* 0x044fe20007f9e0ff */
[----:B------:R-:W4:Y:S01]  /*3b1f0*/  LDL.LU R7, [R1+0x168] ;  /* 0x0001680001077983 */ /* 0x000f220000300800 */
[----:B------:R-:W-:-:S03]  /*3b200*/  IADD3 R2, P6, R2, 0xebc60, RZ ;  /* 0x000ebc6002027810 */ /* 0x000fc60007fde0ff */
[----:B------:R-:W2:Y:S01]  /*3b210*/  LDL.LU R121, [R1+0x17c] ;  /* 0x00017c0001797983 */ /* 0x000ea20000300800 */
[----:B------:R-:W-:-:S03]  /*3b220*/  LOP3.LUT R6, R2, 0x380, RZ, 0xc0, !PT ;  /* 0x0000038002067812 */ /* 0x000fc600078ec0ff */
[----:B------:R-:W2:Y:S01]  /*3b230*/  LDL.LU R120, [R1+0x180] ;  /* 0x0001800001787983 */ /* 0x000ea20000300800 */
[----:B------:R-:W-:-:S03]  /*3b240*/  SHF.R.U64 R6, R6, 0x3, RZ ;  /* 0x0000000306067819 */ /* 0x000fc600000012ff */
[----:B------:R-:W2:Y:S01]  /*3b250*/  LDL.LU R29, [R1+0x18c] ;  /* 0x00018c00011d7983 */ /* 0x000ea20000300800 */
[----:B------:R-:W-:-:S03]  /*3b260*/  LOP3.LUT R6, R6, R2, RZ, 0x3c, !PT ;  /* 0x0000000206067212 */ /* 0x000fc600078e3cff */
[----:B------:R-:W2:Y:S01]  /*3b270*/  LDL.LU R2, [R1+0x16c] ;  /* 0x00016c0001027983 */ /* 0x000ea20000300800 */
[----:B------:R-:W-:Y:S02]  /*3b280*/  LOP3.LUT R5, R4, 0x380, RZ, 0xc0, !PT ;  /* 0x0000038004057812 */ /* 0x000fe400078ec0ff */
[----:B------:R-:W-:Y:S01]  /*3b290*/  LOP3.LUT R9, R8, 0x380, RZ, 0xc0, !PT ;  /* 0x0000038008097812 */ /* 0x000fe200078ec0ff */
[----:B------:R-:W2:Y:S01]  /*3b2a0*/  LDL.LU R28, [R1+0x1140] ;  /* 0x00114000011c7983 */ /* 0x000ea20000300800 */
[----:B------:R-:W-:Y:S02]  /*3b2b0*/  LOP3.LUT R11, R10, 0x380, RZ, 0xc0, !PT ;  /* 0x000003800a0b7812 */ /* 0x000fe400078ec0ff */
[----:B------:R-:W-:Y:S02]  /*3b2c0*/  SHF.R.U64 R5, R5, 0x3, RZ ;  /* 0x0000000305057819 */ /* 0x000fe400000012ff */
[----:B------:R-:W-:Y:S02]  /*3b2d0*/  SHF.R.U64 R9, R9, 0x3, RZ ;  /* 0x0000000309097819 */ /* 0x000fe400000012ff */
[----:B------:R-:W-:-:S02]  /*3b2e0*/  SHF.R.U64 R11, R11, 0x3, RZ ;  /* 0x000000030b0b7819 */ /* 0x000fc400000012ff */
[----:B------:R-:W-:Y:S02]  /*3b2f0*/  LOP3.LUT R15, R14, 0x380, RZ, 0xc0, !PT ;  /* 0x000003800e0f7812 */ /* 0x000fe400078ec0ff */
[----:B------:R-:W-:Y:S02]  /*3b300*/  LOP3.LUT R4, R5, R4, RZ, 0x3c, !PT ;  /* 0x0000000405047212 */ /* 0x000fe400078e3cff */
[----:B------:R-:W-:Y:S01]  /*3b310*/  LOP3.LUT R8, R9, R8, RZ, 0x3c, !PT ;  /* 0x0000000809087212 */ /* 0x000fe200078e3cff */
[----:B------:R-:W2:Y:S01]  /*3b320*/  LDL.LU R5, [R1+0x170] ;  /* 0x0001700001057983 */ /* 0x000ea20000300800 */
[----:B------:R-:W-:Y:S02]  /*3b330*/  LOP3.LUT R10, R11, R10, RZ, 0x3c, !PT ;  /* 0x0000000a0b0a7212 */ /* 0x000fe400078e3cff */
[----:B------:R-:W-:Y:S01]  /*3b340*/  SHF.R.U64 R15, R15, 0x3, RZ ;  /* 0x000000030f0f7819 */ /* 0x000fe200000012ff */
[----:B------:R-:W2:Y:S04]  /*3b350*/  LDL.LU R9, [R1+0x174] ;  /* 0x0001740001097983 */ /* 0x000ea80000300800 */
[----:B------:R-:W2:Y:S01]  /*3b360*/  LDL.LU R11, [R1+0x178] ;  /* 0x00017800010b7983 */ /* 0x000ea20000300800 */
[----:B------:R-:W-:-:S03]  /*3b370*/  LOP3.LUT R14, R15, R14, RZ, 0x3c, !PT ;  /* 0x0000000e0f0e7212 */ /* 0x000fc600078e3cff */
[----:B------:R-:W2:Y:S04]  /*3b380*/  LDL.LU R15, [R1+0x190] ;  /* 0x00019000010f7983 */ /* 0x000ea80000300800 */
[----:B---3--:R1:W-:Y:S04]  /*3b390*/  ST.E desc[UR14][R40.64+0x4], R3 ;  /* 0x0000040328007985 */ /* 0x0083e8000c10190e */
[----:B----4-:R-:W-:Y:S04]  /*3b3a0*/  ST.E desc[UR14][R24.64], R7 ;  /* 0x0000000718007985 */ /* 0x010fe8000c10190e */
[----:B-1----:R-:W3:Y:S04]  /*3b3b0*/  LDL.LU R41, [R1+0x184] ;  /* 0x0001840001297983 */ /* 0x002ee80000300800 */
[----:B------:R-:W4:Y:S04]  /*3b3c0*/  LDL.LU R40, [R1+0x188] ;  /* 0x0001880001287983 */ /* 0x000f280000300800 */
[----:B------:R-:W4:Y:S04]  /*3b3d0*/  LDL.LU R3, [R1+0x194] ;  /* 0x0001940001037983 */ /* 0x000f280000300800 */
[----:B--2---:R1:W-:Y:S04]  /*3b3e0*/  ST.E desc[UR14][R24.64+0x4], R2 ;  /* 0x0000040218007985 */ /* 0x0043e8000c10190e */
[----:B-1----:R-:W2:Y:S04]  /*3b3f0*/  LDL.LU.64 R24, [R1+0x1138] ;  /* 0x0011380001187983 */ /* 0x002ea80000300a00 */
[----:B--2---:R-:W-:Y:S04]  /*3b400*/  ST.E desc[UR14][R24.64], R5 ;  /* 0x0000000518007985 */ /* 0x004fe8000c10190e */
[----:B------:R-:W-:Y:S04]  /*3b410*/  ST.E desc[UR14][R24.64+0x4], R9 ;  /* 0x0000040918007985 */ /* 0x000fe8000c10190e */
[----:B------:R-:W-:Y:S04]  /*3b420*/  ST.E desc[UR14][R26.64], R11 ;  /* 0x0000000b1a007985 */ /* 0x000fe8000c10190e */
[----:B------:R-:W-:Y:S04]  /*3b430*/  ST.E desc[UR14][R26.64+0x4], R121 ;  /* 0x000004791a007985 */ /* 0x000fe8000c10190e */
[----:B------:R-:W-:Y:S04]  /*3b440*/  ST.E desc[UR14][R46.64], R120 ;  /* 0x000000782e007985 */ /* 0x000fe8000c10190e */
[----:B---3--:R-:W-:Y:S04]  /*3b450*/  ST.E desc[UR14][R46.64+0x4], R41 ;  /* 0x000004292e007985 */ /* 0x008fe8000c10190e */
[----:B----4-:R-:W-:Y:S04]  /*3b460*/  ST.E desc[UR14][R36.64], R40 ;  /* 0x0000002824007985 */ /* 0x010fe8000c10190e */
[----:B------:R1:W-:Y:S04]  /*3b470*/  ST.E desc[UR14][R36.64+0x4], R29 ;  /* 0x0000041d24007985 */ /* 0x0003e8000c10190e */
[----:B------:R-:W-:Y:S04]  /*3b480*/  ST.E desc[UR14][R32.64], R15 ;  /* 0x0000000f20007985 */ /* 0x000fe8000c10190e */
[----:B------:R2:W-:Y:S04]  /*3b490*/  ST.E desc[UR14][R32.64+0x4], R3 ;  /* 0x0000040320007985 */ /* 0x0005e8000c10190e */
[----:B-1----:R-:W3:Y:S04]  /*3b4a0*/  LDL.LU R29, [R1+0x198] ;  /* 0x00019800011d7983 */ /* 0x002ee80000300800 */
[----:B------:R-:W4:Y:S04]  /*3b4b0*/  LDL.LU R36, [R1+0x1a4] ;  /* 0x0001a40001247983 */ /* 0x000f280000300800 */
[----:B--2---:R-:W2:Y:S04]  /*3b4c0*/  LDL.LU R32, [R1+0x19c] ;  /* 0x00019c0001207983 */ /* 0x004ea80000300800 */
[----:B------:R-:W4:Y:S04]  /*3b4d0*/  LDL.LU R33, [R1+0x1a0] ;  /* 0x0001a00001217983 */ /* 0x000f280000300800 */
[----:B------:R-:W4:Y:S04]  /*3b4e0*/  LDL.LU R37, [R1+0x1a8] ;  /* 0x0001a80001257983 */ /* 0x000f280000300800 */
[----:B------:R-:W4:Y:S04]  /*3b4f0*/  LDL.LU R40, [R1+0x1ac] ;  /* 0x0001ac0001287983 */ /* 0x000f280000300800 */
[----:B------:R-:W4:Y:S04]  /*3b500*/  LDL.LU.64 R24, [R1+0x1130] ;  /* 0x0011300001187983 */ /* 0x000f280000300a00 */
[----:B------:R-:W4:Y:S04]  /*3b510*/  LDL.LU.64 R26, [R1+0x1128] ;  /* 0x00112800011a7983 */ /* 0x000f280000300a00 */
        /* <DEDUP_REMOVED lines=12> */
[----:B---3--:R1:W-:Y:S04]  /*3b5e0*/  ST.E desc[UR14][R30.64], R29 ;  /* 0x0000001d1e007985 */ /* 0x0083e8000c10190e */
[----:B--2---:R-:W-:Y:S04]  /*3b5f0*/  ST.E desc[UR14][R30.64+0x4], R32 ;  /* 0x000004201e007985 */ /* 0x004fe8000c10190e */
[----:B----4-:R-:W-:Y:S04]  /*3b600*/  ST.E desc[UR14][R34.64], R33 ;  /* 0x0000002122007985 */ /* 0x010fe8000c10190e */
[----:B------:R-:W-:Y:S04]  /*3b610*/  ST.E desc[UR14][R34.64+0x4], R36 ;  /* 0x0000042422007985 */ /* 0x000fe8000c10190e */
[----:B------:R-:W-:Y:S04]  /*3b620*/  ST.E desc[UR14][R38.64], R37 ;  /* 0x0000002526007985 */ /* 0x000fe8000c10190e */
[----:B------:R-:W-:Y:S04]  /*3b630*/  ST.E desc[UR14][R38.64+0x4], R40 ;  /* 0x0000042826007985 */ /* 0x000fe8000c10190e */
[----:B-1----:R-:W2:Y:S04]  /*3b640*/  LDL.LU R29, [R1+0x1120] ;  /* 0x00112000011d7983 */ /* 0x002ea80000300800 */
[----:B------:R-:W-:Y:S04]  /*3b650*/  ST.E desc[UR14][R42.64], R41 ;  /* 0x000000292a007985 */ /* 0x000fe8000c10190e */
[----:B------:R-:W-:Y:S04]  /*3b660*/  ST.E desc[UR14][R42.64+0x4], R46 ;  /* 0x0000042e2a007985 */ /* 0x000fe8000c10190e */
[----:B------:R-:W-:Y:S04]  /*3b670*/  ST.E desc[UR14][R44.64], R121 ;  /* 0x000000792c007985 */ /* 0x000fe8000c10190e */
[----:B------:R-:W-:Y:S04]  /*3b680*/  ST.E desc[UR14][R44.64+0x4], R120 ;  /* 0x000004782c007985 */ /* 0x000fe8000c10190e */
[----:B------:R1:W-:Y:S04]  /*3b690*/  ST.E desc[UR14][R64.64], R47 ;  /* 0x0000002f40007985 */ /* 0x0003e8000c10190e */
[----:B------:R-:W-:Y:S04]  /*3b6a0*/  ST.E desc[UR14][R64.64+0x4], R15 ;  /* 0x0000040f40007985 */ /* 0x000fe8000c10190e */
[----:B------:R-:W-:Y:S04]  /*3b6b0*/  ST.E desc[UR14][R58.64], R11 ;  /* 0x0000000b3a007985 */ /* 0x000fe8000c10190e */
[----:B------:R-:W-:Y:S04]  /*3b6c0*/  ST.E desc[UR14][R58.64+0x4], R9 ;  /* 0x000004093a007985 */ /* 0x000fe8000c10190e */
[----:B------:R-:W-:Y:S04]  /*3b6d0*/  ST.E desc[UR14][R54.64], R7 ;  /* 0x0000000736007985 */ /* 0x000fe8000c10190e */
[----:B------:R3:W-:Y:S04]  /*3b6e0*/  ST.E desc[UR14][R54.64+0x4], R5 ;  /* 0x0000040536007985 */ /* 0x0007e8000c10190e */
[----:B------:R-:W-:Y:S04]  /*3b6f0*/  ST.E desc[UR14][R50.64], R3 ;  /* 0x0000000332007985 */ /* 0x000fe8000c10190e */
[----:B------:R4:W-:Y:S04]  /*3b700*/  ST.E desc[UR14][R50.64+0x4], R2 ;  /* 0x0000040232007985 */ /* 0x0009e8000c10190e */
[----:B-1----:R-:W2:Y:S04]  /*3b710*/  LDL.LU R47, [R1+0x1e0] ;  /* 0x0001e000012f7983 */ /* 0x002ea80000300800 */
[----:B---3--:R-:W3:Y:S04]  /*3b720*/  LDL.LU R54, [R1+0x1ec] ;  /* 0x0001ec0001367983 */ /* 0x008ee80000300800 */
[----:B----4-:R-:W4:Y:S04]  /*3b730*/  LDL.LU R50, [R1+0x1e4] ;  /* 0x0001e40001327983 */ /* 0x010f280000300800 */
        /* <DEDUP_REMOVED lines=15> */
[----:B------:R-:W3:Y:S04]  /*3b830*/  LDL.LU.64 R30, [R1+0x1118] ;  /* 0x00111800011e7983 */ /* 0x000ee80000300a00 */
        /* <DEDUP_REMOVED lines=9> */
[----:B------:R-:W3:Y:S04]  /*3b8d0*/  LDL.LU.64 R44, [R1+0x10d8] ;  /* 0x0010d800012c7983 */ /* 0x000ee80000300a00 */
[----:B------:R-:W3:Y:S04]  /*3b8e0*/  LDL.LU R46, [R1+0x10e0] ;  /* 0x0010e000012e7983 */ /* 0x000ee80000300800 */
[----:B--2---:R-:W-:Y:S04]  /*3b8f0*/  ST.E desc[UR14][R48.64], R47 ;  /* 0x0000002f30007985 */ /* 0x004fe8000c10190e */
[----:B----4-:R-:W-:Y:S04]  /*3b900*/  ST.E desc[UR14][R48.64+0x4], R50 ;  /* 0x0000043230007985 */ /* 0x010fe8000c10190e */
[----:B---3--:R-:W-:Y:S04]  /*3b910*/  ST.E desc[UR14][R52.64], R51 ;  /* 0x0000003334007985 */ /* 0x008fe8000c10190e */
        /* <DEDUP_REMOVED lines=16> */
[----:B--2---:R-:W2:Y:S04]  /*3ba20*/  LDL.LU R72, [R1+0x234] ;  /* 0x0002340001487983 */ /* 0x004ea80000300800 */
[----:B---3--:R-:W3:Y:S04]  /*3ba30*/  LDL.LU R68, [R1+0x22c] ;  /* 0x00022c0001447983 */ /* 0x008ee80000300800 */
        /* <DEDUP_REMOVED lines=16> */
[----:B------:R-:W2:Y:S04]  /*3bb40*/  LDL.LU.64 R48, [R1+0x10c8] ;  /* 0x0010c80001307983 */ /* 0x000ea80000300a00 */
        /* <DEDUP_REMOVED lines=9> */
[----:B------:R-:W2:Y:S04]  /*3bbe0*/  LDL.LU.64 R62, [R1+0x1088] ;  /* 0x00108800013e7983 */ /* 0x000ea80000300a00 */
        /* <DEDUP_REMOVED lines=99> */
[----:B----4-:R1:W-:Y:S04]  /*3c220*/  ST.E desc[UR14][R102.64], R101 ;  /* 0x0000006566007985 */ /* 0x0103e8000c10190e */
[----:B---3--:R3:W-:Y:S04]  /*3c230*/  ST.E desc[UR14][R102.64+0x4], R104 ;  /* 0x0000046866007985 */ /* 0x0087e8000c10190e */
[----:B--2---:R2:W-:Y:S04]  /*3c240*/  ST.E desc[UR14][R106.64], R105 ;  /* 0x000000696a007985 */ /* 0x0045e8000c10190e */
[----:B------:R4:W-:Y:S04]  /*3c250*/  ST.E desc[UR14][R106.64+0x4], R108 ;  /* 0x0000046c6a007985 */ /* 0x0009e8000c10190e */
        /* <DEDUP_REMOVED lines=8> */
[----:B------:R-:W-:Y:S04]  /*3c2e0*/  ST.E desc[UR14][R124.64], R15 ;  /* 0x0000000f7c007985 */ /* 0x000fe8000c10190e */
[----:B------:R4:W-:Y:S04]  /*3c2f0*/  ST.E desc[UR14][R124.64+0x4], R11 ;  /* 0x0000040b7c007985 */ /* 0x0009e8000c10190e */
[----:B------:R-:W-:Y:S04]  /*3c300*/  ST.E desc[UR14][R126.64], R9 ;  /* 0x000000097e007985 */ /* 0x000fe8000c10190e */
[----:B-1----:R-:W4:Y:S04]  /*3c310*/  LDL.LU R101, [R1+0xfe0] ;  /* 0x000fe00001657983 */ /* 0x002f280000300800 */
[----:B------:R1:W-:Y:S04]  /*3c320*/  ST.E desc[UR14][R126.64+0x4], R7 ;  /* 0x000004077e007985 */ /* 0x0003e8000c10190e */
[----:B---3--:R-:W3:Y:S04]  /*3c330*/  LDL.LU.64 R102, [R1+0xfd8] ;  /* 0x000fd80001667983 */ /* 0x008ee80000300a00 */
[----:B------:R-:W-:Y:S04]  /*3c340*/  ST.E desc[UR14][R128.64], R5 ;  /* 0x0000000580007985 */ /* 0x000fe8000c10190e */
[----:B------:R-:W3:Y:S04]  /*3c350*/  LDL.LU R104, [R1+0xfd4] ;  /* 0x000fd40001687983 */ /* 0x000ee80000300800 */
[----:B--2---:R-:W2:Y:S04]  /*3c360*/  LDL.LU R105, [R1+0xfd0] ;  /* 0x000fd00001697983 */ /* 0x004ea80000300800 */
[----:B------:R1:W-:Y:S04]  /*3c370*/  ST.E desc[UR14][R128.64+0x4], R2 ;  /* 0x0000040280007985 */ /* 0x0003e8000c10190e */
[----:B----4-:R-:W4:Y:S04]  /*3c380*/  LDL.LU.64 R106, [R1+0xfc8] ;  /* 0x000fc800016a7983 */ /* 0x010f280000300a00 */
[----:B------:R-:W-:Y:S04]  /*3c390*/  ST.E desc[UR14][R130.64], R24 ;  /* 0x0000001882007985 */ /* 0x000fe8000c10190e */
[----:B------:R-:W4:Y:S04]  /*3c3a0*/  LDL.LU R108, [R1+0xfc4] ;  /* 0x000fc400016c7983 */ /* 0x000f280000300800 */
[----:B------:R-:W4:Y:S04]  /*3c3b0*/  LDL.LU R109, [R1+0xfc0] ;  /* 0x000fc000016d7983 */ /* 0x000f280000300800 */
[----:B------:R1:W-:Y:S04]  /*3c3c0*/  ST.E desc[UR14][R130.64+0x4], R25 ;  /* 0x0000041982007985 */ /* 0x0003e8000c10190e */
[----:B------:R-:W4:Y:S04]  /*3c3d0*/  LDL.LU.64 R110, [R1+0xfb8] ;  /* 0x000fb800016e7983 */ /* 0x000f280000300a00 */
        /* <DEDUP_REMOVED lines=16> */
[----:B------:R-:W4:Y:S04]  /*3c4e0*/  LDL.LU.64 R124, [R1+0xf78] ;  /* 0x000f7800017c7983 */ /* 0x000f280000300a00 */
[----:B------:R1:W-:Y:S04]  /*3c4f0*/  ST.E desc[UR14][R138.64+0x4], R33 ;  /* 0x000004218a007985 */ /* 0x0003e8000c10190e */
[----:B-1----:R-:W4:Y:S04]  /*3c500*/  LDL.LU.64 R126, [R1+0xf70] ;  /* 0x000f7000017e7983 */ /* 0x002f280000300a00 */
[----:B------:R-:W-:Y:S04]  /*3c510*/  ST.E desc[UR14][R140.64], R34 ;  /* 0x000000228c007985 */ /* 0x000fe8000c10190e */
[----:B------:R-:W4:Y:S04]  /*3c520*/  LDL.LU.64 R128, [R1+0xf68] ;  /* 0x000f680001807983 */ /* 0x000f280000300a00 */
[----:B------:R1:W-:Y:S04]  /*3c530*/  ST.E desc[UR14][R140.64+0x4], R35 ;  /* 0x000004238c007985 */ /* 0x0003e8000c10190e */
[----:B------:R-:W4:Y:S04]  /*3c540*/  LDL.LU.64 R130, [R1+0xf60] ;  /* 0x000f600001827983 */ /* 0x000f280000300a00 */
        /* <DEDUP_REMOVED lines=9> */
[----:B-1----:R-:W4:Y:S04]  /*3c5e0*/  LDL.LU.64 R140, [R1+0xf38] ;  /* 0x000f3800018c7983 */ /* 0x002f280000300a00 */
        /* <DEDUP_REMOVED lines=9> */
[----:B------:R-:W-:Y:S04]  /*3c680*/  ST.E desc[UR14][R12.64], R46 ;  /* 0x0000002e0c007985 */ /* 0x000fe8000c10190e */
[----:B------:R2:W5:Y:S04]  /*3c690*/  LDL.LU R3, [R1+0xf80] ;  /* 0x000f800001037983 */ /* 0x0005680000300800 */
[----:B-1----:R-:W4:Y:S04]  /*3c6a0*/  LDL.LU.64 R150, [R1+0xf10] ;  /* 0x000f100001967983 */ /* 0x002f280000300a00 */
[----:B------:R1:W-:Y:S04]  /*3c6b0*/  ST.E desc[UR14][R12.64+0x4], R47 ;  /* 0x0000042f0c007985 */ /* 0x0003e8000c10190e */
[----:B-1----:R1:W5:Y:S04]  /*3c6c0*/  LDL.LU.64 R12, [R1+0xf08] ;  /* 0x000f0800010c7983 */ /* 0x0023680000300a00 */
        /* <DEDUP_REMOVED lines=54> */
[----:B---3--:R1:W-:Y:S04]  /*3ca30*/  ST.E desc[UR14][R182.64], R102 ;  /* 0x00000066b6007985 */ /* 0x0083e8000c10190e */
[----:B------:R1:W-:Y:S04]  /*3ca40*/  ST.E desc[UR14][R182.64+0x4], R103 ;  /* 0x00000467b6007985 */ /* 0x0003e8000c10190e */
[----:B------:R1:W-:Y:S04]  /*3ca50*/  ST.E desc[UR14][R180.64], R104 ;  /* 0x00000068b4007985 */ /* 0x0003e8000c10190e */
[----:B--2---:R1:W-:Y:S04]  /*3ca60*/  ST.E desc[UR14][R180.64+0x4], R105 ;  /* 0x00000469b4007985 */ /* 0x0043e8000c10190e */
[----:B----4-:R1:W-:Y:S04]  /*3ca70*/  ST.E desc[UR14][R178.64], R106 ;  /* 0x0000006ab2007985 */ /* 0x0103e8000c10190e */
        /* <DEDUP_REMOVED lines=18> */
[----:B------:R1:W-:Y:S01]  /*3cba0*/  ST.E desc[UR14][R160.64+0x4], R125 ;  /* 0x0000047da0007985 */ /* 0x0003e2000c10190e */
[----:B------:R-:W-:-:S03]  /*3cbb0*/  IMAD.X R15, RZ, RZ, R0, P5 ;  /* 0x000000ffff0f7224 */ /* 0x000fc600028e0600 */
[----:B------:R1:W-:Y:S04]  /*3cbc0*/  ST.E desc[UR14][R158.64], R126 ;  /* 0x0000007e9e007985 */ /* 0x0003e8000c10190e */
[----:B------:R1:W-:Y:S01]  /*3cbd0*/  ST.E desc[UR14][R158.64+0x4], R127 ;  /* 0x0000047f9e007985 */ /* 0x0003e2000c10190e */
[----:B------:R-:W-:-:S03]  /*3cbe0*/  IMAD.X R11, RZ, RZ, R0, P3 ;  /* 0x000000ffff0b7224 */ /* 0x000fc600018e0600 */
[----:B------:R1:W-:Y:S04]  /*3cbf0*/  ST.E desc[UR14][R156.64], R128 ;  /* 0x000000809c007985 */ /* 0x0003e8000c10190e */
[----:B------:R1:W-:Y:S01]  /*3cc00*/  ST.E desc[UR14][R156.64+0x4], R129 ;  /* 0x000004819c007985 */ /* 0x0003e2000c10190e */
[----:B------:R-:W-:-:S03]  /*3cc10*/  IADD3.X R9, RZ, R0, RZ, P2, !PT ;  /* 0x00000000ff097210 */ /* 0x000fc600017fe4ff */
[----:B------:R1:W-:Y:S04]  /*3cc20*/  ST.E desc[UR14][R154.64], R130 ;  /* 0x000000829a007985 */ /* 0x0003e8000c10190e */
[----:B------:R1:W-:Y:S01]  /*3cc30*/  ST.E desc[UR14][R154.64+0x4], R131 ;  /* 0x000004839a007985 */ /* 0x0003e2000c10190e */
[----:B------:R-:W-:-:S03]  /*3cc40*/  IMAD.X R7, RZ, RZ, R0, P6 ;  /* 0x000000ffff077224 */ /* 0x000fc600030e0600 */
[----:B------:R1:W-:Y:S04]  /*3cc50*/  ST.E desc[UR14][R152.64], R132 ;  /* 0x0000008498007985 */ /* 0x0003e8000c10190e */
[----:B------:R1:W-:Y:S01]  /*3cc60*/  ST.E desc[UR14][R152.64+0x4], R133 ;  /* 0x0000048598007985 */ /* 0x0003e2000c10190e */
[----:B------:R-:W-:-:S03]  /*3cc70*/  IMAD.X R5, RZ, RZ, R0, P4 ;  /* 0x000000ffff057224 */ /* 0x000fc600020e0600 */
        /* <DEDUP_REMOVED lines=18> */
[----:B------:R-:W-:Y:S01]  /*3cda0*/  @!PT LDS RZ, [RZ] ;  /* 0x00000000fffff984 */ /* 0x000fe20000000800 */
[----:B------:R-:W-:Y:S01]  /*3cdb0*/  @!PT LDS RZ, [RZ] ;  /* 0x00000000fffff984 */ /* 0x000fe20000000800 */
[----:B------:R-:W-:Y:S01]  /*3cdc0*/  @!PT LDS RZ, [RZ] ;  /* 0x00000000fffff984 */ /* 0x000fe20000000800 */
[----:B------:R-:W-:Y:S01]  /*3cdd0*/  @!PT LDS RZ, [RZ] ;  /* 0x00000000fffff984 */ /* 0x000fe20000000800 */
[----:B------:R2:W-:Y:S06]  /*3cde0*/  MEMBAR.ALL.CTA ;  /* 0x0000000000007992 */ /* 0x0005ec0000008000 */
[----:B--2---:R-:W2:Y:S01]  /*3cdf0*/  FENCE.VIEW.ASYNC.S ;  /* 0x00000000000073c6 */ /* 0x004ea20000000000 */
[----:B------:R-:W-:Y:S05]  /*3ce00*/  @!P1 BRA `(.L_x_37) ;  /* 0x0000000000049947 */ /* 0x000fea0003800000 */
[----:B------:R-:W-:Y:S01]  /*3ce10*/  BPT.TRAP 0x1 ;  /* 0x000000040000795c */ /* 0x000fe20000300000 */
.L_x_37:
[----:B--2---:R-:W-:Y:S01]  /*3ce20*/  SYNCS.ARRIVE.TRANS64.A1T0 RZ, [UR13+0x148880], RZ ;  /* 0x148880ffffff79a7 */ /* 0x004fe2000810000d */
[----:B------:R-:W-:-:S04]  /*3ce30*/  UIADD3 UR37, UR37, 0x1, URZ ;  /* 0x0000000125257890 */ /* 0x000fc8000fffe03f */
[----:B------:R-:W-:-:S04]  /*3ce40*/  UISETP.NE.AND UP0, UPT, UR37, 0x2, UPT ;  /* 0x000000022500788c */ /* 0x000fc8000bf05270 */
[----:B------:R-:W-:Y:S02]  /*3ce50*/  USEL UR6, URZ, 0x1, UP0 ;  /* 0x000000013f067887 */ /* 0x000fe40008000000 */
[----:B------:R-:W-:Y:S02]  /*3ce60*/  USEL UR37, UR37, URZ, UP0 ;  /* 0x0000003f25257287 */ /* 0x000fe40008000000 */
[----:B------:R-:W-:-:S12]  /*3ce70*/  ULOP3.LUT UR7, UR7, UR6, URZ, 0x3c, !UPT ;  /* 0x0000000607077292 */ /* 0x000fd8000f8e3c3f */
.L_x_33:
[----:B------:R-:W-:Y:S02]  /*3ce80*/  UIADD3 UR6, UR4, 0x1, URZ ;  /* 0x0000000104067890 */ /* 0x000fe4000fffe03f */
[----:B------:R-:W-:Y:S02]  /*3ce90*/  UISETP.NE.AND UP1, UPT, UR4, 0x1, UPT ;  /* 0x000000010400788c */ /* 0x000fe4000bf25270 */
[----:B------:R-:W-:Y:S02]  /*3cea0*/  UISETP.NE.AND UP0, UPT, UR6, 0x2, UPT ;  /* 0x000000020600788c */ /* 0x000fe4000bf05270 */
[----:B------:R-:W-:Y:S02]  /*3ceb0*/  USEL UR4, URZ, 0x1, UP1 ;  /* 0x000000013f047887 */ /* 0x000fe40008800000 */
[----:B------:R-:W-:Y:S02]  /*3cec0*/  USEL UR11, UR6, URZ, UP0 ;  /* 0x0000003f060b7287 */ /* 0x000fe40008000000 */
[----:B------:R-:W-:Y:S01]  /*3ced0*/  ULOP3.LUT UR28, UR28, UR4, URZ, 0x3c, !UPT ;  /* 0x000000041c1c7292 */ /* 0x000fe2000f8e3c3f */
[----:B------:R-:W-:Y:S11]  /*3cee0*/  @!P0 BRA `(.L_x_38) ;  /* 0x0000000000048947 */ /* 0x000ff60003800000 */
[----:B------:R-:W-:Y:S01]  /*3cef0*/  BPT.TRAP 0x1 ;  /* 0x000000040000795c */ /* 0x000fe20000300000 */
.L_x_38:
[----:B------:R-:W-:Y:S02]  /*3cf00*/  UISETP.GT.U32.AND UP0, UPT, UR39, 0x1, UPT ;  /* 0x000000012700788c */ /* 0x000fe4000bf04070 */
[----:B------:R-:W-:-:S04]  /*3cf10*/  ULEA UR4, UR32, UR36, 0x3 ;  /* 0x0000002420047291 */ /* 0x000fc8000f8e183f */
[----:B------:R-:W-:Y:S01]  /*3cf20*/  UIADD3 UR4, UR4, 0x148820, URZ ;  /* 0x0014882004047890 */ /* 0x000fe2000fffe03f */
[----:B------:R-:W-:-:S03]  /*3cf30*/  PLOP3.LUT P1, PT, PT, PT, UP0, 0x80, 0x0 ;  /* 0x000000000000781c */ /* 0x000fc60003f2f008 */
[----:B------:R-:W-:-:S09]  /*3cf40*/  UPRMT UR4, URZ, 0x654, UR4 ;  /* 0x000006543f047896 */ /* 0x000fd20008000004 */
[----:B------:R-:W-:Y:S01]  /*3cf50*/  SYNCS.ARRIVE.TRANS64.RED.A1T0 RZ, [UR4], RZ ;  /* 0x000000ffffff79a7 */ /* 0x000fe20008100404 */
[----:B------:R-:W-:Y:S05]  /*3cf60*/  @P1 BRA `(.L_x_39) ;  /* 0x0000000000041947 */ /* 0x000fea0003800000 */
[----:B------:R-:W-:Y:S01]  /*3cf70*/  BPT.TRAP 0x1 ;  /* 0x000000040000795c */ /* 0x000fe20000300000 */
.L_x_39:
[----:B------:R-:W-:-:S04]  /*3cf80*/  UIADD3 UR32, UR32, 0x1, URZ ;  /* 0x0000000120207890 */ /* 0x000fc8000fffe03f */
[----:B------:R-:W-:-:S04]  /*3cf90*/  UISETP.NE.AND UP0, UPT, UR32, 0x4, UPT ;  /* 0x000000042000788c */ /* 0x000fc8000bf05270 */
[----:B------:R-:W-:Y:S01]  /*3cfa0*/  USEL UR32, UR32, URZ, UP0 ;  /* 0x0000003f20207287 */ /* 0x000fe20008000000 */
[----:B------:R-:W-:Y:S11]  /*3cfb0*/  @!P0 BRA `(.L_x_40) ;  /* 0x0000000000048947 */ /* 0x000ff60003800000 */
[----:B------:R-:W-:Y:S01]  /*3cfc0*/  BPT.TRAP 0x1 ;  /* 0x000000040000795c */ /* 0x000fe20000300000 */
.L_x_40:
[----:B------:R-:W-:-:S04]  /*3cfd0*/  ULEA UR4, UR32, UR36, 0x3 ;  /* 0x0000002420047291 */ /* 0x000fc8000f8e183f */
[----:B------:R-:W-:-:S04]  /*3cfe0*/  UIADD3 UR4, UR4, 0x148820, URZ ;  /* 0x0014882004047890 */ /* 0x000fc8000fffe03f */
[----:B------:R-:W-:-:S09]  /*3cff0*/  UPRMT UR4, URZ, 0x654, UR4 ;  /* 0x000006543f047896 */ /* 0x000fd20008000004 */
[----:B------:R-:W-:Y:S01]  /*3d000*/  SYNCS.ARRIVE.TRANS64.RED.A1T0 RZ, [UR4], RZ ;  /* 0x000000ffffff79a7 */ /* 0x000fe20008100404 */
[----:B------:R-:W-:Y:S05]  /*3d010*/  @P1 BRA `(.L_x_41) ;  /* 0x0000000000041947 */ /* 0x000fea0003800000 */
[----:B------:R-:W-:Y:S01]  /*3d020*/  BPT.TRAP 0x1 ;  /* 0x000000040000795c */ /* 0x000fe20000300000 */
.L_x_41:
[----:B------:R-:W-:Y:S01]  /*3d030*/  UISETP.GT.AND UP2, UPT, UR8, 0x1, UPT ;  /* 0x000000010800788c */ /* 0x000fe2000bf44270 */
[----:B-----5:R-:W-:Y:S01]  /*3d040*/  IADD3 R3, R3, 0x80, RZ ;  /* 0x0000008003037810 */ /* 0x020fe20007ffe0ff */
[----:B------:R-:W-:Y:S02]  /*3d050*/  UIADD3 UR6, UR9, 0x1, URZ ;  /* 0x0000000109067890 */ /* 0x000fe4000fffe03f */
[----:B------:R-:W-:Y:S02]  /*3d060*/  UIADD3 UR32, UR32, 0x1, URZ ;  /* 0x0000000120207890 */ /* 0x000fe4000fffe03f */
[----:B------:R-:W-:Y:S01]  /*3d070*/  PLOP3.LUT P1, PT, PT, PT, UP2, 0x80, 0x0 ;  /* 0x000000000000781c */ /* 0x000fe20003f2f028 */
[----:B------:R-:W-:Y:S02]  /*3d080*/  UISETP.NE.AND UP0, UPT, UR6, 0x4, UPT ;  /* 0x000000040600788c */ /* 0x000fe4000bf05270 */
[----:B------:R-:W-:Y:S02]  /*3d090*/  UISETP.NE.AND UP1, UPT, UR32, 0x4, UPT ;  /* 0x000000042000788c */ /* 0x000fe4000bf25270 */
[----:B------:R-:W-:-:S02]  /*3d0a0*/  USEL UR10, URZ, 0x1, UP0 ;  /* 0x000000013f0a7887 */ /* 0x000fc40008000000 */
[----:B------:R-:W-:Y:S02]  /*3d0b0*/  UIADD3 UR5, UR5, 0x1, URZ ;  /* 0x0000000105057890 */ /* 0x000fe4000fffe03f */
[----:B------:R-:W-:Y:S02]  /*3d0c0*/  UIADD3 UR8, UR8, -0x1, URZ ;  /* 0xffffffff08087890 */ /* 0x000fe4000fffe03f */
[----:B------:R-:W-:Y:S02]  /*3d0d0*/  USEL UR32, UR32, URZ, UP1 ;  /* 0x0000003f20207287 */ /* 0x000fe40008800000 */
[----:B------:R-:W-:Y:S02]  /*3d0e0*/  USEL UR6, UR6, URZ, UP0 ;  /* 0x0000003f06067287 */ /* 0x000fe40008000000 */
[----:B------:R-:W-:Y:S01]  /*3d0f0*/  ULOP3.LUT UR10, UR29, UR10, URZ, 0x3c, !UPT ;  /* 0x0000000a1d0a7292 */ /* 0x000fe2000f8e3c3f */
[----:B------:R-:W-:Y:S01]  /*3d100*/  UMOV UR4, UR11 ;  /* 0x0000000b00047c82 */ /* 0x000fe20008000000 */
[----:B------:R-:W-:Y:S10]  /*3d110*/  @P1 BRA `(.L_x_42) ;  /* 0xfffffc6000241947 */ /* 0x000ff4000383ffff */
.L_x_18:
[----:B------:R-:W-:Y:S05]  /*3d120*/  @!P0 BRA `(.L_x_43) ;  /* 0x0000000000048947 */ /* 0x000fea0003800000 */
[----:B------:R-:W-:Y:S01]  /*3d130*/  BPT.TRAP 0x1 ;  /* 0x000000040000795c */ /* 0x000fe20000300000 */
.L_x_43:
[----:B------:R-:W-:Y:S02]  /*3d140*/  UISETP.GT.U32.AND UP0, UPT, UR39, 0x1, UPT ;  /* 0x000000012700788c */ /* 0x000fe4000bf04070 */
[----:B------:R-:W-:-:S04]  /*3d150*/  UIADD3 UR5, UR34, 0x148860, URZ ;  /* 0x0014886022057890 */ /* 0x000fc8000fffe03f */
[----:B------:R-:W-:Y:S01]  /*3d160*/  PLOP3.LUT P1, PT, PT, PT, UP0, 0x80, 0x0 ;  /* 0x000000000000781c */ /* 0x000fe20003f2f008 */
[----:B------:R-:W-:-:S09]  /*3d170*/  UPRMT UR5, URZ, 0x654, UR5 ;  /* 0x000006543f057896 */ /* 0x000fd20008000005 */
[----:B------:R-:W-:Y:S03]  /*3d180*/  SYNCS.ARRIVE.TRANS64.RED.A1T0 RZ, [UR5], RZ ;  /* 0x000000ffffff79a7 */ /* 0x000fe60008100405 */
[----:B------:R-:W-:Y:S05]  /*3d190*/  @P1 BRA `(.L_x_44) ;  /* 0x0000000000041947 */ /* 0x000fea0003800000 */
[----:B------:R-:W-:Y:S01]  /*3d1a0*/  BPT.TRAP 0x1 ;  /* 0x000000040000795c */ /* 0x000fe20000300000 */
.L_x_44:
[----:B------:R-:W-:Y:S05]  /*3d1b0*/  @!P0 BRA `(.L_x_45) ;  /* 0x0000000000048947 */ /* 0x000fea0003800000 */
[----:B------:R-:W-:Y:S01]  /*3d1c0*/  BPT.TRAP 0x1 ;  /* 0x000000040000795c */ /* 0x000fe20000300000 */
.L_x_45:
[----:B------:R-:W-:-:S04]  /*3d1d0*/  UIADD3 UR34, UR34, 0x148868, URZ ;  /* 0x0014886822227890 */ /* 0x000fc8000fffe03f */
[----:B------:R-:W-:-:S09]  /*3d1e0*/  UPRMT UR34, URZ, 0x654, UR34 ;  /* 0x000006543f227896 */ /* 0x000fd20008000022 */
[----:B------:R-:W-:Y:S01]  /*3d1f0*/  SYNCS.ARRIVE.TRANS64.RED.A1T0 RZ, [UR34], RZ ;  /* 0x000000ffffff79a7 */ /* 0x000fe20008100422 */
[----:B------:R-:W-:Y:S05]  /*3d200*/  @P1 BRA `(.L_x_46) ;  /* 0x0000000000041947 */ /* 0x000fea0003800000 */
[----:B------:R-:W-:Y:S01]  /*3d210*/  BPT.TRAP 0x1 ;  /* 0x000000040000795c */ /* 0x000fe20000300000 */
.L_x_46:
[----:B------:R-:W-:-:S04]  /*3d220*/  ULOP3.LUT UR45, UR45, 0x2, URZ, 0xfc, !UPT ;  /* 0x000000022d2d7892 */ /* 0x000fc8000f8efc3f */
[----:B------:R-:W-:-:S06]  /*3d230*/  UISETP.NE.AND UP0, UPT, UR45, 0x3, UPT ;  /* 0x000000032d00788c */ /* 0x000fcc000bf05270 */
[----:B------:R-:W-:-:S13]  /*3d240*/  PLOP3.LUT P1, PT, PT, PT, UP0, 0x80, 0x0 ;  /* 0x000000000000781c */ /* 0x000fda0003f2f008 */
[----:B------:R-:W-:Y:S05]  /*3d250*/  @!P1 BRA `(.L_x_47) ;  /* 0x0000000000049947 */ /* 0x000fea0003800000 */
[----:B------:R-:W-:Y:S01]  /*3d260*/  BPT.TRAP 0x1 ;  /* 0x000000040000795c */ /* 0x000fe20000300000 */
.L_x_47:
[----:B------:R-:W-:Y:S01]  /*3d270*/  ULEA UR5, UR4, UR36, 0x3 ;  /* 0x0000002404057291 */ /* 0x000fe2000f8e183f */
[----:B--2---:R-:W-:-:S05]  /*3d280*/  IMAD.U32 R0, RZ, RZ, UR28 ;  /* 0x0000001cff007e24 */ /* 0x004fca000f8e00ff */
[----:B------:R-:W-:-:S04]  /*3d290*/  SHF.L.U32 R0, R0, 0x1f, RZ ;  /* 0x0000001f00007819 */ /* 0x000fc800000006ff */
[----:B------:R-:W2:Y:S02]  /*3d2a0*/  SYNCS.PHASECHK.TRANS64.TRYWAIT P0, [UR5+0x148890], R0 ;  /* 0x14889000ff0075a7 */ /* 0x000ea40008000145 */
[----:B--2---:R-:W-:Y:S05]  /*3d2b0*/  @!P0 BRA `(.L_x_48) ;  /* 0x000000ec00dc8947 */ /* 0x004fea0003800000 */
.L_x_202:
[----:B------:R-:W-:Y:S05]  /*3d2c0*/  @!P1 BRA `(.L_x_49) ;  /* 0x0000000000049947 */ /* 0x000fea0003800000 */
[----:B------:R-:W-:Y:S01]  /*3d2d0*/  BPT.TRAP 0x1 ;  /* 0x000000040000795c */ /* 0x000fe20000300000 */
.L_x_49:
[----:B------:R-:W-:-:S04]  /*3d2e0*/  UIADD3 UR4, UR4, 0x1, URZ ;  /* 0x0000000104047890 */ /* 0x000fc8000fffe03f */
[----:B------:R-:W-:-:S04]  /*3d2f0*/  UISETP.NE.AND UP0, UPT, UR4, 0x2, UPT ;  /* 0x000000020400788c */ /* 0x000fc8000bf05270 */
[----:B------:R-:W-:Y:S02]  /*3d300*/  USEL UR5, URZ, 0x1, UP0 ;  /* 0x000000013f057887 */ /* 0x000fe40008000000 */
[----:B------:R-:W-:Y:S02]  /*3d310*/  USEL UR4, UR4, URZ, UP0 ;  /* 0x0000003f04047287 */ /* 0x000fe40008000000 */
[----:B------:R-:W-:Y:S02]  /*3d320*/  ULOP3.LUT UR5, UR28, UR5, URZ, 0x3c, !UPT ;  /* 0x000000051c057292 */ /* 0x000fe4000f8e3c3f */
[----:B------:R-:W-:-:S04]  /*3d330*/  ULEA UR4, UR4, UR36, 0x3 ;  /* 0x0000002404047291 */ /* 0x000fc8000f8e183f */
[----:B--2---:R-:W-:-:S05]  /*3d340*/  IMAD.U32 R0, RZ, RZ, UR5 ;  /* 0x00000005ff007e24 */ /* 0x004fca000f8e00ff */
[----:B------:R-:W-:-:S04]  /*3d350*/  SHF.L.U32 R0, R0, 0x1f, RZ ;  /* 0x0000001f00007819 */ /* 0x000fc800000006ff */
[----:B------:R-:W2:Y:S02]  /*3d360*/  SYNCS.PHASECHK.TRANS64.TRYWAIT P0, [UR4+0x148890], R0 ;  /* 0x14889000ff0075a7 */ /* 0x000ea40008000144 */
[----:B--2---:R-:W-:Y:S05]  /*3d370*/  @!P0 BRA `(.L_x_50) ;  /* 0x000000ec00c48947 */ /* 0x004fea0003800000 */
.L_x_203:
[----:B------:R-:W-:Y:S01]  /*3d380*/  ULEA UR4, UR37, UR38, 0x1 ;  /* 0x0000002625047291 */ /* 0x000fe2000f8e083f */
[----:B-1----:R-:W-:Y:S02]  /*3d390*/  MOV R0, UR7 ;  /* 0x0000000700007c02 */ /* 0x002fe40008000f00 */
[----:B------:R-:W-:Y:S01]  /*3d3a0*/  MOV R2, RZ ;  /* 0x000000ff00027202 */ /* 0x000fe20000000f00 */
[----:B------:R-:W-:Y:S01]  /*3d3b0*/  ULEA UR4, UR4, UR36, 0x3 ;  /* 0x0000002404047291 */ /* 0x000fe2000f8e183f */
[----:B------:R-:W-:Y:S02]  /*3d3c0*/  SHF.L.U32 R0, R0, 0x1f, RZ ;  /* 0x0000001f00007819 */ /* 0x000fe400000006ff */
[----:B------:R-:W-:-:S06]  /*3d3d0*/  LOP3.LUT P1, RZ, R2, 0x1bf, RZ, 0xc0, !PT ;  /* 0x000001bf02ff7812 */ /* 0x000fcc000782c0ff */
[----:B------:R-:W1:Y:S02]  /*3d3e0*/  SYNCS.PHASECHK.TRANS64.TRYWAIT P0, [UR4+0x1488a0], R0 ;  /* 0x1488a000ff0075a7 */ /* 0x000e640008000144 */
[----:B-1----:R-:W-:Y:S05]  /*3d3f0*/  @!P0 BRA `(.L_x_51) ;  /* 0x000000ec00bc8947 */ /* 0x002fea0003800000 */
.L_x_204:
[----:B------:R-:W-:Y:S05]  /*3d400*/  @!P1 BRA `(.L_x_52) ;  /* 0x0000000000409947 */ /* 0x000fea0003800000 */
[----:B-1----:R-:W-:Y:S01]  /*3d410*/  MOV R2, 0x0 ;  /* 0x0000000000027802 */ /* 0x002fe20000000f00 */
[----:B------:R-:W-:Y:S01]  /*3d420*/  ULDC.64 UR4, c[0x4][0x70] ;  /* 0x01001c0000047ab9 */ /* 0x000fe20000000a00 */
[----:B------:R-:W-:Y:S01]  /*3d430*/  ULDC.64 UR6, c[0x4][0x78] ;  /* 0x01001e0000067ab9 */ /* 0x000fe20000000a00 */
[----:B------:R-:W-:Y:S01]  /*3d440*/  ULDC.64 UR8, c[0x4][0x8] ;  /* 0x0100020000087ab9 */ /* 0x000fe20000000a00 */
[----:B------:R-:W-:Y:S01]  /*3d450*/  IMAD.U32 R4, RZ, RZ, UR4 ;  /* 0x00000004ff047e24 */ /* 0x000fe2000f8e00ff */
[----:B------:R-:W-:Y:S01]  /*3d460*/  MOV R6, UR6 ;  /* 0x0000000600067c02 */ /* 0x000fe20008000f00 */
[----:B------:R-:W1:Y:S01]  /*3d470*/  LDC.64 R2, c[0x4][R2] ;  /* 0x0100000002027b82 */ /* 0x000e620000000a00 */
[----:B------:R-:W-:Y:S01]  /*3d480*/  IMAD.U32 R5, RZ, RZ, UR5 ;  /* 0x00000005ff057e24 */ /* 0x000fe2000f8e00ff */
[----:B------:R-:W-:Y:S01]  /*3d490*/  MOV R11, UR9 ;  /* 0x00000009000b7c02 */ /* 0x000fe20008000f00 */
[----:B------:R-:W-:Y:S01]  /*3d4a0*/  IMAD.U32 R7, RZ, RZ, UR7 ;  /* 0x00000007ff077e24 */ /* 0x000fe2000f8e00ff */
[----:B------:R-:W-:Y:S01]  /*3d4b0*/  MOV R13, RZ ;  /* 0x000000ff000d7202 */ /* 0x000fe20000000f00 */
[----:B------:R-:W-:-:S02]  /*3d4c0*/  IMAD.U32 R10, RZ, RZ, UR8 ;  /* 0x00000008ff0a7e24 */ /* 0x000fc4000f8e00ff */
[----:B------:R-:W-:Y:S02]  /*3d4d0*/  IMAD.MOV.U32 R8, RZ, RZ, 0x70 ;  /* 0x00000070ff087424 */ /* 0x000fe400078e00ff */
[----:B------:R-:W-:-:S07]  /*3d4e0*/  IMAD.MOV.U32 R12, RZ, RZ, 0x1 ;  /* 0x00000001ff0c7424 */ /* 0x000fce00078e00ff */
[----:B------:R-:W-:-:S07]  /*3d4f0*/  LEPC R20, `(.L_x_52) ;  /* 0x000000001014794e */ /* 0x000fce0000000000 */
[----:B-1-3--:R-:W-:Y:S05]  /*3d500*/  CALL.ABS.NOINC R2 ;  /* 0x0000000002007343 */ /* 0x00afea0003c00000 */
.L_x_52:
[----:B-1----:R-:W-:Y:S02]  /*3d510*/  IMAD.U32 R0, RZ, RZ, UR36 ;  /* 0x00000024ff007e24 */ /* 0x002fe4000f8e00ff */
[----:B------:R-:W-:-:S04]  /*3d520*/  IMAD.U32 R17, RZ, RZ, UR38 ;  /* 0x00000026ff117e24 */ /* 0x000fc8000f8e00ff */
[----:B------:R-:W-:-:S05]  /*3d530*/  IMAD R17, R17, 0x4400, R0 ;  /* 0x0000440011117824 */ /* 0x000fca00078e0200 */
[----:B------:R-:W-:-:S13]  /*3d540*/  LOP3.LUT P0, RZ, R17, 0x1b0, RZ, 0xc0, !PT ;  /* 0x000001b011ff7812 */ /* 0x000fda000780c0ff */
[----:B------:R-:W-:Y:S05]  /*3d550*/  @!P0 BRA `(.L_x_53) ;  /* 0x0000000000408947 */ /* 0x000fea0003800000 */
[----:B------:R-:W-:Y:S01]  /*3d560*/  MOV R2, 0x0 ;  /* 0x0000000000027802 */ /* 0x000fe20000000f00 */
[----:B------:R-:W-:Y:S01]  /*3d570*/  ULDC.64 UR6, c[0x4][0x70] ;  /* 0x01001c0000067ab9 */ /* 0x000fe20000000a00 */
[----:B------:R-:W-:Y:S01]  /*3d580*/  ULDC.64 UR8, c[0x4][0x78] ;  /* 0x01001e0000087ab9 */ /* 0x000fe20000000a00 */
[----:B------:R-:W-:Y:S01]  /*3d590*/  ULDC.64 UR4, c[0x4][0x10] ;  /* 0x0100040000047ab9 */ /* 0x000fe20000000a00 */
[----:B------:R-:W-:Y:S01]  /*3d5a0*/  MOV R4, UR6 ;  /* 0x0000000600047c02 */ /* 0x000fe20008000f00 */
[----:B------:R-:W-:Y:S01]  /*3d5b0*/  IMAD.U32 R5, RZ, RZ, UR7 ;  /* 0x00000007ff057e24 */ /* 0x000fe2000f8e00ff */
[----:B------:R-:W1:Y:S01]  /*3d5c0*/  LDC.64 R2, c[0x4][R2] ;  /* 0x0100000002027b82 */ /* 0x000e620000000a00 */
[----:B------:R-:W-:Y:S01]  /*3d5d0*/  IMAD.U32 R6, RZ, RZ, UR8 ;  /* 0x00000008ff067e24 */ /* 0x000fe2000f8e00ff */
[----:B------:R-:W-:Y:S01]  /*3d5e0*/  MOV R7, UR9 ;  /* 0x0000000900077c02 */ /* 0x000fe20008000f00 */
[----:B------:R-:W-:Y:S01]  /*3d5f0*/  IMAD.U32 R10, RZ, RZ, UR4 ;  /* 0x00000004ff0a7e24 */ /* 0x000fe2000f8e00ff */
[----:B------:R-:W-:Y:S01]  /*3d600*/  MOV R8, 0x70 ;  /* 0x0000007000087802 */ /* 0x000fe20000000f00 */
[----:B------:R-:W-:-:S02]  /*3d610*/  IMAD.U32 R11, RZ, RZ, UR5 ;  /* 0x00000005ff0b7e24 */ /* 0x000fc4000f8e00ff */
[----:B------:R-:W-:Y:S02]  /*3d620*/  IMAD.MOV.U32 R12, RZ, RZ, 0x1 ;  /* 0x00000001ff0c7424 */ /* 0x000fe400078e00ff */
[----:B------:R-:W-:-:S07]  /*3d630*/  IMAD.MOV.U32 R13, RZ, RZ, RZ ;  /* 0x000000ffff0d7224 */ /* 0x000fce00078e00ff */
[----:B------:R-:W-:-:S07]  /*3d640*/  LEPC R20, `(.L_x_53) ;  /* 0x000000001014794e */ /* 0x000fce0000000000 */
[----:B-1-3--:R-:W-:Y:S05]  /*3d650*/  CALL.ABS.NOINC R2 ;  /* 0x0000000002007343 */ /* 0x00afea0003c00000 */
.L_x_53:
[----:B------:R-:W2:Y:S04]  /*3d660*/  LDL.LU R126, [R1+0xd4c] ;  /* 0x000d4c00017e7983 */ /* 0x000ea80000300800 */
[----:B------:R-:W2:Y:S04]  /*3d670*/  LDL.LU R125, [R1+0xd48] ;  /* 0x000d4800017d7983 */ /* 0x000ea80000300800 */
[----:B------:R-:W4:Y:S04]  /*3d680*/  LDL.LU R123, [R1+0xd54] ;  /* 0x000d5400017b7983 */ /* 0x000f280000300800 */
[----:B------:R-:W4:Y:S04]  /*3d690*/  LDL.LU R122, [R1+0xd50] ;  /* 0x000d5000017a7983 */ /* 0x000f280000300800 */
[----:B------:R-:W5:Y:S04]  /*3d6a0*/  LDL.LU R113, [R1+0xd7c] ;  /* 0x000d7c0001717983 */ /* 0x000f680000300800 */
[----:B------:R-:W5:Y:S04]  /*3d6b0*/  LDL.LU R112, [R1+0xd78] ;  /* 0x000d780001707983 */ /* 0x000f680000300800 */
        /* <DEDUP_REMOVED lines=122> */
[----:B------:R-:W1:Y:S01]  /*3de60*/  S2R R4, SR_TID.X ;  /* 0x0000000000047919 */ /* 0x000e620000002100 */
[----:B--2---:R-:W-:-:S02]  /*3de70*/  F2FP.F16.F32.PACK_AB R125, R126, R125 ;  /* 0x0000007d7e7d723e */ /* 0x004fc400000000ff */
[----:B----4-:R-:W-:Y:S01]  /*3de80*/  F2FP.F16.F32.PACK_AB R126, R123, R122 ;  /* 0x0000007a7b7e723e */ /* 0x010fe200000000ff */
[----:B------:R-:W2:Y:S01]  /*3de90*/  LDL.LU R197, [R1+0xb04] ;  /* 0x000b040001c57983 */ /* 0x000ea20000300800 */
[----:B-----5:R-:W-:Y:S02]  /*3dea0*/  F2FP.F16.F32.PACK_AB R123, R113, R112 ;  /* 0x00000070717b723e */ /* 0x020fe400000000ff */
[----:B---3--:R-:W-:Y:S01]  /*3deb0*/  F2FP.F16.F32.PACK_AB R112, R103, R102 ;  /* 0x000000666770723e */ /* 0x008fe200000000ff */
[----:B------:R-:W3:Y:S01]  /*3dec0*/  LDL.LU R196, [R1+0xb0c] ;  /* 0x000b0c0001c47983 */ /* 0x000ee20000300800 */
[----:B------:R-:W-:Y:S02]  /*3ded0*/  F2FP.F16.F32.PACK_AB R124, R127, R124 ;  /* 0x0000007c7f7c723e */ /* 0x000fe400000000ff */
[----:B------:R-:W-:Y:S01]  /*3dee0*/  F2FP.F16.F32.PACK_AB R103, R73, R2 ;  /* 0x000000024967723e */ /* 0x000fe200000000ff */
[----:B------:R-:W4:Y:S01]  /*3def0*/  LDL.LU R195, [R1+0xb14] ;  /* 0x000b140001c37983 */ /* 0x000f220000300800 */
[----:B------:R-:W-:-:S02]  /*3df00*/  F2FP.F16.F32.PACK_AB R127, R121, R120 ;  /* 0x00000078797f723e */ /* 0x000fc400000000ff */
[----:B------:R-:W-:Y:S01]  /*3df10*/  F2FP.F16.F32.PACK_AB R120, R119, R118 ;  /* 0x000000767778723e */ /* 0x000fe200000000ff */
[----:B------:R-:W5:Y:S01]  /*3df20*/  LDL.LU R194, [R1+0xb1c] ;  /* 0x000b1c0001c27983 */ /* 0x000f620000300800 */
[----:B------:R-:W-:-:S03]  /*3df30*/  F2FP.F16.F32.PACK_AB R121, R117, R116 ;  /* 0x000000747579723e */ /* 0x000fc600000000ff */
[----:B------:R-:W5:Y:S04]  /*3df40*/  LDL.LU R193, [R1+0xb24] ;  /* 0x000b240001c17983 */ /* 0x000f680000300800 */
[----:B------:R-:W5:Y:S04]  /*3df50*/  LDL.LU R192, [R1+0xb2c] ;  /* 0x000b2c0001c07983 */ /* 0x000f680000300800 */
[----:B------:R-:W5:Y:S01]  /*3df60*/  LDL.LU R191, [R1+0xb34] ;  /* 0x000b340001bf7983 */ /* 0x000f620000300800 */
[C---:B-1----:R-:W-:Y:S01]  /*3df70*/  SHF.L.U32 R0, R4.reuse, 0x4, RZ ;  /* 0x0000000404007819 */ /* 0x042fe200000006ff */
[----:B------:R-:W-:-:S02]  /*3df80*/  IMAD.SHL.U32 R3, R4, 0x20, RZ ;  /* 0x0000002004037824 */ /* 0x000fc400078e00ff */
[----:B------:R-:W5:Y:S01]  /*3df90*/  LDL.LU R190, [R1+0xb3c] ;  /* 0x000b3c0001be7983 */ /* 0x000f620000300800 */
[----:B------:R-:W-:-:S03]  /*3dfa0*/  LOP3.LUT R0, R0, 0x600, RZ, 0xc0, !PT ;  /* 0x0000060000007812 */ /* 0x000fc600078ec0ff */
[----:B------:R-:W5:Y:S01]  /*3dfb0*/  LDL.LU R189, [R1+0xb44] ;  /* 0x000b440001bd7983 */ /* 0x000f620000300800 */
[--C-:B------:R-:W-:Y:S02]  /*3dfc0*/  LOP3.LUT R0, R0, 0x20, R3.reuse, 0xf8, !PT ;  /* 0x0000002000007812 */ /* 0x100fe400078ef803 */
[----:B------:R-:W-:Y:S01]  /*3dfd0*/  F2FP.F16.F32.PACK_AB R122, R115, R114 ;  /* 0x00000072737a723e */ /* 0x000fe200000000ff */
[----:B------:R-:W5:Y:S01]  /*3dfe0*/  LDL.LU R188, [R1+0xb4c] ;  /* 0x000b4c0001bc7983 */ /* 0x000f620000300800 */
[----:B------:R-:W-:Y:S02]  /*3dff0*/  LOP3.LUT R2, R0, 0x100, R3, 0xf8, !PT ;  /* 0x0000010000027812 */ /* 0x000fe400078ef803 */
[----:B------:R-:W-:Y:S01]  /*3e000*/  LOP3.LUT R0, R3, 0xc0, RZ, 0xc0, !PT ;  /* 0x000000c003007812 */ /* 0x000fe200078ec0ff */
[----:B------:R-:W5:Y:S01]  /*3e010*/  LDL.LU R187, [R1+0xb54] ;  /* 0x000b540001bb7983 */ /* 0x000f620000300800 */
[----:B------:R-:W-:Y:S02]  /*3e020*/  F2FP.F16.F32.PACK_AB R116, R111, R110 ;  /* 0x0000006e6f74723e */ /* 0x000fe400000000ff */
[----:B------:R-:W-:Y:S01]  /*3e030*/  F2FP.F16.F32.PACK_AB R117, R109, R108 ;  /* 0x0000006c6d75723e */ /* 0x000fe200000000ff */
[----:B------:R-:W5:Y:S01]  /*3e040*/  LDL.LU R186, [R1+0xb5c] ;  /* 0x000b5c0001ba7983 */ /* 0x000f620000300800 */
[----:B------:R-:W-:-:S02]  /*3e050*/  F2FP.F16.F32.PACK_AB R118, R107, R106 ;  /* 0x0000006a6b76723e */ /* 0x000fc400000000ff */
[----:B------:R-:W-:Y:S01]  /*3e060*/  F2FP.F16.F32.PACK_AB R119, R105, R104 ;  /* 0x000000686977723e */ /* 0x000fe200000000ff */
[----:B------:R-:W5:Y:S01]  /*3e070*/  LDL.LU R185, [R1+0xb64] ;  /* 0x000b640001b97983 */ /* 0x000f620000300800 */
[----:B------:R-:W-:Y:S02]  /*3e080*/  SHF.R.U32.HI R3, RZ, 0x1, R4 ;  /* 0x00000001ff037819 */ /* 0x000fe40000011604 */
[----:B------:R-:W-:Y:S01]  /*3e090*/  F2FP.F16.F32.PACK_AB R114, R99, R98 ;  /* 0x000000626372723e */ /* 0x000fe200000000ff */
[----:B------:R-:W5:Y:S01]  /*3e0a0*/  LDL.LU R184, [R1+0xb6c] ;  /* 0x000b6c0001b87983 */ /* 0x000f620000300800 */
[----:B------:R-:W-:Y:S02]  /*3e0b0*/  F2FP.F16.F32.PACK_AB R115, R97, R96 ;  /* 0x000000606173723e */ /* 0x000fe400000000ff */
[----:B------:R-:W-:Y:S01]  /*3e0c0*/  F2FP.F16.F32.PACK_AB R108, R95, R94 ;  /* 0x0000005e5f6c723e */ /* 0x000fe200000000ff */
[----:B------:R-:W5:Y:S01]  /*3e0d0*/  LDL.LU R183, [R1+0xb74] ;  /* 0x000b740001b77983 */ /* 0x000f620000300800 */
[----:B------:R-:W-:-:S02]  /*3e0e0*/  F2FP.F16.F32.PACK_AB R109, R93, R92 ;  /* 0x0000005c5d6d723e */ /* 0x000fc400000000ff */
[----:B------:R-:W-:Y:S01]  /*3e0f0*/  F2FP.F16.F32.PACK_AB R110, R91, R90 ;  /* 0x0000005a5b6e723e */ /* 0x000fe200000000ff */
[----:B------:R-:W5:Y:S01]  /*3e100*/  LDL.LU R182, [R1+0xb7c] ;  /* 0x000b7c0001b67983 */ /* 0x000f620000300800 */
[----:B------:R-:W-:Y:S02]  /*3e110*/  F2FP.F16.F32.PACK_AB R111, R89, R88 ;  /* 0x00000058596f723e */ /* 0x000fe400000000ff */
        /* <DEDUP_REMOVED lines=10> */
[----:B------:R-:W3:Y:S01]  /*3e1c0*/  LDL.LU R69, [R1+0xb08] ;  /* 0x000b080001457983 */ /* 0x000ee20000300800 */
[----:B------:R-:W-:Y:S02]  /*3e1d0*/  F2FP.F16.F32.PACK_AB R99, R66, R65 ;  /* 0x000000414263723e */ /* 0x000fe400000000ff */
[----:B------:R-:W-:Y:S01]  /*3e1e0*/  F2FP.F16.F32.PACK_AB R92, R64, R63 ;  /* 0x0000003f405c723e */ /* 0x000fe200000000ff */
[----:B------:R-:W2:Y:S01]  /*3e1f0*/  LDL.LU R68, [R1+0xb00] ;  /* 0x000b000001447983 */ /* 0x000ea20000300800 */
[----:B------:R-:W-:-:S02]  /*3e200*/  F2FP.F16.F32.PACK_AB R93, R62, R61 ;  /* 0x0000003d3e5d723e */ /* 0x000fc400000000ff */
[----:B------:R-:W-:Y:S01]  /*3e210*/  F2FP.F16.F32.PACK_AB R94, R60, R59 ;  /* 0x0000003b3c5e723e */ /* 0x000fe200000000ff */
[----:B------:R-:W4:Y:S01]  /*3e220*/  LDL.LU R70, [R1+0xb10] ;  /* 0x000b100001467983 */ /* 0x000f220000300800 */
        /* <DEDUP_REMOVED lines=13> */
[----:B------:R-:W-:Y:S01]  /*3e300*/  LOP3.LUT R0, R0, 0x8, R3, 0xf8, !PT ;  /* 0x0000000800007812 */ /* 0x000fe200078ef803 */
[----:B------:R-:W5:Y:S01]  /*3e310*/  LDL.LU R67, [R1+0xb38] ;  /* 0x000b380001437983 */ /* 0x000f620000300800 */
[----:B------:R-:W-:Y:S01]  /*3e320*/  F2FP.F16.F32.PACK_AB R80, R40, R39 ;  /* 0x000000272850723e */ /* 0x000fe200000000ff */
[----:B------:R-:W-:-:S02]  /*3e330*/  IMAD.SHL.U32 R3, R4, 0x4, RZ ;  /* 0x0000000404037824 */ /* 0x000fc400078e00ff */
[----:B------:R-:W5:Y:S04]  /*3e340*/  LDL.LU R60, [R1+0xb40] ;  /* 0x000b4000013c7983 */ /* 0x000f680000300800 */
[----:B------:R-:W5:Y:S01]  /*3e350*/  LDL.LU R61, [R1+0xb48] ;  /* 0x000b4800013d7983 */ /* 0x000f620000300800 */
[----:B------:R-:W-:-:S03]  /*3e360*/  F2FP.F16.F32.PACK_AB R81, R38, R37 ;  /* 0x000000252651723e */ /* 0x000fc600000000ff */
        /* <DEDUP_REMOVED lines=47> */
[----:B------:R-:W5:Y:S01]  /*3e660*/  LDL.LU R161, [R1+0xc24] ;  /* 0x000c240001a17983 */ /* 0x000f620000300800 */
[----:B------:R-:W-:-:S03]  /*3e670*/  F2FP.F16.F32.PACK_AB R113, R101, R100 ;  /* 0x000000646571723e */ /* 0x000fc600000000ff */
[----:B------:R-:W5:Y:S04]  /*3e680*/  LDL.LU R137, [R1+0xce4] ;  /* 0x000ce40001897983 */ /* 0x000f680000300800 */
        /* <DEDUP_REMOVED lines=72> */
[----:B------:R-:W-:-:S04]  /*3eb10*/  LOP3.LUT R19, R4, 0x7f, RZ, 0xc0, !PT ;  /* 0x0000007f04137812 */ /* 0x000fc800078ec0ff */
[----:B------:R-:W-:-:S04]  /*3eb20*/  IADD3 R19, R19, 0x1f, RZ ;  /* 0x0000001f13137810 */ /* 0x000fc80007ffe0ff */
[----:B------:R-:W-:Y:S02]  /*3eb30*/  ISETP.GT.U32.AND P1, PT, R19, 0x3e, PT ;  /* 0x0000003e1300780c */ /* 0x000fe40003f24070 */
[----:B------:R-:W-:Y:S02]  /*3eb40*/  LOP3.LUT P0, RZ, R4, 0x4, RZ, 0xc0, !PT ;  /* 0x0000000404ff7812 */ /* 0x000fe4000780c0ff */
[----:B------:R-:W-:Y:S02]  /*3eb50*/  LOP3.LUT R0, R2, R0, RZ, 0xfc, !PT ;  /* 0x0000000002007212 */ /* 0x000fe400078efcff */
[----:B--2---:R-:W-:Y:S02]  /*3eb60*/  F2FP.F16.F32.PACK_AB R68, R197, R68 ;  /* 0x00000044c544723e */ /* 0x004fe400000000ff */
[----:B---3--:R-:W-:Y:S02]  /*3eb70*/  F2FP.F16.F32.PACK_AB R69, R196, R69 ;  /* 0x00000045c445723e */ /* 0x008fe400000000ff */
[----:B----4-:R-:W-:-:S02]  /*3eb80*/  F2FP.F16.F32.PACK_AB R70, R195, R70 ;  /* 0x00000046c346723e */ /* 0x010fc400000000ff */
[----:B-----5:R-:W-:Y:S02]  /*3eb90*/  F2FP.F16.F32.PACK_AB R71, R194, R71 ;  /* 0x00000047c247723e */ /* 0x020fe400000000ff */
        /* <DEDUP_REMOVED lines=31> */
[----:B------:R-:W-:Y:S01]  /*3ed90*/  IMAD.MOV.U32 R18, RZ, RZ, 0x10 ;  /* 0x00000010ff127424 */ /* 0x000fe200078e00ff */
[----:B------:R-:W-:Y:S02]  /*3eda0*/  F2FP.F16.F32.PACK_AB R38, R163, R38 ;  /* 0x00000026a326723e */ /* 0x000fe400000000ff */
[----:B------:R-:W-:Y:S02]  /*3edb0*/  F2FP.F16.F32.PACK_AB R39, R162, R39 ;  /* 0x00000027a227723e */ /* 0x000fe400000000ff */
[----:B------:R-:W-:Y:S02]  /*3edc0*/  SEL R18, R18, 0xfffffff0, !P0 ;  /* 0xfffffff012127807 */ /* 0x000fe40004000000 */
[----:B------:R-:W-:Y:S01]  /*3edd0*/  F2FP.F16.F32.PACK_AB R6, R16, R6 ;  /* 0x000000061006723e */ /* 0x000fe200000000ff */
[----:B------:R-:W-:Y:S01]  /*3ede0*/  IMAD R16, R0, 0x2, R17 ;  /* 0x0000000200107824 */ /* 0x000fe200078e0211 */
        /* <DEDUP_REMOVED lines=25> */
[----:B------:R-:W-:Y:S01]  /*3ef80*/  F2FP.F16.F32.PACK_AB R7, R7, R3 ;  /* 0x000000030707723e */ /* 0x000fe200000000ff */
[----:B------:R-:W-:Y:S06]  /*3ef90*/  @P1 BRA `(.L_x_54) ;  /* 0x0000000000041947 */ /* 0x000fec0003800000 */
[----:B------:R-:W-:-:S04]  /*3efa0*/  DEPBAR.LE SB0, 0x1 ;  /* 0x000080400000791a */ /* 0x000fc80000000000 */
.L_x_54:
[----:B------:R-:W-:Y:S05]  /*3efb0*/  WARPSYNC.ALL ;  /* 0x0000000000007948 */ /* 0x000fea0003800000 */
[----:B------:R-:W-:Y:S01]  /*3efc0*/  BAR.SYNC.DEFER_BLOCKING 0x1, 0x80 ;  /* 0x0042000000007b1d */ /* 0x000fe20000010000 */
[----:B------:R-:W-:-:S05]  /*3efd0*/  LEA R0, R18, R16, 0x1 ;  /* 0x0000001012007211 */ /* 0x000fca00078e08ff */
[----:B------:R-:W-:Y:S01]  /*3efe0*/  BSSY B0, `(.L_x_55) ;  /* 0x0000015000007945 */ /* 0x000fe20003800000 */
[----:B------:R1:W-:Y:S04]  /*3eff0*/  STSM.16.M88.4 [R16], R132 ;  /* 0x0000008410007844 */ /* 0x0003e80000000200 */
[----:B------:R1:W-:Y:S01]  /*3f000*/  STSM.16.M88.4 [R0], R128 ;  /* 0x0000008000007844 */ /* 0x0003e20000000200 */
[----:B------:R-:W-:Y:S01]  /*3f010*/  @!PT LDS RZ, [RZ] ;  /* 0x00000000fffff984 */ /* 0x000fe20000000800 */
[----:B------:R-:W-:Y:S01]  /*3f020*/  @!PT LDS RZ, [RZ] ;  /* 0x00000000fffff984 */ /* 0x000fe20000000800 */
[----:B------:R-:W-:Y:S01]  /*3f030*/  @!PT LDS RZ, [RZ] ;  /* 0x00000000fffff984 */ /* 0x000fe20000000800 */
[----:B------:R-:W-:Y:S01]  /*3f040*/  @!PT LDS RZ, [RZ] ;  /* 0x00000000fffff984 */ /* 0x000fe20000000800 */
[----:B------:R2:W-:Y:S06]  /*3f050*/  MEMBAR.ALL.CTA ;  /* 0x0000000000007992 */ /* 0x0005ec0000008000 */
[----:B--2---:R-:W2:Y:S02]  /*3f060*/  FENCE.VIEW.ASYNC.S ;  /* 0x00000000000073c6 */ /* 0x004ea40000000000 */
[----:B--2---:R-:W-:Y:S06]  /*3f070*/  BAR.SYNC.DEFER_BLOCKING 0x1, 0x80 ;  /* 0x0042000000007b1d */ /* 0x004fec0000010000 */
[----:B------:R-:W-:Y:S05]  /*3f080*/  @P1 BRA `(.L_x_56) ;  /* 0x0000000000281947 */ /* 0x000fea0003800000 */
[----:B------:R-:W-:Y:S01]  /*3f090*/  S2UR UR44, SR_CTAID.Z ;  /* 0x00000000002c79c3 */ /* 0x000fe20000002700 */
[----:B------:R-:W-:Y:S01]  /*3f0a0*/  ULDC.64 UR4, c[0x0][0x198] ;  /* 0x0000660000047ab9 */ /* 0x000fe20000000a00 */
[----:B------:R-:W-:Y:S01]  /*3f0b0*/  R2UR UR40, R17 ;  /* 0x00000000112872ca */ /* 0x000fe200000e0000 */
[----:B------:R-:W-:Y:S01]  /*3f0c0*/  UIADD3 UR4, UP0, UR4, 0x9f0, URZ ;  /* 0x000009f004047890 */ /* 0x000fe2000ff1e03f */
[----:B------:R-:W-:-:S03]  /*3f0d0*/  UMOV UR41, URZ ;  /* 0x0000003f00297c82 */ /* 0x000fc60008000000 */
[----:B------:R-:W-:Y:S01]  /*3f0e0*/  UIADD3.X UR5, URZ, UR5, URZ, UP0, !UPT ;  /* 0x000000053f057290 */ /* 0x000fe200087fe43f */
[----:B------:R-:W2:Y:S08]  /*3f0f0*/  S2UR UR43, SR_CTAID.Y ;  /* 0x00000000002b79c3 */ /* 0x000eb00000002600 */
[----:B--2---:R2:W-:Y:S01]  /*3f100*/  UTMASTG.4D [UR40], [UR4] ;  /* 0x00000028040073b5 */ /* 0x0045e20008018000 */
[----:B------:R0:W-:Y:S01]  /*3f110*/  UTMACMDFLUSH ;  /* 0x00000000000079b7 */ /* 0x0001e20000000000 */
[----:B--2---:R-:W-:-:S04]  /*3f120*/  DEPBAR.LE SB0, 0x1 ;  /* 0x000080400000791a */ /* 0x004fc80000000000 */
.L_x_56:
[----:B------:R-:W-:Y:S05]  /*3f130*/  BSYNC B0 ;  /* 0x0000000000007941 */ /* 0x000fea0003800000 */
.L_x_55:
[----:B------:R-:W-:Y:S01]  /*3f140*/  BAR.SYNC.DEFER_BLOCKING 0x1, 0x80 ;  /* 0x0042000000007b1d */ /* 0x000fe20000010000 */
[----:B------:R-:W-:-:S05]  /*3f150*/  VIADD R2, R16, 0x1000 ;  /* 0x0000100010027836 */ /* 0x000fca0000000000 */
[----:B------:R-:W-:Y:S01]  /*3f160*/  BSSY B0, `(.L_x_57) ;  /* 0x0000017000007945 */ /* 0x000fe20003800000 */
[----:B------:R2:W-:Y:S04]  /*3f170*/  STSM.16.M88.4 [R16+0x1000], R124 ;  /* 0x0010007c10007844 */ /* 0x0005e80000000200 */
[----:B------:R2:W-:Y:S01]  /*3f180*/  STSM.16.M88.4 [R0+0x1000], R120 ;  /* 0x0010007800007844 */ /* 0x0005e20000000200 */
[----:B------:R-:W-:Y:S01]  /*3f190*/  @!PT LDS RZ, [RZ] ;  /* 0x00000000fffff984 */ /* 0x000fe20000000800 */
[----:B------:R-:W-:Y:S01]  /*3f1a0*/  @!PT LDS RZ, [RZ] ;  /* 0x00000000fffff984 */ /* 0x000fe20000000800 */
[----:B------:R-:W-:Y:S01]  /*3f1b0*/  @!PT LDS RZ, [RZ] ;  /* 0x00000000fffff984 */ /* 0x000fe20000000800 */
[----:B------:R-:W-:Y:S01]  /*3f1c0*/  @!PT LDS RZ, [RZ] ;  /* 0x00000000fffff984 */ /* 0x000fe20000000800 */
[----:B------:R3:W-:Y:S06]  /*3f1d0*/  MEMBAR.ALL.CTA ;  /* 0x0000000000007992 */ /* 0x0007ec0000008000 */
[----:B---3--:R-:W3:Y:S02]  /*3f1e0*/  FENCE.VIEW.ASYNC.S ;  /* 0x00000000000073c6 */ /* 0x008ee40000000000 */
[----:B---3--:R-:W-:Y:S06]  /*3f1f0*/  BAR.SYNC.DEFER_BLOCKING 0x1, 0x80 ;  /* 0x0042000000007b1d */ /* 0x008fec0000010000 */
[----:B------:R-:W-:Y:S05]  /*3f200*/  @P1 BRA `(.L_x_58) ;  /* 0x0000000000301947 */ /* 0x000fea0003800000 */
[----:B------:R-:W-:Y:S01]  /*3f210*/  S2UR UR12, SR_CTAID.Z ;  /* 0x00000000000c79c3 */ /* 0x000fe20000002700 */
[----:B------:R-:W-:Y:S01]  /*3f220*/  R2UR UR8, R17 ;  /* 0x00000000110872ca */ /* 0x000fe200000e0000 */
[----:B------:R-:W-:Y:S01]  /*3f230*/  ULDC.64 UR4, c[0x0][0x198] ;  /* 0x0000660000047ab9 */ /* 0x000fe20000000a00 */
[----:B------:R-:W-:Y:S01]  /*3f240*/  UMOV UR9, 0x20 ;  /* 0x0000002000097882 */ /* 0x000fe20000000000 */
[----:B------:R-:W-:Y:S01]  /*3f250*/  UIADD3 UR4, UP0, UR4, 0x9f0, URZ ;  /* 0x000009f004047890 */ /* 0x000fe2000ff1e03f */
[----:B------:R-:W-:-:S03]  /*3f260*/  UMOV UR10, UR42 ;  /* 0x0000002a000a7c82 */ /* 0x000fc60008000000 */
[----:B------:R-:W3:Y:S01]  /*3f270*/  S2UR UR11, SR_CTAID.Y ;  /* 0x00000000000b79c3 */ /* 0x000ee20000002600 */
[----:B------:R-:W-:-:S05]  /*3f280*/  UIADD3.X UR5, URZ, UR5, URZ, UP0, !UPT ;  /* 0x000000053f057290 */ /* 0x000fca00087fe43f */
[----:B------:R-:W-:-:S09]  /*3f290*/  UIADD3 UR8, UR8, 0x1000, URZ ;  /* 0x0000100008087890 */ /* 0x000fd2000fffe03f */
[----:B---3--:R3:W-:Y:S01]  /*3f2a0*/  UTMASTG.4D [UR8], [UR4] ;  /* 0x00000008040073b5 */ /* 0x0087e20008018000 */
[----:B------:R0:W-:Y:S01]  /*3f2b0*/  UTMACMDFLUSH ;  /* 0x00000000000079b7 */ /* 0x0001e20000000000 */
[----:B---3--:R-:W-:-:S04]  /*3f2c0*/  DEPBAR.LE SB0, 0x1 ;  /* 0x000080400000791a */ /* 0x008fc80000000000 */
.L_x_58:
[----:B------:R-:W-:Y:S05]  /*3f2d0*/  BSYNC B0 ;  /* 0x0000000000007941 */ /* 0x000fea0003800000 */
.L_x_57:
[----:B------:R-:W-:Y:S01]  /*3f2e0*/  BAR.SYNC.DEFER_BLOCKING 0x1, 0x80 ;  /* 0x0042000000007b1d */ /* 0x000fe20000010000 */
[----:B------:R-:W-:-:S05]  /*3f2f0*/  IMAD R2, R18, 0x2, R2 ;  /* 0x0000000212027824 */ /* 0x000fca00078e0202 */
        /* <DEDUP_REMOVED lines=8> */
[----:B----4-:R-:W4:Y:S02]  /*3f380*/  FENCE.VIEW.ASYNC.S ;  /* 0x00000000000073c6 */ /* 0x010f240000000000 */
[----:B----4-:R-:W-:Y:S06]  /*3f390*/  BAR.SYNC.DEFER_BLOCKING 0x1, 0x80 ;  /* 0x0042000000007b1d */ /* 0x010fec0000010000 */
[----:B------:R-:W-:Y:S05]  /*3f3a0*/  @P1 BRA `(.L_x_60) ;  /* 0x00000000002c1947 */ /* 0x000fea0003800000 */
[----:B------:R-:W-:Y:S01]  /*3f3b0*/  S2UR UR12, SR_CTAID.Z ;  /* 0x00000000000c79c3 */ /* 0x000fe20000002700 */
[----:B------:R-:W-:Y:S01]  /*3f3c0*/  ULDC.64 UR4, c[0x0][0x198] ;  /* 0x0000660000047ab9 */ /* 0x000fe20000000a00 */
[----:B------:R-:W-:Y:S01]  /*3f3d0*/  R2UR UR8, R17 ;  /* 0x00000000110872ca */ /* 0x000fe200000e0000 */
[----:B------:R-:W-:Y:S01]  /*3f3e0*/  UIADD3 UR4, UP0, UR4, 0x9f0, URZ ;  /* 0x000009f004047890 */ /* 0x000fe2000ff1e03f */
[----:B------:R-:W-:Y:S01]  /*3f3f0*/  UMOV UR9, 0x40 ;  /* 0x0000004000097882 */ /* 0x000fe20000000000 */
[----:B------:R-:W-:Y:S02]  /*3f400*/  UMOV UR10, UR42 ;  /* 0x0000002a000a7c82 */ /* 0x000fe40008000000 */
[----:B------:R-:W-:Y:S01]  /*3f410*/  UIADD3.X UR5, URZ, UR5, URZ, UP0, !UPT ;  /* 0x000000053f057290 */ /* 0x000fe200087fe43f */
[----:B------:R-:W4:Y:S08]  /*3f420*/  S2UR UR11, SR_CTAID.Y ;  /* 0x00000000000b79c3 */ /* 0x000f300000002600 */
[----:B----4-:R4:W-:Y:S01]  /*3f430*/  UTMASTG.4D [UR8], [UR4] ;  /* 0x00000008040073b5 */ /* 0x0109e20008018000 */
[----:B------:R0:W-:Y:S01]  /*3f440*/  UTMACMDFLUSH ;  /* 0x00000000000079b7 */ /* 0x0001e20000000000 */
[----:B----4-:R-:W-:-:S04]  /*3f450*/  DEPBAR.LE SB0, 0x1 ;  /* 0x000080400000791a */ /* 0x010fc80000000000 */
.L_x_60:
[----:B------:R-:W-:Y:S05]  /*3f460*/  BSYNC B0 ;  /* 0x0000000000007941 */ /* 0x000fea0003800000 */
.L_x_59:
[----:B------:R-:W-:Y:S06]  /*3f470*/  BAR.SYNC.DEFER_BLOCKING 0x1, 0x80 ;  /* 0x0042000000007b1d */ /* 0x000fec0000010000 */
[----:B------:R-:W-:Y:S01]  /*3f480*/  BSSY B0, `(.L_x_61) ;  /* 0x0000017000007945 */ /* 0x000fe20003800000 */
[----:B------:R4:W-:Y:S04]  /*3f490*/  STSM.16.M88.4 [R16+0x1000], R108 ;  /* 0x0010006c10007844 */ /* 0x0009e80000000200 */
[----:B------:R4:W-:Y:S01]  /*3f4a0*/  STSM.16.M88.4 [R2], R104 ;  /* 0x0000006802007844 */ /* 0x0009e20000000200 */
[----:B------:R-:W-:Y:S01]  /*3f4b0*/  @!PT LDS RZ, [RZ] ;  /* 0x00000000fffff984 */ /* 0x000fe20000000800 */
[----:B------:R-:W-:Y:S01]  /*3f4c0*/  @!PT LDS RZ, [RZ] ;  /* 0x00000000fffff984 */ /* 0x000fe20000000800 */
[----:B------:R-:W-:Y:S01]  /*3f4d0*/  @!PT LDS RZ, [RZ] ;  /* 0x00000000fffff984 */ /* 0x000fe20000000800 */
[----:B------:R-:W-:Y:S01]  /*3f4e0*/  @!PT LDS RZ, [RZ] ;  /* 0x00000000fffff984 */ /* 0x000fe20000000800 */
[----:B------:R5:W-:Y:S06]  /*3f4f0*/  MEMBAR.ALL.CTA ;  /* 0x0000000000007992 */ /* 0x000bec0000008000 */
[----:B-----5:R-:W5:Y:S02]  /*3f500*/  FENCE.VIEW.ASYNC.S ;  /* 0x00000000000073c6 */ /* 0x020f640000000000 */
[----:B-----5:R-:W-:Y:S06]  /*3f510*/  BAR.SYNC.DEFER_BLOCKING 0x1, 0x80 ;  /* 0x0042000000007b1d */ /* 0x020fec0000010000 */
[----:B------:R-:W-:Y:S05]  /*3f520*/  @P1 BRA `(.L_x_62) ;  /* 0x0000000000301947 */ /* 0x000fea0003800000 */
[----:B------:R-:W-:Y:S01]  /*3f530*/  S2UR UR12, SR_CTAID.Z ;  /* 0x00000000000c79c3 */ /* 0x000fe20000002700 */
[----:B------:R-:W-:Y:S01]  /*3f540*/  R2UR UR8, R17 ;  /* 0x00000000110872ca */ /* 0x000fe200000e0000 */
[----:B------:R-:W-:Y:S01]  /*3f550*/  ULDC.64 UR4, c[0x0][0x198] ;  /* 0x0000660000047ab9 */ /* 0x000fe20000000a00 */
[----:B------:R-:W-:Y:S01]  /*3f560*/  UMOV UR9, 0x60 ;  /* 0x0000006000097882 */ /* 0x000fe20000000000 */
[----:B------:R-:W-:Y:S01]  /*3f570*/  UIADD3 UR4, UP0, UR4, 0x9f0, URZ ;  /* 0x000009f004047890 */ /* 0x000fe2000ff1e03f */
[----:B------:R-:W-:-:S03]  /*3f580*/  UMOV UR10, UR42 ;  /* 0x0000002a000a7c82 */ /* 0x000fc60008000000 */
[----:B------:R-:W5:Y:S01]  /*3f590*/  S2UR UR11, SR_CTAID.Y ;  /* 0x00000000000b79c3 */ /* 0x000f620000002600 */
[----:B------:R-:W-:-:S05]  /*3f5a0*/  UIADD3.X UR5, URZ, UR5, URZ, UP0, !UPT ;  /* 0x000000053f057290 */ /* 0x000fca00087fe43f */
[----:B------:R-:W-:-:S09]  /*3f5b0*/  UIADD3 UR8, UR8, 0x1000, URZ ;  /* 0x0000100008087890 */ /* 0x000fd2000fffe03f */
[----:B-----5:R1:W-:Y:S01]  /*3f5c0*/  UTMASTG.4D [UR8], [UR4] ;  /* 0x00000008040073b5 */ /* 0x0203e20008018000 */
[----:B------:R0:W-:Y:S01]  /*3f5d0*/  UTMACMDFLUSH ;  /* 0x00000000000079b7 */ /* 0x0001e20000000000 */
[----:B-1----:R-:W-:-:S04]  /*3f5e0*/  DEPBAR.LE SB0, 0x1 ;  /* 0x000080400000791a */ /* 0x002fc80000000000 */
.L_x_62:
[----:B------:R-:W-:Y:S05]  /*3f5f0*/  BSYNC B0 ;  /* 0x0000000000007941 */ /* 0x000fea0003800000 */
.L_x_61:
[----:B------:R-:W-:Y:S06]  /*3f600*/  BAR.SYNC.DEFER_BLOCKING 0x1, 0x80 ;  /* 0x0042000000007b1d */ /* 0x000fec0000010000 */
        /* <DEDUP_REMOVED lines=18> */
[----:B------:R-:W5:Y:S08]  /*3f730*/  S2UR UR11, SR_CTAID.Y ;  /* 0x00000000000b79c3 */ /* 0x000f700000002600 */
[----:B-----5:R1:W-:Y:S01]  /*3f740*/  UTMASTG.4D [UR8], [UR4] ;  /* 0x00000008040073b5 */ /* 0x0203e20008018000 */
[----:B------:R0:W-:Y:S01]  /*3f750*/  UTMACMDFLUSH ;  /* 0x00000000000079b7 */ /* 0x0001e20000000000 */
[----:B-1----:R-:W-:-:S04]  /*3f760*/  DEPBAR.LE SB0, 0x1 ;  /* 0x000080400000791a */ /* 0x002fc80000000000 */
.L_x_64:
[----:B------:R-:W-:Y:S05]  /*3f770*/  BSYNC B0 ;  /* 0x0000000000007941 */ /* 0x000fea0003800000 */
.L_x_63:
        /* <DEDUP_REMOVED lines=24> */
.L_x_66:
[----:B------:R-:W-:Y:S05]  /*3f900*/  BSYNC B0 ;  /* 0x0000000000007941 */ /* 0x000fea0003800000 */
.L_x_65:
        /* <DEDUP_REMOVED lines=23> */
.L_x_68:
[----:B------:R-:W-:Y:S05]  /*3fa80*/  BSYNC B0 ;  /* 0x0000000000007941 */ /* 0x000fea0003800000 */
.L_x_67:
        /* <DEDUP_REMOVED lines=24> */
.L_x_70:
[----:B------:R-:W-:Y:S05]  /*3fc10*/  BSYNC B0 ;  /* 0x0000000000007941 */ /* 0x000fea0003800000 */
.L_x_69:
        /* <DEDUP_REMOVED lines=23> */
.L_x_72:
[----:B------:R-:W-:Y:S05]  /*3fd90*/  BSYNC B0 ;  /* 0x0000000000007941 */ /* 0x000fea0003800000 */
.L_x_71:
        /* <DEDUP_REMOVED lines=24> */
.L_x_74:
[----:B------:R-:W-:Y:S05]  /*3ff20*/  BSYNC B0 ;  /* 0x0000000000007941 */ /* 0x000fea0003800000 */
.L_x_73:
        /* <DEDUP_REMOVED lines=23> */
.L_x_76:
[----:B------:R-:W-:Y:S05]  /*400a0*/  BSYNC B0 ;  /* 0x0000000000007941 */ /* 0x000fea0003800000 */
.L_x_75:
        /* <DEDUP_REMOVED lines=24> */
.L_x_78:
[----:B------:R-:W-:Y:S05]  /*40230*/  BSYNC B0 ;  /* 0x0000000000007941 */ /* 0x000fea0003800000 */
.L_x_77:
        /* <DEDUP_REMOVED lines=23> */
.L_x_80:
[----:B------:R-:W-:Y:S05]  /*403b0*/  BSYNC B0 ;  /* 0x0000000000007941 */ /* 0x000fea0003800000 */
.L_x_79:
        /* <DEDUP_REMOVED lines=24> */
.L_x_82:
[----:B------:R-:W-:Y:S05]  /*40540*/  BSYNC B0 ;  /* 0x0000000000007941 */ /* 0x000fea0003800000 */
.L_x_81:
        /* <DEDUP_REMOVED lines=23> */
.L_x_84:
[----:B------:R-:W-:Y:S05]  /*406c0*/  BSYNC B0 ;  /* 0x0000000000007941 */ /* 0x000fea0003800000 */
.L_x_83:
[----:B------:R-:W-:Y:S01]  /*406d0*/  BAR.SYNC.DEFER_BLOCKING 0x1, 0x80 ;  /* 0x0042000000007b1d */ /* 0x000fe20000010000 */
[----:B-123--:R-:W-:-:S04]  /*406e0*/  MOV R0, RZ ;  /* 0x000000ff00007202 */ /* 0x00efc80000000f00 */
[----:B------:R-:W-:Y:S01]  /*406f0*/  LOP3.LUT P0, RZ, R0, 0x1bf, RZ, 0xc0, !PT ;  /* 0x000001bf00ff7812 */ /* 0x000fe2000780c0ff */
        /* <DEDUP_REMOVED lines=12> */
[----:B------:R-:W-:Y:S01]  /*407c0*/  R2UR UR8, R17 ;  /* 0x00000000110872ca */ /* 0x000fe200000e0000 */
[----:B------:R-:W-:Y:S01]  /*407d0*/  ULDC.64 UR4, c[0x0][0x198] ;  /* 0x0000660000047ab9 */ /* 0x000fe20000000a00 */
[----:B------:R-:W-:Y:S01]  /*407e0*/  UMOV UR9, 0x1e0 ;  /* 0x000001e000097882 */ /* 0x000fe20000000000 */
[----:B------:R-:W-:Y:S01]  /*407f0*/  UIADD3 UR4, UP0, UR4, 0x9f0, URZ ;  /* 0x000009f004047890 */ /* 0x000fe2000ff1e03f */
[----:B------:R-:W-:-:S03]  /*40800*/  UMOV UR10, UR42 ;  /* 0x0000002a000a7c82 */ /* 0x000fc60008000000 */
[----:B------:R-:W2:Y:S01]  /*40810*/  S2UR UR11, SR_CTAID.Y ;  /* 0x00000000000b79c3 */ /* 0x000ea20000002600 */
[----:B------:R-:W-:-:S05]  /*40820*/  UIADD3.X UR5, URZ, UR5, URZ, UP0, !UPT ;  /* 0x000000053f057290 */ /* 0x000fca00087fe43f */
[----:B------:R-:W-:-:S09]  /*40830*/  UIADD3 UR8, UR8, 0x1000, URZ ;  /* 0x0000100008087890 */ /* 0x000fd2000fffe03f */
[----:B--2---:R2:W-:Y:S02]  /*40840*/  UTMASTG.4D [UR8], [UR4] ;  /* 0x00000008040073b5 */ /* 0x0045e40008018000 */
[----:B--2---:R0:W-:Y:S02]  /*40850*/  UTMACMDFLUSH ;  /* 0x00000000000079b7 */ /* 0x0041e40000000000 */
.L_x_86:
[----:B------:R-:W-:Y:S05]  /*40860*/  BSYNC B0 ;  /* 0x0000000000007941 */ /* 0x000fea0003800000 */
.L_x_85:
[----:B------:R-:W-:Y:S05]  /*40870*/  @!P0 BRA `(.L_x_87) ;  /* 0x0000000000408947 */ /* 0x000fea0003800000 */
[----:B-1--4-:R-:W-:Y:S01]  /*40880*/  MOV R2, 0x0 ;  /* 0x0000000000027802 */ /* 0x012fe20000000f00 */
        /* <DEDUP_REMOVED lines=14> */
[----:B-1----:R-:W-:Y:S05]  /*40970*/  CALL.ABS.NOINC R2 ;  /* 0x0000000002007343 */ /* 0x002fea0003c00000 */
.L_x_87:
[----:B------:R-:W-:-:S04]  /*40980*/  IADD3 R0, R17, 0x2200, RZ ;  /* 0x0000220011007810 */ /* 0x000fc80007ffe0ff */
[----:B------:R-:W-:-:S13]  /*40990*/  LOP3.LUT P0, RZ, R0, 0x1b0, RZ, 0xc0, !PT ;  /* 0x000001b000ff7812 */ /* 0x000fda000780c0ff */
[----:B------:R-:W-:Y:S05]  /*409a0*/  @!P0 BRA `(.L_x_88) ;  /* 0x0000000000408947 */ /* 0x000fea0003800000 */
[----:B-1--4-:R-:W-:Y:S01]  /*409b0*/  MOV R2, 0x0 ;  /* 0x0000000000027802 */ /* 0x012fe20000000f00 */
        /* <DEDUP_REMOVED lines=14> */
[----:B-1----:R-:W-:Y:S05]  /*40aa0*/  CALL.ABS.NOINC R2 ;  /* 0x0000000002007343 */ /* 0x002fea0003c00000 */
.L_x_88:
[----:B----4-:R-:W2:Y:S04]  /*40ab0*/  LDL.LU R111, [R1+0x9bc] ;  /* 0x0009bc00016f7983 */ /* 0x010ea80000300800 */
[----:B------:R-:W2:Y:S04]  /*40ac0*/  LDL.LU R23, [R1+0x9b8] ;  /* 0x0009b80001177983 */ /* 0x000ea80000300800 */
[----:B------:R-:W3:Y:S04]  /*40ad0*/  LDL.LU R110, [R1+0x9c4] ;  /* 0x0009c400016e7983 */ /* 0x000ee80000300800 */
[----:B------:R-:W3:Y:S04]  /*40ae0*/  LDL.LU R28, [R1+0x9c0] ;  /* 0x0009c000011c7983 */ /* 0x000ee80000300800 */
[----:B------:R-:W4:Y:S04]  /*40af0*/  LDL.LU R109, [R1+0x9cc] ;  /* 0x0009cc00016d7983 */ /* 0x000f280000300800 */
[----:B------:R-:W4:Y:S04]  /*40b00*/  LDL.LU R29, [R1+0x9c8] ;  /* 0x0009c800011d7983 */ /* 0x000f280000300800 */
        /* <DEDUP_REMOVED lines=121> */
[----:B-1----:R-:W5:Y:S01]  /*412a0*/  LDL.LU R2, [R1+0xaf8] ;  /* 0x000af80001027983 */ /* 0x002f620000300800 */
[----:B--2---:R-:W-:-:S02]  /*412b0*/  F2FP.F16.F32.PACK_AB R23, R111, R23 ;  /* 0x000000176f17723e */ /* 0x004fc400000000ff */
[----:B---3--:R-:W-:Y:S01]  /*412c0*/  F2FP.F16.F32.PACK_AB R28, R110, R28 ;  /* 0x0000001c6e1c723e */ /* 0x008fe200000000ff */
[----:B------:R-:W2:Y:S01]  /*412d0*/  LDL.LU R196, [R1+0x704] ;  /* 0x0007040001c47983 */ /* 0x000ea20000300800 */
[----:B----4-:R-:W-:Y:S02]  /*412e0*/  F2FP.F16.F32.PACK_AB R29, R109, R29 ;  /* 0x0000001d6d1d723e */ /* 0x010fe400000000ff */
[----:B-----5:R-:W-:Y:S01]  /*412f0*/  F2FP.F16.F32.PACK_AB R30, R108, R30 ;  /* 0x0000001e6c1e723e */ /* 0x020fe200000000ff */
[----:B------:R-:W3:Y:S01]  /*41300*/  LDL.LU R195, [R1+0x70c] ;  /* 0x00070c0001c37983 */ /* 0x000ee20000300800 */
[----:B------:R-:W-:Y:S02]  /*41310*/  F2FP.F16.F32.PACK_AB R31, R107, R31 ;  /* 0x0000001f6b1f723e */ /* 0x000fe400000000ff */
[----:B------:R-:W-:Y:S01]  /*41320*/  F2FP.F16.F32.PACK_AB R36, R106, R36 ;  /* 0x000000246a24723e */ /* 0x000fe200000000ff */
[----:B------:R-:W4:Y:S01]  /*41330*/  LDL.LU R194, [R1+0x714] ;  /* 0x0007140001c27983 */ /* 0x000f220000300800 */
        /* <DEDUP_REMOVED lines=42> */
[----:B------:R-:W-:-:S03]  /*415e0*/  F2FP.F16.F32.PACK_AB R69, R73, R69 ;  /* 0x000000454945723e */ /* 0x000fc600000000ff */
[----:B------:R-:W3:Y:S01]  /*415f0*/  LDL.LU R73, [R1+0x708] ;  /* 0x0007080001497983 */ /* 0x000ee20000300800 */
[----:B------:R-:W-:-:S03]  /*41600*/  F2FP.F16.F32.PACK_AB R70, R72, R70 ;  /* 0x000000464846723e */ /* 0x000fc600000000ff */
[----:B------:R-:W4:Y:S04]  /*41610*/  LDL.LU R74, [R1+0x710] ;  /* 0x00071000014a7983 */ /* 0x000f280000300800 */
[----:B------:R-:W2:Y:S01]  /*41620*/  LDL.LU R72, [R1+0x700] ;  /* 0x0007000001487983 */ /* 0x000ea20000300800 */
[----:B------:R-:W-:-:S03]  /*41630*/  F2FP.F16.F32.PACK_AB R12, R138, R137 ;  /* 0x000000898a0c723e */ /* 0x000fc600000000ff */
[----:B------:R-:W5:Y:S04]  /*41640*/  LDL.LU R76, [R1+0x720] ;  /* 0x00072000014c7983 */ /* 0x000f680000300800 */
[----:B------:R-:W5:Y:S01]  /*41650*/  LDL.LU R78, [R1+0x730] ;  /* 0x00073000014e7983 */ /* 0x000f620000300800 */
[----:B------:R-:W-:-:S03]  /*41660*/  F2FP.F16.F32.PACK_AB R13, R136, R135 ;  /* 0x00000087880d723e */ /* 0x000fc600000000ff */
[----:B------:R-:W5:Y:S04]  /*41670*/  LDL.LU R80, [R1+0x740] ;  /* 0x0007400001507983 */ /* 0x000f680000300800 */
        /* <DEDUP_REMOVED lines=131> */
[----:B------:R-:W-:-:S02]  /*41eb0*/  ISETP.GT.U32.AND P6, PT, R19, 0x3e, PT ;  /* 0x0000003e1300780c */ /* 0x000fc40003fc4070 */
[----:B--2---:R-:W-:Y:S02]  /*41ec0*/  F2FP.F16.F32.PACK_AB R72, R196, R72 ;  /* 0x00000048c448723e */ /* 0x004fe400000000ff */
[----:B---3--:R-:W-:Y:S02]  /*41ed0*/  F2FP.F16.F32.PACK_AB R73, R195, R73 ;  /* 0x00000049c349723e */ /* 0x008fe400000000ff */
[----:B----4-:R-:W-:Y:S02]  /*41ee0*/  F2FP.F16.F32.PACK_AB R74, R194, R74 ;  /* 0x0000004ac24a723e */ /* 0x010fe400000000ff */
[----:B-----5:R-:W-:Y:S02]  /*41ef0*/  F2FP.F16.F32.PACK_AB R75, R193, R75 ;  /* 0x0000004bc14b723e */ /* 0x020fe400000000ff */
        /* <DEDUP_REMOVED lines=34> */
[C---:B------:R-:W-:Y:S02]  /*42120*/  VIADD R3, R16.reuse, 0x2200 ;  /* 0x0000220010037836 */ /* 0x040fe40000000000 */
[----:B------:R-:W-:-:S03]  /*42130*/  VIADD R101, R16, 0x3200 ;  /* 0x0000320010657836 */ /* 0x000fc60000000000 */
[C---:B------:R-:W-:Y:S01]  /*42140*/  LEA R3, R18.reuse, R3, 0x1 ;  /* 0x0000000312037211 */ /* 0x040fe200078e08ff */
[C---:B------:R-:W-:Y:S01]  /*42150*/  IMAD R101, R18.reuse, 0x2, R101 ;  /* 0x0000000212657824 */ /* 0x040fe200078e0265 */
[----:B------:R-:W-:Y:S01]  /*42160*/  F2FP.F16.F32.PACK_AB R133, R139, R133 ;  /* 0x000000858b85723e */ /* 0x000fe200000000ff */
[----:B------:R-:W-:Y:S01]  /*42170*/  IMAD R18, R18, 0x2, R16 ;  /* 0x0000000212127824 */ /* 0x000fe200078e0210 */
        /* <DEDUP_REMOVED lines=24> */
[----:B------:R-:W-:Y:S01]  /*42300*/  F2FP.F16.F32.PACK_AB R139, R2, R0 ;  /* 0x00000000028b723e */ /* 0x000fe200000000ff */
[----:B------:R-:W-:Y:S06]  /*42310*/  @P6 BRA `(.L_x_89) ;  /* 0x0000000000046947 */ /* 0x000fec0003800000 */
[----:B------:R-:W-:-:S04]  /*42320*/  DEPBAR.LE SB0, 0x1 ;  /* 0x000080400000791a */ /* 0x000fc80000000000 */
.L_x_89:
[----:B------:R-:W-:Y:S05]  /*42330*/  WARPSYNC.ALL ;  /* 0x0000000000007948 */ /* 0x000fea0003800000 */
[----:B------:R-:W-:Y:S06]  /*42340*/  BAR.SYNC.DEFER_BLOCKING 0x1, 0x80 ;  /* 0x0042000000007b1d */ /* 0x000fec0000010000 */
        /* <DEDUP_REMOVED lines=14> */
[----:B------:R-:W-:Y:S01]  /*42430*/  UMOV UR9, URZ ;  /* 0x0000003f00097c82 */ /* 0x000fe20008000000 */
[----:B------:R-:W-:Y:S01]  /*42440*/  UIADD3 UR4, UP0, UR4, 0xcf0, URZ ;  /* 0x00000cf004047890 */ /* 0x000fe2000ff1e03f */
[----:B------:R-:W-:-:S03]  /*42450*/  UMOV UR10, UR42 ;  /* 0x0000002a000a7c82 */ /* 0x000fc60008000000 */
[----:B------:R-:W2:Y:S01]  /*42460*/  S2UR UR11, SR_CTAID.Y ;  /* 0x00000000000b79c3 */ /* 0x000ea20000002600 */
[----:B------:R-:W-:-:S05]  /*42470*/  UIADD3.X UR5, URZ, UR5, URZ, UP0, !UPT ;  /* 0x000000053f057290 */ /* 0x000fca00087fe43f */
[----:B------:R-:W-:-:S09]  /*42480*/  UIADD3 UR8, UR8, 0x2200, URZ ;  /* 0x0000220008087890 */ /* 0x000fd2000fffe03f */
[----:B--2---:R2:W-:Y:S01]  /*42490*/  UTMASTG.4D [UR8], [UR4] ;  /* 0x00000008040073b5 */ /* 0x0045e20008018000 */
[----:B------:R0:W-:Y:S01]  /*424a0*/  UTMACMDFLUSH ;  /* 0x00000000000079b7 */ /* 0x0001e20000000000 */
[----:B--2---:R-:W-:-:S04]  /*424b0*/  DEPBAR.LE SB0, 0x1 ;  /* 0x000080400000791a */ /* 0x004fc80000000000 */
.L_x_91:
[----:B------:R-:W-:Y:S05]  /*424c0*/  BSYNC B0 ;  /* 0x0000000000007941 */ /* 0x000fea0003800000 */
.L_x_90:
        /* <DEDUP_REMOVED lines=24> */
.L_x_93:
[----:B------:R-:W-:Y:S05]  /*42650*/  BSYNC B0 ;  /* 0x0000000000007941 */ /* 0x000fea0003800000 */
.L_x_92:
        /* <DEDUP_REMOVED lines=13> */
[----:B------:R-:W-:Y:S01]  /*42730*/  R2UR UR8, R17 ;  /* 0x00000000110872ca */ /* 0x000fe200000e0000 */
[----:B------:R-:W-:Y:S01]  /*42740*/  ULDC.64 UR4, c[0x0][0x198] ;  /* 0x0000660000047ab9 */ /* 0x000fe20000000a00 */
[----:B------:R-:W-:Y:S01]  /*42750*/  UMOV UR9, 0x40 ;  /* 0x0000004000097882 */ /* 0x000fe20000000000 */
[----:B------:R-:W-:Y:S01]  /*42760*/  UIADD3 UR4, UP0, UR4, 0xcf0, URZ ;  /* 0x00000cf004047890 */ /* 0x000fe2000ff1e03f */
[----:B------:R-:W-:-:S03]  /*42770*/  UMOV UR10, UR42 ;  /* 0x0000002a000a7c82 */ /* 0x000fc60008000000 */
[----:B------:R-:W4:Y:S01]  /*42780*/  S2UR UR11, SR_CTAID.Y ;  /* 0x00000000000b79c3 */ /* 0x000f220000002600 */
[----:B------:R-:W-:-:S05]  /*42790*/  UIADD3.X UR5, URZ, UR5, URZ, UP0, !UPT ;  /* 0x000000053f057290 */ /* 0x000fca00087fe43f */
[----:B------:R-:W-:-:S09]  /*427a0*/  UIADD3 UR8, UR8, 0x2200, URZ ;  /* 0x0000220008087890 */ /* 0x000fd2000fffe03f */
[----:B----4-:R4:W-:Y:S01]  /*427b0*/  UTMASTG.4D [UR8], [UR4] ;  /* 0x00000008040073b5 */ /* 0x0109e20008018000 */
[----:B------:R0:W-:Y:S01]  /*427c0*/  UTMACMDFLUSH ;  /* 0x00000000000079b7 */ /* 0x0001e20000000000 */
[----:B----4-:R-:W-:-:S04]  /*427d0*/  DEPBAR.LE SB0, 0x1 ;  /* 0x000080400000791a */ /* 0x010fc80000000000 */
.L_x_95:
[----:B------:R-:W-:Y:S05]  /*427e0*/  BSYNC B0 ;  /* 0x0000000000007941 */ /* 0x000fea0003800000 */
.L_x_94:
        /* <DEDUP_REMOVED lines=24> */
.L_x_97:
[----:B------:R-:W-:Y:S05]  /*42970*/  BSYNC B0 ;  /* 0x0000000000007941 */ /* 0x000fea0003800000 */
.L_x_96:
        /* <DEDUP_REMOVED lines=24> */
.L_x_99:
[----:B------:R-:W-:Y:S05]  /*42b00*/  BSYNC B0 ;  /* 0x0000000000007941 */ /* 0x000fea0003800000 */
.L_x_98:
        /* <DEDUP_REMOVED lines=24> */
.L_x_101:
[----:B------:R-:W-:Y:S05]  /*42c90*/  BSYNC B0 ;  /* 0x0000000000007941 */ /* 0x000fea0003800000 */
.L_x_100:
        /* <DEDUP_REMOVED lines=24> */
.L_x_103:
[----:B------:R-:W-:Y:S05]  /*42e20*/  BSYNC B0 ;  /* 0x0000000000007941 */ /* 0x000fea0003800000 */
.L_x_102:
        /* <DEDUP_REMOVED lines=24> */
.L_x_105:
[----:B------:R-:W-:Y:S05]  /*42fb0*/  BSYNC B0 ;  /* 0x0000000000007941 */ /* 0x000fea0003800000 */
.L_x_104:
        /* <DEDUP_REMOVED lines=24> */
.L_x_107:
[----:B------:R-:W-:Y:S05]  /*43140*/  BSYNC B0 ;  /* 0x0000000000007941 */ /* 0x000fea0003800000 */
.L_x_106:
        /* <DEDUP_REMOVED lines=24> */
.L_x_109:
[----:B------:R-:W-:Y:S05]  /*432d0*/  BSYNC B0 ;  /* 0x0000000000007941 */ /* 0x000fea0003800000 */
.L_x_108:
        /* <DEDUP_REMOVED lines=24> */
.L_x_111:
[----:B------:R-:W-:Y:S05]  /*43460*/  BSYNC B0 ;  /* 0x0000000000007941 */ /* 0x000fea0003800000 */
.L_x_110:
        /* <DEDUP_REMOVED lines=24> */
.L_x_113:
[----:B------:R-:W-:Y:S05]  /*435f0*/  BSYNC B0 ;  /* 0x0000000000007941 */ /* 0x000fea0003800000 */
.L_x_112:
        /* <DEDUP_REMOVED lines=24> */
.L_x_115:
[----:B------:R-:W-:Y:S05]  /*43780*/  BSYNC B0 ;  /* 0x0000000000007941 */ /* 0x000fea0003800000 */
.L_x_114:
        /* <DEDUP_REMOVED lines=24> */
.L_x_117:
[----:B------:R-:W-:Y:S05]  /*43910*/  BSYNC B0 ;  /* 0x0000000000007941 */ /* 0x000fea0003800000 */
.L_x_116:
        /* <DEDUP_REMOVED lines=24> */
.L_x_119:
[----:B------:R-:W-:Y:S05]  /*43aa0*/  BSYNC B0 ;  /* 0x0000000000007941 */ /* 0x000fea0003800000 */
.L_x_118:
        /* <DEDUP_REMOVED lines=21> */
[----:B-----5:R1:W-:Y:S02]  /*43c00*/  UTMASTG.4D [UR8], [UR4] ;  /* 0x00000008040073b5 */ /* 0x0203e40008018000 */
[----:B-1----:R0:W-:Y:S02]  /*43c10*/  UTMACMDFLUSH ;  /* 0x00000000000079b7 */ /* 0x0021e40000000000 */
.L_x_121:
[----:B------:R-:W-:Y:S05]  /*43c20*/  BSYNC B0 ;  /* 0x0000000000007941 */ /* 0x000fea0003800000 */
.L_x_120:
[----:B------:R-:W-:Y:S01]  /*43c30*/  ULOP3.LUT UR38, UR38, 0x1, URZ, 0xc, !UPT ;  /* 0x0000000126267892 */ /* 0x000fe2000f8e0c3f */
[----:B------:R-:W-:-:S04]  /*43c40*/  DEPBAR.LE SB0, 0x0 ;  /* 0x000080000000791a */ /* 0x000fc80000000000 */
[----:B------:R-:W-:Y:S01]  /*43c50*/  ULEA UR37, UR37, UR38, 0x1 ;  /* 0x0000002625257291 */ /* 0x000fe2000f8e083f */
[----:B------:R-:W-:-:S04]  /*43c60*/  DEPBAR.LE SB0, 0x0 ;  /* 0x000080000000791a */ /* 0x000fc80000000000 */
[----:B------:R-:W-:-:S09]  /*43c70*/  ULEA UR37, UR37, UR36, 0x3 ;  /* 0x0000002425257291 */ /* 0x000fd2000f8e183f */
[----:B------:R-:W-:Y:S01]  /*43c80*/  SYNCS.ARRIVE.TRANS64.A1T0 RZ, [UR37+0x1488a0], RZ ;  /* 0x1488a0ffffff79a7 */ /* 0x000fe20008100025 */
[----:B------:R-:W-:Y:S05]  /*43c90*/  EXIT ;  /* 0x000000000000794d */ /* 0x000fea0003800000 */
.L_x_6:
[----:B------:R-:W-:-:S08]  /*43ca0*/  NOP ;  /* 0x0000000000007918 */ /* 0x000fd00000000000 */
[----:B------:R-:W1:-:S00]  /*43cb0*/  USETMAXREG.DEALLOC.CTAPOOL 0x18 ;  /* 0x00000018000079c8 */ /* 0x000e4000080e0500 */
[----:B------:R-:W-:-:S13]  /*43cc0*/  PLOP3.LUT P0, PT, PT, PT, UP0, 0x80, 0x0 ;  /* 0x000000000000781c */ /* 0x000fda0003f0f008 */
[----:B-1----:R-:W-:Y:S05]  /*43cd0*/  @!P0 BRA `(.L_x_122) ;  /* 0x0000005000508947 */ /* 0x002fea0003800000 */
[----:B------:R-:W-:-:S13]  /*43ce0*/  ISETP.NE.AND P0, PT, RZ, UR4, PT ;  /* 0x00000004ff007c0c */ /* 0x000fda000bf05270 */
[----:B------:R-:W-:Y:S05]  /*43cf0*/  @P0 EXIT ;  /* 0x000000000000094d */ /* 0x000fea0003800000 */
[----:B------:R-:W1:Y:S01]  /*43d00*/  LDC R0, c[0x0][0x288] ;  /* 0x0000a200ff007b82 */ /* 0x000e620000000800 */
[----:B------:R-:W-:Y:S01]  /*43d10*/  ELECT P0, URZ, PT ;  /* 0x00000000003f782f */ /* 0x000fe20003800000 */
[----:B------:R-:W-:Y:S01]  /*43d20*/  UMOV UR21, URZ ;  /* 0x0000003f00157c82 */ /* 0x000fe20008000000 */
[----:B-1----:R-:W-:-:S13]  /*43d30*/  ISETP.GE.AND P1, PT, R0, 0x80, PT ;  /* 0x000000800000780c */ /* 0x002fda0003f26270 */
[----:B------:R-:W-:Y:S05]  /*43d40*/  @!P1 BRA `(.L_x_123) ;  /* 0x0000004c00f09947 */ /* 0x000fea0003800000 */
[----:B------:R-:W1:Y:S01]  /*43d50*/  S2UR UR14, SR_CTAID.X ;  /* 0x00000000000e79c3 */ /* 0x000e620000002500 */
[----:B------:R-:W-:Y:S01]  /*43d60*/  SHF.R.U32.HI R0, RZ, 0x7, R0 ;  /* 0x00000007ff007819 */ /* 0x000fe20000011600 */
[----:B------:R-:W-:Y:S01]  /*43d70*/  IMAD.MOV.U32 R2, RZ, RZ, RZ ;  /* 0x000000ffff027224 */ /* 0x000fe200078e00ff */
[----:B------:R-:W-:Y:S01]  /*43d80*/  MOV R3, 0x1 ;  /* 0x0000000100037802 */ /* 0x000fe20000000f00 */
[----:B------:R-:W-:Y:S01]  /*43d90*/  ULOP3.LUT UR22, UR45, 0x1, URZ, 0xfc, !UPT ;  /* 0x000000012d167892 */ /* 0x000fe2000f8efc3f */
[----:B------:R-:W-:Y:S01]  /*43da0*/  ULDC.64 UR30, c[0x0][0x198] ;  /* 0x00006600001e7ab9 */ /* 0x000fe20000000a00 */
[----:B------:R-:W-:Y:S01]  /*43db0*/  UMOV UR13, URZ ;  /* 0x0000003f000d7c82 */ /* 0x000fe20008000000 */
[----:B------:R-:W-:Y:S01]  /*43dc0*/  UMOV UR21, URZ ;  /* 0x0000003f00157c82 */ /* 0x000fe20008000000 */
[----:B------:R-:W-:Y:S01]  /*43dd0*/  UMOV UR7, URZ ;  /* 0x0000003f00077c82 */ /* 0x000fe20008000000 */
[----:B-1----:R-:W-:-:S12]  /*43de0*/  USHF.L.U32 UR14, UR14, 0x7, URZ ;  /* 0x000000070e0e7899 */ /* 0x002fd8000800063f */
.L_x_134:
[----:B------:R-:W-:-:S13]  /*43df0*/  ISETP.GE.AND P1, PT, R0, 0x1, PT ;  /* 0x000000010000780c */ /* 0x000fda0003f26270 */
[----:B------:R-:W-:Y:S05]  /*43e00*/  @!P1 BRA `(.L_x_124) ;  /* 0x0000000000249947 */ /* 0x000fea0003800000 */
[----:B------:R-:W-:-:S06]  /*43e10*/  USHF.L.U32 UR4, UR13, 0x7, URZ ;  /* 0x000000070d047899 */ /* 0x000fcc000800063f */
[----:B------:R-:W-:-:S07]  /*43e20*/  IMAD.U32 R4, RZ, RZ, UR4 ;  /* 0x00000004ff047e24 */ /* 0x000fce000f8e00ff */
.L_x_125:
[----:B------:R-:W-:-:S04]  /*43e30*/  IADD3 R4, R4, 0x80, RZ ;  /* 0x0000008004047810 */ /* 0x000fc80007ffe0ff */
[----:B------:R-:W-:-:S13]  /*43e40*/  ISETP.LT.AND P1, PT, R4, UR14, PT ;  /* 0x0000000e04007c0c */ /* 0x000fda000bf21270 */
[----:B------:R-:W-:Y:S05]  /*43e50*/  @!P1 BRA `(.L_x_124) ;  /* 0x0000000000109947 */ /* 0x000fea0003800000 */
[C---:B------:R-:W-:Y:S01]  /*43e60*/  ISETP.GT.AND P1, PT, R0.reuse, 0x1, PT ;  /* 0x000000010000780c */ /* 0x040fe20003f24270 */
[----:B------:R-:W-:Y:S01]  /*43e70*/  UIADD3 UR13, UR13, 0x1, URZ ;  /* 0x000000010d0d7890 */ /* 0x000fe2000fffe03f */
[----:B------:R-:W-:-:S11]  /*43e80*/  VIADD R0, R0, 0xffffffff ;  /* 0xffffffff00007836 */ /* 0x000fd60000000000 */
[----:B------:R-:W-:Y:S05]  /*43e90*/  @P1 BRA `(.L_x_125) ;  /* 0xfffffffc00e41947 */ /* 0x000fea000383ffff */
.L_x_124:
[----:B------:R-:W-:-:S13]  /*43ea0*/  ISETP.NE.AND P1, PT, R0, RZ, PT ;  /* 0x000000ff0000720c */ /* 0x000fda0003f25270 */
[----:B------:R-:W-:Y:S05]  /*43eb0*/  @!P1 BRA `(.L_x_123) ;  /* 0x0000004c00949947 */ /* 0x000fea0003800000 */
[----:B------:R-:W-:-:S06]  /*43ec0*/  UISETP.NE.AND UP0, UPT, UR22, 0x3, UPT ;  /* 0x000000031600788c */ /* 0x000fcc000bf05270 */
[----:B------:R-:W-:-:S13]  /*43ed0*/  PLOP3.LUT P3, PT, PT, PT, UP0, 0x80, 0x0 ;  /* 0x000000000000781c */ /* 0x000fda0003f6f008 */
[----:B------:R-:W-:Y:S05]  /*43ee0*/  @!P3 BRA `(.L_x_126) ;  /* 0x000000000004b947 */ /* 0x000fea0003800000 */
[----:B------:R-:W-:Y:S01]  /*43ef0*/  BPT.TRAP 0x1 ;  /* 0x000000040000795c */ /* 0x000fe20000300000 */
.L_x_126:
[----:B------:R-:W1:Y:S01]  /*43f00*/  S2UR UR5, SR_CgaCtaId ;  /* 0x00000000000579c3 */ /* 0x000e620000008800 */
[----:B------:R-:W-:Y:S01]  /*43f10*/  UMOV UR15, 0x400 ;  /* 0x00000400000f7882 */ /* 0x000fe20000000000 */
[----:B------:R-:W-:Y:S02]  /*43f20*/  SHF.L.U32 R4, R2, 0x1f, RZ ;  /* 0x0000001f02047819 */ /* 0x000fe400000006ff */
[----:B------:R-:W-:Y:S01]  /*43f30*/  LOP3.LUT P2, RZ, R3, 0xff, RZ, 0xc0, !PT ;  /* 0x000000ff03ff7812 */ /* 0x000fe2000784c0ff */
[----:B-1----:R-:W-:-:S04]  /*43f40*/  ULEA UR15, UR5, UR15, 0x18 ;  /* 0x0000000f050f7291 */ /* 0x002fc8000f8ec03f */
[----:B------:R-:W-:-:S09]  /*43f50*/  ULEA UR4, UR7, UR15, 0x3 ;  /* 0x0000000f07047291 */ /* 0x000fd2000f8e183f */
[----:B------:R-:W1:Y:S02]  /*43f60*/  SYNCS.PHASECHK.TRANS64.TRYWAIT P1, [UR4+0x148880], R4 ;  /* 0x14888004ff0075a7 */ /* 0x000e640008020144 */
[----:B-1----:R-:W-:Y:S05]  /*43f70*/  @!P1 BRA `(.L_x_127) ;  /* 0x0000008000f49947 */ /* 0x002fea0003800000 */
.L_x_205:
[----:B------:R-:W-:Y:S04]  /*43f80*/  BSSY B0, `(.L_x_128) ;  /* 0x0000003000007945 */ /* 0x000fe80003800000 */
[----:B------:R-:W-:Y:S05]  /*43f90*/  @!P0 BRA `(.L_x_129) ;  /* 0x0000000000048947 */ /* 0x000fea0003800000 */
[----:B------:R-:W-:-:S04]  /*43fa0*/  DEPBAR.LE SB0, 0x1 ;  /* 0x000080400000791a */ /* 0x000fc80000000000 */
.L_x_129:
[----:B------:R-:W-:Y:S05]  /*43fb0*/  BSYNC B0 ;  /* 0x0000000000007941 */ /* 0x000fea0003800000 */
.L_x_128:
[----:B------:R-:W-:Y:S05]  /*43fc0*/  @P2 BRA `(.L_x_130) ;  /* 0x0000000000242947 */ /* 0x000fea0003800000 */
[----:B------:R-:W-:Y:S05]  /*43fd0*/  @!P3 BRA `(.L_x_131) ;  /* 0x000000000004b947 */ /* 0x000fea0003800000 */
[----:B------:R-:W-:Y:S01]  /*43fe0*/  BPT.TRAP 0x1 ;  /* 0x000000040000795c */ /* 0x000fe20000300000 */
.L_x_131:
[----:B------:R-:W-:Y:S02]  /*43ff0*/  ULEA UR4, UR21, UR15, 0x3 ;  /* 0x0000000f15047291 */ /* 0x000fe4000f8e183f */
[----:B------:R-:W-:Y:S02]  /*44000*/  UIADD3 UR21, UR21, 0x1, URZ ;  /* 0x0000000115157890 */ /* 0x000fe4000fffe03f */
[----:B------:R-:W-:Y:S02]  /*44010*/  UIADD3 UR4, UR4, 0x148890, URZ ;  /* 0x0014889004047890 */ /* 0x000fe4000fffe03f */
[----:B------:R-:W-:Y:S02]  /*44020*/  UISETP.NE.AND UP0, UPT, UR21, 0x2, UPT ;  /* 0x000000021500788c */ /* 0x000fe4000bf05270 */
[----:B------:R-:W-:Y:S02]  /*44030*/  UPRMT UR4, UR5, 0x654, UR4 ;  /* 0x0000065405047896 */ /* 0x000fe40008000004 */
[----:B------:R-:W-:-:S07]  /*44040*/  USEL UR21, UR21, URZ, UP0 ;  /* 0x0000003f15157287 */ /* 0x000fce0008000000 */
[----:B------:R-:W-:Y:S05]  /*44050*/  SYNCS.ARRIVE.TRANS64.RED.A1T0 RZ, [UR4], RZ ;  /* 0x000000ffffff79a7 */ /* 0x000fea0008100404 */
.L_x_130:
[----:B------:R-:W-:Y:S04]  /*44060*/  BSSY B0, `(.L_x_132) ;  /* 0x00004c0000007945 */ /* 0x000fe80003800000 */
[----:B------:R-:W-:Y:S05]  /*44070*/  @!P0 BRA `(.L_x_133) ;  /* 0x0000004800f88947 */ /* 0x000fea0003800000 */
[----:B------:R-:W2:Y:S01]  /*44080*/  S2UR UR52, SR_CTAID.Z ;  /* 0x00000000003479c3 */ /* 0x000ea20000002700 */
[----:B------:R-:W-:Y:S01]  /*44090*/  UIADD3 UR4, UP0, UR30, 0x6f0, URZ ;  /* 0x000006f01e047890 */ /* 0x000fe2000ff1e03f */
[----:B-1----:R-:W-:Y:S01]  /*440a0*/  MOV R3, UR14 ;  /* 0x0000000e00037c02 */ /* 0x002fe20008000f00 */
[----:B------:R-:W-:Y:S01]  /*440b0*/  ULEA UR6, UR7, UR15, 0x12 ;  /* 0x0000000f07067291 */ /* 0x000fe2000f8e903f */
[----:B------:R-:W-:Y:S01]  /*440c0*/  MOV R6, UR45 ;  /* 0x0000002d00067c02 */ /* 0x000fe20008000f00 */
[----:B------:R-:W-:Y:S01]  /*440d0*/  USHF.L.U32 UR50, UR13, 0x7, URZ ;  /* 0x000000070d327899 */ /* 0x000fe2000800063f */
[----:B------:R-:W-:Y:S01]  /*440e0*/  MOV R7, UR15 ;  /* 0x0000000f00077c02 */ /* 0x000fe20008000f00 */
[----:B------:R-:W-:Y:S01]  /*440f0*/  UIADD3.X UR5, URZ, UR31, URZ, UP0, !UPT ;  /* 0x0000001f3f057290 */ /* 0x000fe200087fe43f */
[----:B------:R-:W1:Y:S01]  /*44100*/  S2UR UR51, SR_CTAID.Y ;  /* 0x00000000003379c3 */ /* 0x000e620000002600 */
[----:B------:R-:W-:Y:S01]  /*44110*/  UIADD3 UR48, UR6, 0xc8000, URZ ;  /* 0x000c800006307890 */ /* 0x000fe2000fffe03f */
[----:B------:R-:W-:Y:S01]  /*44120*/  MOV R5, UR22 ;  /* 0x0000001600057c02 */ /* 0x000fe20008000f00 */
[----:B------:R-:W-:Y:S01]  /*44130*/  UIADD3 UR34, UR50, 0x8, URZ ;  /* 0x0000000832227890 */ /* 0x000fe2000fffe03f */
[----:B------:R-:W-:Y:S01]  /*44140*/  MOV R4, UR21 ;  /* 0x0000001500047c02 */ /* 0x000fe20008000f00 */
[----:B------:R-:W-:Y:S01]  /*44150*/  UIADD3 UR32, UR6, 0xcc000, URZ ;  /* 0x000cc00006207890 */ /* 0x000fe2000fffe03f */
[----:B------:R-:W-:Y:S01]  /*44160*/  STL [R1+0xf0c], R2 ;  /* 0x000f0c0201007387 */ /* 0x000fe20000100800 */
[----:B------:R-:W-:Y:S01]  /*44170*/  UIADD3 UR42, UR50, 0x10, URZ ;  /* 0x00000010322a7890 */ /* 0x000fe2000fffe03f */
[----:B------:R-:W-:Y:S01]  /*44180*/  S2UR UR8, SR_CTAID.Z ;  /* 0x00000000000879c3 */ /* 0x000fe20000002700 */
[----:B------:R-:W-:Y:S01]  /*44190*/  UIADD3 UR40, UR6, 0xd0000, URZ ;  /* 0x000d000006287890 */ /* 0x000fe2000fffe03f */
[----:B------:R-:W-:Y:S01]  /*441a0*/  STL [R1+0xf10], R6 ;  /* 0x000f100601007387 */ /* 0x000fe20000100800 */
[----:B------:R-:W-:Y:S01]  /*441b0*/  UMOV UR49, URZ ;  /* 0x0000003f00317c82 */ /* 0x000fe20008000000 */
[----:B------:R-:W-:Y:S01]  /*441c0*/  UMOV UR41, 0x20 ;  /* 0x0000002000297882 */ /* 0x000fe20000000000 */
[----:B------:R-:W-:Y:S01]  /*441d0*/  UMOV UR10, URZ ;  /* 0x0000003f000a7c82 */ /* 0x000fe20008000000 */
[----:B------:R-:W-:Y:S01]  /*441e0*/  MOV R10, UR41 ;  /* 0x00000029000a7c02 */ /* 0x000fe20008000f00 */
[----:B------:R-:W-:Y:S01]  /*441f0*/  UMOV UR33, UR49 ;  /* 0x0000003100217c82 */ /* 0x000fe20008000000 */
[----:B--2---:R-:W-:Y:S01]  /*44200*/  UMOV UR44, UR52 ;  /* 0x00000034002c7c82 */ /* 0x004fe20008000000 */
[----:B------:R-:W-:Y:S01]  /*44210*/  UMOV UR36, UR52 ;  /* 0x0000003400247c82 */ /* 0x000fe20008000000 */
[----:B------:R-:W-:Y:S01]  /*44220*/  MOV R8, UR44 ;  /* 0x0000002c00087c02 */ /* 0x000fe20008000f00 */
[----:B------:R-:W-:Y:S01]  /*44230*/  UMOV UR41, UR10 ;  /* 0x0000000a00297c82 */ /* 0x000fe20008000000 */
[----:B------:R-:W-:Y:S01]  /*44240*/  S2UR UR14, SR_CTAID.Y ;  /* 0x00000000000e79c3 */ /* 0x000fe20000002600 */
[----:B------:R-:W-:Y:S01]  /*44250*/  UMOV UR45, UR42 ;  /* 0x0000002a002d7c82 */ /* 0x000fe20008000000 */
[----:B------:R-:W-:Y:S01]  /*44260*/  UIADD3 UR16, UR6, 0xd8000, URZ ;  /* 0x000d800006107890 */ /* 0x000fe2000fffe03f */
[----:B------:R-:W-:Y:S01]  /*44270*/  MOV R13, UR45 ;  /* 0x0000002d000d7c02 */ /* 0x000fe20008000f00 */
[----:B-1----:R-:W-:Y:S01]  /*44280*/  UMOV UR35, UR51 ;  /* 0x0000003300237c82 */ /* 0x002fe20008000000 */
[----:B------:R-:W-:Y:S01]  /*44290*/  UMOV UR43, UR51 ;  /* 0x00000033002b7c82 */ /* 0x000fe20008000000 */
[----:B------:R-:W-:Y:S01]  /*442a0*/  UTMAREDG.4D.ADD [UR48], [UR4] ;  /* 0x00000030040073b6 */ /* 0x000fe20008018000 */
[----:B------:R-:W-:Y:S01]  /*442b0*/  MOV R9, UR43 ;  /* 0x0000002b00097c02 */ /* 0x000fe20008000f00 */
[----:B------:R-:W1:Y:S01]  /*442c0*/  S2UR UR37, SR_CTAID.Z ;  /* 0x00000000002579c3 */ /* 0x000e620000002700 */
[----:B------:R-:W-:Y:S01]  /*442d0*/  UIADD3 UR18, UR50, 0x20, URZ ;  /* 0x0000002032127890 */ /* 0x000fe2000fffe03f */
[----:B------:R-:W-:Y:S01]  /*442e0*/  R2UR UR45, R13 ;  /* 0x000000000d2d72ca */ /* 0x000fe200000e0000 */
[----:B------:R-:W-:Y:S01]  /*442f0*/  UMOV UR19, UR51 ;  /* 0x0000003300137c82 */ /* 0x000fe20008000000 */
[----:B------:R-:W-:Y:S01]  /*44300*/  UMOV UR20, UR52 ;  /* 0x0000003400147c82 */ /* 0x000fe20008000000 */
[----:B------:R-:W-:Y:S01]  /*44310*/  UMOV UR17, UR10 ;  /* 0x0000000a00117c82 */ /* 0x000fe20008000000 */
[----:B------:R1:W-:Y:S01]  /*44320*/  UTMAREDG.4D.ADD [UR32], [UR4] ;  /* 0x00000020040073b6 */ /* 0x0003e20008018000 */
[----:B------:R-:W-:Y:S01]  /*44330*/  UMOV UR15, UR34 ;  /* 0x00000022000f7c82 */ /* 0x000fe20008000000 */
[----:B------:R-:W2:Y:S01]  /*44340*/  S2UR UR38, SR_CTAID.Y ;  /* 0x00000000002679c3 */ /* 0x000ea20000002600 */
[----:B------:R-:W-:Y:S01]  /*44350*/  UMOV UR22, UR18 ;  /* 0x0000001200167c82 */ /* 0x000fe20008000000 */
[----:B------:R-:W-:-:S02]  /*44360*/  UIADD3 UR24, UR6, 0xe4000, URZ ;  /* 0x000e400006187890 */ /* 0x000fc4000fffe03f */
[----:B------:R-:W-:Y:S01]  /*44370*/  UIADD3 UR26, UR50, 0x38, URZ ;  /* 0x00000038321a7890 */ /* 0x000fe2000fffe03f */
[----:B------:R3:W-:Y:S01]  /*44380*/  UTMAREDG.4D.ADD [UR40], [UR4] ;  /* 0x00000028040073b6 */ /* 0x0007e20008018000 */
[----:B------:R-:W-:Y:S02]  /*44390*/  UMOV UR25, 0x20 ;  /* 0x0000002000197882 */ /* 0x000fe40000000000 */
[----:B------:R-:W-:Y:S01]  /*443a0*/  S2UR UR23, SR_CTAID.Y ;  /* 0x00000000001779c3 */ /* 0x000fe20000002600 */
[----:B------:R-:W-:Y:S01]  /*443b0*/  UMOV UR9, 0x20 ;  /* 0x0000002000097882 */ /* 0x000fe20000000000 */
[----:B------:R-:W-:Y:S01]  /*443c0*/  UMOV UR11, UR51 ;  /* 0x00000033000b7c82 */ /* 0x000fe20008000000 */
[----:B------:R-:W-:Y:S01]  /*443d0*/  UMOV UR61, UR26 ;  /* 0x0000001a003d7c82 */ /* 0x000fe20008000000 */
[----:B------:R-:W-:Y:S01]  /*443e0*/  UMOV UR12, UR52 ;  /* 0x00000034000c7c82 */ /* 0x000fe20008000000 */
[----:B------:R-:W-:Y:S01]  /*443f0*/  STL [R1+0xf14], R5 ;  /* 0x000f140501007387 */ /* 0x000fe20000100800 */
[----:B-1----:R-:W-:Y:S01]  /*44400*/  UMOV UR36, UR37 ;  /* 0x0000002500247c82 */ /* 0x002fe20008000000 */
[----:B------:R-:W-:-:S02]  /*44410*/  UIADD3 UR32, UR6, 0xdc000, URZ ;  /* 0x000dc00006207890 */ /* 0x000fc4000fffe03f */
[----:B------:R1:W-:Y:S01]  /*44420*/  STL [R1+0xf08], R0 ;  /* 0x000f080001007387 */ /* 0x0003e20000100800 */
[----:B------:R-:W-:Y:S01]  /*44430*/  UIADD3 UR34, UR50, 0x28, URZ ;  /* 0x0000002832227890 */ /* 0x000fe2000fffe03f */
[----:B------:R-:W-:Y:S01]  /*44440*/  UMOV UR33, 0x20 ;  /* 0x0000002000217882 */ /* 0x000fe20000000000 */
[----:B--2---:R-:W-:Y:S01]  /*44450*/  UMOV UR35, UR38 ;  /* 0x0000002600237c82 */ /* 0x004fe20008000000 */
[----:B------:R-:W-:Y:S01]  /*44460*/  MOV R12, UR33 ;  /* 0x00000021000c7c02 */ /* 0x000fe20008000f00 */
[----:B---3--:R-:W-:Y:S01]  /*44470*/  UIADD3 UR40, UR6, 0xd4000, URZ ;  /* 0x000d400006287890 */ /* 0x008fe2000fffe03f */
[----:B------:R-:W-:Y:S01]  /*44480*/  R2UR UR44, R8 ;  /* 0x00000000082c72ca */ /* 0x000fe200000e0000 */
[----:B------:R-:W-:Y:S01]  /*44490*/  UIADD3 UR42, UR50, 0x18, URZ ;  /* 0x00000018322a7890 */ /* 0x000fe2000fffe03f */
[----:B------:R-:W-:Y:S01]  /*444a0*/  R2UR UR43, R9 ;  /* 0x00000000092b72ca */ /* 0x000fe200000e0000 */
[----:B------:R-:W-:Y:S01]  /*444b0*/  UMOV UR33, UR10 ;  /* 0x0000000a00217c82 */ /* 0x000fe20008000000 */
[----:B------:R-:W-:Y:S01]  /*444c0*/  R2UR UR41, R10 ;  /* 0x000000000a2972ca */ /* 0x000fe200000e0000 */
[----:B------:R-:W-:Y:S01]  /*444d0*/  UMOV UR21, UR34 ;  /* 0x0000002200157c82 */ /* 0x000fe20008000000 */
[----:B------:R-:W-:-:S02]  /*444e0*/  MOV R10, UR36 ;  /* 0x00000024000a7c02 */ /* 0x000fc40008000f00 */
[----:B------:R-:W-:Y:S01]  /*444f0*/  MOV R9, UR37 ;  /* 0x0000002500097c02 */ /* 0x000fe20008000f00 */
[----:B------:R-:W-:Y:S01]  /*44500*/  UMOV UR48, UR42 ;  /* 0x0000002a00307c82 */ /* 0x000fe20008000000 */
[----:B------:R-:W-:Y:S02]  /*44510*/  MOV R8, UR38 ;  /* 0x0000002600087c02 */ /* 0x000fe40008000f00 */
[----:B------:R-:W-:Y:S02]  /*44520*/  R2UR UR37, R9 ;  /* 0x00000000092572ca */ /* 0x000fe400000e0000 */
[----:B------:R-:W-:Y:S01]  /*44530*/  MOV R14, UR44 ;  /* 0x0000002c000e7c02 */ /* 0x000fe20008000f00 */
[----:B------:R-:W-:Y:S01]  /*44540*/  UMOV UR44, UR8 ;  /* 0x00000008002c7c82 */ /* 0x000fe20008000000 */
[----:B------:R-:W2:Y:S01]  /*44550*/  S2UR UR8, SR_CTAID.Z ;  /* 0x00000000000879c3 */ /* 0x000ea20000002700 */
[----:B------:R-:W-:Y:S01]  /*44560*/  MOV R15, UR43 ;  /* 0x0000002b000f7c02 */ /* 0x000fe20008000f00 */
[----:B------:R-:W-:Y:S01]  /*44570*/  UMOV UR43, UR14 ;  /* 0x0000000e002b7c82 */ /* 0x000fe20008000000 */
[----:B------:R-:W-:Y:S01]  /*44580*/  MOV R16, UR41 ;  /* 0x0000002900107c02 */ /* 0x000fe20008000f00 */
[----:B------:R-:W-:Y:S01]  /*44590*/  UMOV UR41, UR10 ;  /* 0x0000000a00297c82 */ /* 0x000fe20008000000 */
[----:B------:R-:W-:Y:S01]  /*445a0*/  R2UR UR38, R8 ;  /* 0x00000000082672ca */ /* 0x000fe200000e0000 */
[----:B------:R3:W-:Y:S01]  /*445b0*/  UTMAREDG.4D.ADD [UR40], [UR4] ;  /* 0x00000028040073b6 */ /* 0x0007e20008018000 */
[----:B------:R-:W-:Y:S01]  /*445c0*/  MOV R11, UR35 ;  /* 0x00000023000b7c02 */ /* 0x000fe20008000f00 */
[----:B------:R-:W4:Y:S01]  /*445d0*/  S2UR UR14, SR_CTAID.Y ;  /* 0x00000000000e79c3 */ /* 0x000f220000002600 */
[----:B------:R-:W-:Y:S01]  /*445e0*/  UMOV UR28, UR37 ;  /* 0x00000025001c7c82 */ /* 0x000fe20008000000 */
[----:B------:R-:W-:-:S02]  /*445f0*/  MOV R19, UR37 ;  /* 0x0000002500137c02 */ /* 0x000fc40008000f00 */
[----:B------:R-:W-:Y:S01]  /*44600*/  MOV R13, UR28 ;  /* 0x0000001c000d7c02 */ /* 0x000fe20008000f00 */
[----:B------:R1:W-:Y:S01]  /*44610*/  UTMAREDG.4D.ADD [UR16], [UR4] ;  /* 0x00000010040073b6 */ /* 0x0003e20008018000 */
[----:B------:R-:W-:-:S04]  /*44620*/  MOV R9, UR21 ;  /* 0x0000001500097c02 */ /* 0x000fc80008000f00 */
[----:B------:R-:W-:Y:S01]  /*44630*/  UMOV UR27, UR38 ;  /* 0x00000026001b7c82 */ /* 0x000fe20008000000 */
[----:B------:R-:W-:Y:S01]  /*44640*/  MOV R20, UR38 ;  /* 0x0000002600147c02 */ /* 0x000fe20008000f00 */
[----:B--2---:R-:W-:Y:S01]  /*44650*/  UMOV UR36, UR8 ;  /* 0x0000000800247c82 */ /* 0x004fe20008000000 */
[----:B---3--:R-:W-:Y:S01]  /*44660*/  UMOV UR44, UR8 ;  /* 0x00000008002c7c82 */ /* 0x008fe20008000000 */
[----:B------:R-:W2:Y:S01]  /*44670*/  S2UR UR8, SR_CTAID.Z ;  /* 0x00000000000879c3 */ /* 0x000ea20000002700 */
[----:B------:R-:W-:Y:S02]  /*44680*/  UIADD3 UR42, UR50, 0x30, URZ ;  /* 0x00000030322a7890 */ /* 0x000fe4000fffe03f */
[----:B------:R-:W-:Y:S01]  /*44690*/  UIADD3 UR40, UR6, 0xe0000, URZ ;  /* 0x000e000006287890 */ /* 0x000fe2000fffe03f */
[----:B----4-:R-:W-:Y:S01]  /*446a0*/  UMOV UR35, UR14 ;  /* 0x0000000e00237c82 */ /* 0x010fe20008000000 */
[----:B------:R-:W-:Y:S01]  /*446b0*/  UMOV UR43, UR14 ;  /* 0x0000000e002b7c82 */ /* 0x000fe20008000000 */
[----:B------:R3:W-:Y:S02]  /*446c0*/  UTMAREDG.4D.ADD [UR32], [UR4] ;  /* 0x00000020040073b6 */ /* 0x0007e40008018000 */
[----:B-1----:R-:W1:Y:S01]  /*446d0*/  S2UR UR16, SR_CTAID.Y ;  /* 0x00000000001079c3 */ /* 0x002e620000002600 */
[----:B------:R-:W-:Y:S01]  /*446e0*/  UIADD3 UR18, UR50, 0x40, URZ ;  /* 0x0000004032127890 */ /* 0x000fe2000fffe03f */
[----:B------:R-:W-:Y:S01]  /*446f0*/  UMOV UR17, 0x20 ;  /* 0x0000002000117882 */ /* 0x000fe20000000000 */
[----:B------:R-:W-:Y:S01]  /*44700*/  UMOV UR19, UR23 ;  /* 0x0000001700137c82 */ /* 0x000fe20008000000 */
[----:B------:R-:W-:Y:S01]  /*44710*/  MOV R8, UR17 ;  /* 0x0000001100087c02 */ /* 0x000fe20008000f00 */
[----:B------:R-:W-:Y:S01]  /*44720*/  UMOV UR17, UR10 ;  /* 0x0000000a00117c82 */ /* 0x000fe20008000000 */
[----:B------:R4:W-:Y:S02]  /*44730*/  UTMAREDG.4D.ADD [UR40], [UR4] ;  /* 0x00000028040073b6 */ /* 0x0009e40008018000 */
[----:B------:R-:W-:Y:S01]  /*44740*/  UMOV UR55, UR18 ;  /* 0x0000001200377c82 */ /* 0x000fe20008000000 */
[----:B------:R-:W-:Y:S01]  /*44750*/  R2UR UR38, R20 ;  /* 0x00000000142672ca */ /* 0x000fe200000e0000 */
[----:B------:R-:W-:Y:S01]  /*44760*/  UMOV UR14, UR42 ;  /* 0x0000002a000e7c82 */ /* 0x000fe20008000000 */
[----:B--2---:R-:W-:Y:S01]  /*44770*/  UMOV UR28, UR8 ;  /* 0x00000008001c7c82 */ /* 0x004fe20008000000 */
[----:B------:R-:W2:Y:S01]  /*44780*/  S2UR UR8, SR_CTAID.Z ;  /* 0x00000000000879c3 */ /* 0x000ea20000002700 */
[----:B---3--:R-:W-:Y:S01]  /*44790*/  R2UR UR36, R10 ;  /* 0x000000000a2472ca */ /* 0x008fe200000e0000 */
[----:B------:R-:W-:Y:S01]  /*447a0*/  UIADD3 UR34, UR50, 0x48, URZ ;  /* 0x0000004832227890 */ /* 0x000fe2000fffe03f */
[----:B------:R-:W-:Y:S01]  /*447b0*/  R2UR UR33, R12 ;  /* 0x000000000c2172ca */ /* 0x000fe200000e0000 */
[----:B------:R-:W-:Y:S01]  /*447c0*/  UIADD3 UR32, UR6, 0xec000, URZ ;  /* 0x000ec00006207890 */ /* 0x000fe2000fffe03f */
[----:B------:R-:W-:Y:S01]  /*447d0*/  MOV R12, UR27 ;  /* 0x0000001b000c7c02 */ /* 0x000fe20008000f00 */
[----:B-1----:R-:W-:Y:S01]  /*447e0*/  UMOV UR27, UR16 ;  /* 0x00000010001b7c82 */ /* 0x002fe20008000000 */
[----:B------:R-:W-:Y:S01]  /*447f0*/  UIADD3 UR16, UR6, 0xe8000, URZ ;  /* 0x000e800006107890 */ /* 0x000fe2000fffe03f */
[----:B------:R-:W-:Y:S01]  /*44800*/  R2UR UR35, R11 ;  /* 0x000000000b2372ca */ /* 0x000fe200000e0000 */
[----:B------:R-:W-:Y:S01]  /*44810*/  UMOV UR54, UR34 ;  /* 0x0000002200367c82 */ /* 0x000fe20008000000 */
[----:B------:R-:W-:Y:S01]  /*44820*/  MOV R11, UR25 ;  /* 0x00000019000b7c02 */ /* 0x000fe20008000f00 */
[----:B------:R-:W-:Y:S01]  /*44830*/  UMOV UR25, UR10 ;  /* 0x0000000a00197c82 */ /* 0x000fe20008000000 */
[----:B----4-:R-:W-:Y:S01]  /*44840*/  R2UR UR41, R16 ;  /* 0x00000000102972ca */ /* 0x010fe200000e0000 */
[----:B------:R1:W-:Y:S01]  /*44850*/  UTMAREDG.4D.ADD [UR24], [UR4] ;  /* 0x00000018040073b6 */ /* 0x0003e20008018000 */
[----:B------:R-:W-:-:S02]  /*44860*/  MOV R18, UR36 ;  /* 0x0000002400127c02 */ /* 0x000fc40008000f00 */
[----:B------:R-:W-:Y:S01]  /*44870*/  MOV R16, UR33 ;  /* 0x0000002100107c02 */ /* 0x000fe20008000f00 */
[----:B------:R-:W-:Y:S01]  /*44880*/  UMOV UR33, UR10 ;  /* 0x0000000a00217c82 */ /* 0x000fe20008000000 */
[----:B------:R-:W-:Y:S02]  /*44890*/  MOV R10, UR22 ;  /* 0x00000016000a7c02 */ /* 0x000fe40008000f00 */
[----:B------:R-:W-:Y:S02]  /*448a0*/  MOV R0, UR33 ;  /* 0x0000002100007c02 */ /* 0x000fe40008000f00 */
[----:B------:R-:W-:Y:S01]  /*448b0*/  MOV R17, UR35 ;  /* 0x0000002300117c02 */ /* 0x000fe20008000f00 */
[----:B--2---:R-:W-:Y:S01]  /*448c0*/  UMOV UR20, UR8 ;  /* 0x0000000800147c82 */ /* 0x004fe20008000000 */
[----:B------:R-:W-:Y:S01]  /*448d0*/  UMOV UR36, UR8 ;  /* 0x0000000800247c82 */ /* 0x000fe20008000000 */
[----:B------:R2:W-:Y:S01]  /*448e0*/  UTMAREDG.4D.ADD [UR16], [UR4] ;  /* 0x00000010040073b6 */ /* 0x0005e20008018000 */
[----:B------:R-:W-:Y:S01]  /*448f0*/  UMOV UR35, UR23 ;  /* 0x0000001700237c82 */ /* 0x000fe20008000000 */
[----:B------:R-:W-:-:S02]  /*44900*/  R2UR UR44, R14 ;  /* 0x000000000e2c72ca */ /* 0x000fc400000e0000 */
[----:B------:R-:W-:Y:S01]  /*44910*/  R2UR UR43, R15 ;  /* 0x000000000f2b72ca */ /* 0x000fe200000e0000 */
[----:B-1----:R-:W-:Y:S01]  /*44920*/  UMOV UR28, UR8 ;  /* 0x00000008001c7c82 */ /* 0x002fe20008000000 */
[----:B------:R-:W1:Y:S01]  /*44930*/  S2UR UR8, SR_CTAID.Z ;  /* 0x00000000000879c3 */ /* 0x000e620000002700 */
[----:B------:R3:W-:Y:S01]  /*44940*/  UTMAREDG.4D.ADD [UR32], [UR4] ;  /* 0x00000020040073b6 */ /* 0x0007e20008018000 */
[----:B------:R-:W-:Y:S02]  /*44950*/  UIADD3 UR26, UR50, 0x50, URZ ;  /* 0x00000050321a7890 */ /* 0x000fe4000fffe03f */
[----:B------:R-:W-:Y:S01]  /*44960*/  UIADD3 UR24, UR6, 0xf0000, URZ ;  /* 0x000f000006187890 */ /* 0x000fe2000fffe03f */
[----:B------:R-:W-:Y:S01]  /*44970*/  UMOV UR27, UR23 ;  /* 0x00000017001b7c82 */ /* 0x000fe20008000000 */
[----:B------:R-:W-:-:S03]  /*44980*/  R2UR UR37, R19 ;  /* 0x00000000132572ca */ /* 0x000fc600000e0000 */
[----:B------:R-:W-:Y:S01]  /*44990*/  UMOV UR53, UR26 ;  /* 0x0000001a00357c82 */ /* 0x000fe20008000000 */
[----:B------:R-:W-:Y:S01]  /*449a0*/  R2UR UR22, R10 ;  /* 0x000000000a1672ca */ /* 0x000fe200000e0000 */
[----:B--2---:R-:W2:Y:S01]  /*449b0*/  S2UR UR16, SR_CTAID.Y ;  /* 0x00000000001079c3 */ /* 0x004ea20000002600 */
[----:B------:R-:W-:Y:S01]  /*449c0*/  UIADD3 UR40, UR6, 0xc8400, URZ ;  /* 0x000c840006287890 */ /* 0x000fe2000fffe03f */
[----:B------:R4:W-:Y:S01]  /*449d0*/  UTMAREDG.4D.ADD [UR24], [UR4] ;  /* 0x00000018040073b6 */ /* 0x0009e20008018000 */
[----:B------:R-:W-:Y:S01]  /*449e0*/  R2UR UR21, R9 ;  /* 0x00000000091572ca */ /* 0x000fe200000e0000 */
[----:B------:R-:W-:Y:S01]  /*449f0*/  UMOV UR42, UR50 ;  /* 0x00000032002a7c82 */ /* 0x000fe20008000000 */
[----:B------:R-:W-:Y:S01]  /*44a00*/  UMOV UR10, UR15 ;  /* 0x0000000f000a7c82 */ /* 0x000fe20008000000 */
[----:B------:R-:W-:Y:S01]  /*44a10*/  UIADD3 UR56, UR6, 0xcc800, URZ ;  /* 0x000cc80006387890 */ /* 0x000fe2000fffe03f */
[----:B------:R-:W-:Y:S01]  /*44a20*/  MOV R15, UR31 ;  /* 0x0000001f000f7c02 */ /* 0x000fe20008000f00 */
[----:B------:R-:W2:Y:S01]  /*44a30*/  S2UR UR19, SR_CTAID.Y ;  /* 0x00000000001379c3 */ /* 0x000ea20000002600 */
[----:B------:R-:W-:Y:S01]  /*44a40*/  UMOV UR57, 0x40 ;  /* 0x0000004000397882 */ /* 0x000fe20000000000 */
[----:B---3--:R-:W-:Y:S01]  /*44a50*/  UIADD3 UR34, UR50, 0x68, URZ ;  /* 0x0000006832227890 */ /* 0x008fe2000fffe03f */
[----:B------:R-:W-:Y:S01]  /*44a60*/  MOV R14, UR30 ;  /* 0x0000001e000e7c02 */ /* 0x000fe20008000f00 */
[----:B------:R-:W-:Y:S01]  /*44a70*/  UIADD3 UR32, UR6, 0xfc000, URZ ;  /* 0x000fc00006207890 */ /* 0x000fe2000fffe03f */
[----:B-1----:R-:W-:Y:S01]  /*44a80*/  UMOV UR36, UR8 ;  /* 0x0000000800247c82 */ /* 0x002fe20008000000 */
[----:B------:R-:W-:-:S02]  /*44a90*/  UMOV UR20, UR8 ;  /* 0x0000000800147c82 */ /* 0x000fc40008000000 */
[----:B------:R-:W1:Y:S01]  /*44aa0*/  S2UR UR18, SR_CTAID.Z ;  /* 0x00000000001279c3 */ /* 0x000e620000002700 */
[----:B------:R-:W-:Y:S01]  /*44ab0*/  MOV R2, UR34 ;  /* 0x0000002200027c02 */ /* 0x000fe20008000f00 */
[----:B------:R-:W-:Y:S01]  /*44ac0*/  UIADD3 UR34, UR50, 0x58, URZ ;  /* 0x0000005832227890 */ /* 0x000fe2000fffe03f */
[----:B------:R-:W-:Y:S01]  /*44ad0*/  MOV R21, UR32 ;  /* 0x0000002000157c02 */ /* 0x000fe20008000f00 */
[----:B------:R-:W-:Y:S01]  /*44ae0*/  UIADD3 UR32, UR6, 0xf4000, URZ ;  /* 0x000f400006207890 */ /* 0x000fe2000fffe03f */
[----:B------:R-:W-:Y:S01]  /*44af0*/  MOV R5, UR36 ;  /* 0x0000002400057c02 */ /* 0x000fe20008000f00 */
[----:B----4-:R-:W-:Y:S01]  /*44b00*/  UIADD3 UR26, UR50, 0x70, URZ ;  /* 0x00000070321a7890 */ /* 0x010fe2000fffe03f */
[----:B--2---:R-:W-:Y:S02]  /*44b10*/  UMOV UR35, UR16 ;  /* 0x0000001000237c82 */ /* 0x004fe40008000000 */
[----:B------:R-:W-:Y:S01]  /*44b20*/  UMOV UR47, UR34 ;  /* 0x00000022002f7c82 */ /* 0x000fe20008000000 */
[----:B------:R-:W-:Y:S01]  /*44b30*/  MOV R6, UR35 ;  /* 0x0000002300067c02 */ /* 0x000fe20008000f00 */
[----:B------:R-:W-:Y:S01]  /*44b40*/  UMOV UR27, UR16 ;  /* 0x00000010001b7c82 */ /* 0x000fe20008000000 */
[----:B------:R-:W-:Y:S01]  /*44b50*/  UIADD3 UR24, UR6, 0x100000, URZ ;  /* 0x0010000006187890 */ /* 0x000fe2000fffe03f */
[----:B------:R-:W-:Y:S01]  /*44b60*/  UMOV UR28, UR8 ;  /* 0x00000008001c7c82 */ /* 0x000fe20008000000 */
[----:B------:R-:W-:Y:S01]  /*44b70*/  UMOV UR35, UR19 ;  /* 0x0000001300237c82 */ /* 0x000fe20008000000 */
[----:B------:R-:W-:Y:S01]  /*44b80*/  UMOV UR19, UR16 ;  /* 0x0000001000137c82 */ /* 0x000fe20008000000 */
[----:B-1----:R-:W-:Y:S01]  /*44b90*/  UMOV UR36, UR18 ;  /* 0x0000001200247c82 */ /* 0x002fe20008000000 */
[----:B------:R-:W-:Y:S01]  /*44ba0*/  UIADD3 UR18, UR50, 0x78, URZ ;  /* 0x0000007832127890 */ /* 0x000fe2000fffe03f */
[----:B------:R1:W-:Y:S02]  /*44bb0*/  UTMAREDG.4D.ADD [UR32], [UR4] ;  /* 0x00000020040073b6 */ /* 0x0003e40008018000 */
[----:B-1----:R-:W-:-:S02]  /*44bc0*/  UIADD3 UR32, UR6, 0xf8000, URZ ;  /* 0x000f800006207890 */ /* 0x002fc4000fffe03f */
[----:B------:R-:W-:Y:S01]  /*44bd0*/  UIADD3 UR34, UR50, 0x60, URZ ;  /* 0x0000006032227890 */ /* 0x000fe2000fffe03f */
[----:B------:R-:W-:Y:S01]  /*44be0*/  UMOV UR35, UR16 ;  /* 0x0000001000237c82 */ /* 0x000fe20008000000 */
[----:B------:R-:W-:-:S05]  /*44bf0*/  UMOV UR36, UR8 ;  /* 0x0000000800247c82 */ /* 0x000fca0008000000 */
[----:B------:R-:W-:Y:S02]  /*44c00*/  UMOV UR46, UR34 ;  /* 0x00000022002e7c82 */ /* 0x000fe40008000000 */
[----:B------:R1:W-:Y:S01]  /*44c10*/  UTMAREDG.4D.ADD [UR32], [UR4] ;  /* 0x00000020040073b6 */ /* 0x0003e20008018000 */
[----:B------:R-:W-:Y:S02]  /*44c20*/  UIADD3 UR16, UR6, 0x104000, URZ ;  /* 0x0010400006107890 */ /* 0x000fe4000fffe03f */
[----:B------:R-:W-:Y:S01]  /*44c30*/  UIADD3 UR8, UR6, 0xcc400, URZ ;  /* 0x000cc40006087890 */ /* 0x000fe2000fffe03f */
[----:B-1----:R-:W-:Y:S02]  /*44c40*/  R2UR UR36, R5 ;  /* 0x00000000052472ca */ /* 0x002fe400000e0000 */
[----:B------:R-:W-:Y:S01]  /*44c50*/  R2UR UR35, R6 ;  /* 0x00000000062372ca */ /* 0x000fe200000e0000 */
[----:B------:R-:W-:Y:S01]  /*44c60*/  UMOV UR29, UR26 ;  /* 0x0000001a001d7c82 */ /* 0x000fe20008000000 */
[----:B------:R-:W-:Y:S01]  /*44c70*/  R2UR UR34, R2 ;  /* 0x00000000022272ca */ /* 0x000fe200000e0000 */
[----:B------:R-:W-:Y:S01]  /*44c80*/  UMOV UR23, UR18 ;  /* 0x0000001200177c82 */ /* 0x000fe20008000000 */
[----:B------:R-:W-:Y:S01]  /*44c90*/  R2UR UR33, R0 ;  /* 0x00000000002172ca */ /* 0x000fe200000e0000 */
[----:B------:R-:W-:Y:S01]  /*44ca0*/  UMOV UR59, UR38 ;  /* 0x00000026003b7c82 */ /* 0x000fe20008000000 */
[----:B------:R-:W-:Y:S01]  /*44cb0*/  R2UR UR32, R21 ;  /* 0x00000000152072ca */ /* 0x000fe200000e0000 */
[----:B------:R-:W-:Y:S01]  /*44cc0*/  UMOV UR60, UR37 ;  /* 0x00000025003c7c82 */ /* 0x000fe20008000000 */
[----:B------:R-:W-:Y:S01]  /*44cd0*/  MOV R9, UR22 ;  /* 0x0000001600097c02 */ /* 0x000fe20008000f00 */
[----:B------:R-:W-:Y:S01]  /*44ce0*/  UMOV UR58, UR15 ;  /* 0x0000000f003a7c82 */ /* 0x000fe20008000000 */
[----:B------:R-:W-:Y:S01]  /*44cf0*/  MOV R10, UR21 ;  /* 0x00000015000a7c02 */ /* 0x000fe20008000f00 */
[----:B------:R-:W-:Y:S01]  /*44d00*/  UMOV UR49, 0x40 ;  /* 0x0000004000317882 */ /* 0x000fe20000000000 */
[----:B------:R-:W-:Y:S01]  /*44d10*/  UMOV UR51, UR38 ;  /* 0x0000002600337c82 */ /* 0x000fe20008000000 */
[----:B------:R-:W-:Y:S01]  /*44d20*/  UMOV UR52, UR37 ;  /* 0x0000002500347c82 */ /* 0x000fe20008000000 */
[----:B------:R-:W2:Y:S01]  /*44d30*/  LDL.LU R5, [R1+0xf14] ;  /* 0x000f140001057983 */ /* 0x000ea20000300800 */
[----:B------:R-:W-:-:S03]  /*44d40*/  UMOV UR39, UR34 ;  /* 0x0000002200277c82 */ /* 0x000fc60008000000 */
[----:B------:R-:W3:Y:S01]  /*44d50*/  LDL.LU R6, [R1+0xf10] ;  /* 0x000f100001067983 */ /* 0x000ee20000300800 */
[----:B------:R1:W-:Y:S01]  /*44d60*/  UTMAREDG.4D.ADD [UR32], [UR4] ;  /* 0x00000020040073b6 */ /* 0x0003e20008018000 */
[----:B------:R4:W-:Y:S01]  /*44d70*/  UTMAREDG.4D.ADD [UR24], [UR4] ;  /* 0x00000018040073b6 */ /* 0x0009e20008018000 */
[----:B------:R4:W-:Y:S01]  /*44d80*/  UTMAREDG.4D.ADD [UR16], [UR4] ;  /* 0x00000010040073b6 */ /* 0x0009e20008018000 */
[----:B-1----:R-:W-:Y:S02]  /*44d90*/  R2UR UR36, R18 ;  /* 0x00000000122472ca */ /* 0x002fe400000e0000 */
[----:B------:R-:W-:Y:S02]  /*44da0*/  R2UR UR35, R17 ;  /* 0x00000000112372ca */ /* 0x000fe400000e0000 */
[----:B------:R-:W-:Y:S01]  /*44db0*/  R2UR UR33, R16 ;  /* 0x00000000102172ca */ /* 0x000fe200000e0000 */
[----:B------:R-:W-:Y:S01]  /*44dc0*/  UIADD3 UR32, UR6, 0xd0400, URZ ;  /* 0x000d040006207890 */ /* 0x000fe2000fffe03f */
[----:B------:R-:W-:Y:S01]  /*44dd0*/  UTMAREDG.4D.ADD [UR40], [UR4] ;  /* 0x00000028040073b6 */ /* 0x000fe20008018000 */
[----:B----4-:R-:W-:-:S02]  /*44de0*/  R2UR UR28, R13 ;  /* 0x000000000d1c72ca */ /* 0x010fc400000e0000 */
[----:B------:R-:W-:Y:S02]  /*44df0*/  R2UR UR27, R12 ;  /* 0x000000000c1b72ca */ /* 0x000fe400000e0000 */
[----:B------:R-:W-:Y:S01]  /*44e00*/  R2UR UR25, R11 ;  /* 0x000000000b1972ca */ /* 0x000fe200000e0000 */
[----:B------:R-:W-:Y:S01]  /*44e10*/  UIADD3 UR24, UR6, 0xd4400, URZ ;  /* 0x000d440006187890 */ /* 0x000fe2000fffe03f */
[----:B------:R1:W-:Y:S01]  /*44e20*/  UTMAREDG.4D.ADD [UR8], [UR4] ;  /* 0x00000008040073b6 */ /* 0x0003e20008018000 */
[----:B------:R-:W-:Y:S01]  /*44e30*/  R2UR UR17, R8 ;  /* 0x00000000081172ca */ /* 0x000fe200000e0000 */
[----:B------:R-:W-:Y:S01]  /*44e40*/  UIADD3 UR16, UR6, 0xd8400, URZ ;  /* 0x000d840006107890 */ /* 0x000fe2000fffe03f */
[----:B------:R-:W-:Y:S01]  /*44e50*/  UMOV UR34, UR45 ;  /* 0x0000002d00227c82 */ /* 0x000fe20008000000 */
[----:B------:R-:W-:Y:S01]  /*44e60*/  UMOV UR26, UR48 ;  /* 0x00000030001a7c82 */ /* 0x000fe20008000000 */
[----:B------:R-:W-:Y:S01]  /*44e70*/  UMOV UR19, UR38 ;  /* 0x0000002600137c82 */ /* 0x000fe20008000000 */
[----:B------:R-:W-:Y:S01]  /*44e80*/  UMOV UR20, UR37 ;  /* 0x0000002500147c82 */ /* 0x000fe20008000000 */
[----:B------:R-:W-:Y:S01]  /*44e90*/  UTMAREDG.4D.ADD [UR32], [UR4] ;  /* 0x00000020040073b6 */ /* 0x000fe20008018000 */
[----:B------:R-:W-:-:S03]  /*44ea0*/  UMOV UR18, UR22 ;  /* 0x0000001600127c82 */ /* 0x000fc60008000000 */
[----:B------:R4:W-:Y:S01]  /*44eb0*/  UTMAREDG.4D.ADD [UR24], [UR4] ;  /* 0x00000018040073b6 */ /* 0x0009e20008018000 */
[----:B-1----:R-:W-:Y:S02]  /*44ec0*/  UIADD3 UR8, UR6, 0xdc400, URZ ;  /* 0x000dc40006087890 */ /* 0x002fe4000fffe03f */
[----:B------:R1:W-:Y:S01]  /*44ed0*/  UTMAREDG.4D.ADD [UR16], [UR4] ;  /* 0x00000010040073b6 */ /* 0x0003e20008018000 */
[----:B------:R-:W-:Y:S01]  /*44ee0*/  UMOV UR11, UR38 ;  /* 0x00000026000b7c82 */ /* 0x000fe20008000000 */
[----:B------:R-:W-:Y:S01]  /*44ef0*/  UMOV UR12, UR37 ;  /* 0x00000025000c7c82 */ /* 0x000fe20008000000 */
[----:B------:R-:W-:-:S04]  /*44f00*/  UMOV UR10, UR21 ;  /* 0x00000015000a7c82 */ /* 0x000fc80008000000 */
[----:B------:R1:W-:Y:S01]  /*44f10*/  UTMAREDG.4D.ADD [UR8], [UR4] ;  /* 0x00000008040073b6 */ /* 0x0003e20008018000 */
[----:B----4-:R-:W-:Y:S01]  /*44f20*/  UIADD3 UR24, UR6, 0xe0400, URZ ;  /* 0x000e040006187890 */ /* 0x010fe2000fffe03f */
[----:B------:R-:W-:Y:S01]  /*44f30*/  UMOV UR25, 0x20 ;  /* 0x0000002000197882 */ /* 0x000fe20000000000 */
[----:B------:R4:W5:Y:S01]  /*44f40*/  LDL.LU R2, [R1+0xf0c] ;  /* 0x000f0c0001027983 */ /* 0x0009620000300800 */
[----:B-1----:R-:W-:-:S03]  /*44f50*/  UIADD3 UR16, UR6, 0xe4400, URZ ;  /* 0x000e440006107890 */ /* 0x002fc6000fffe03f */
[----:B------:R4:W5:Y:S01]  /*44f60*/  LDL.LU R0, [R1+0xf08] ;  /* 0x000f080001007983 */ /* 0x0009620000300800 */
[----:B------:R-:W-:Y:S01]  /*44f70*/  UMOV UR27, UR38 ;  /* 0x00000026001b7c82 */ /* 0x000fe20008000000 */
[----:B------:R-:W-:Y:S01]  /*44f80*/  UMOV UR28, UR37 ;  /* 0x00000025001c7c82 */ /* 0x000fe20008000000 */
[----:B------:R-:W-:Y:S01]  /*44f90*/  UMOV UR26, UR14 ;  /* 0x0000000e001a7c82 */ /* 0x000fe20008000000 */
[----:B------:R-:W-:Y:S01]  /*44fa0*/  UMOV UR17, 0x20 ;  /* 0x0000002000117882 */ /* 0x000fe20000000000 */
[----:B------:R-:W-:Y:S01]  /*44fb0*/  UMOV UR18, UR61 ;  /* 0x0000003d00127c82 */ /* 0x000fe20008000000 */
[----:B------:R1:W-:Y:S01]  /*44fc0*/  UTMAREDG.4D.ADD [UR24], [UR4] ;  /* 0x00000018040073b6 */ /* 0x0003e20008018000 */
[----:B------:R-:W-:Y:S01]  /*44fd0*/  UIADD3 UR8, UR6, 0xe8400, URZ ;  /* 0x000e840006087890 */ /* 0x000fe2000fffe03f */
[----:B------:R-:W-:Y:S01]  /*44fe0*/  MOV R8, UR23 ;  /* 0x0000001700087c02 */ /* 0x000fe20008000f00 */
[----:B------:R-:W-:Y:S01]  /*44ff0*/  UMOV UR10, UR55 ;  /* 0x00000037000a7c82 */ /* 0x000fe20008000000 */
[----:B------:R-:W-:Y:S01]  /*45000*/  UIADD3 UR32, UR6, 0xf8400, URZ ;  /* 0x000f840006207890 */ /* 0x000fe2000fffe03f */
[----:B------:R-:W-:Y:S01]  /*45010*/  MOV R11, UR20 ;  /* 0x00000014000b7c02 */ /* 0x000fe20008000f00 */
[----:B------:R-:W-:Y:S01]  /*45020*/  UMOV UR33, 0x20 ;  /* 0x0000002000217882 */ /* 0x000fe20000000000 */
[----:B------:R-:W-:Y:S01]  /*45030*/  UMOV UR35, UR38 ;  /* 0x0000002600237c82 */ /* 0x000fe20008000000 */
[----:B------:R4:W-:Y:S01]  /*45040*/  UTMAREDG.4D.ADD [UR16], [UR4] ;  /* 0x00000010040073b6 */ /* 0x0009e20008018000 */
[----:B------:R-:W-:Y:S01]  /*45050*/  UMOV UR36, UR37 ;  /* 0x0000002500247c82 */ /* 0x000fe20008000000 */
[----:B------:R-:W-:Y:S01]  /*45060*/  MOV R12, UR19 ;  /* 0x00000013000c7c02 */ /* 0x000fe20008000f00 */
[----:B------:R-:W-:Y:S01]  /*45070*/  UMOV UR34, UR46 ;  /* 0x0000002e00227c82 */ /* 0x000fe20008000000 */
[----:B------:R-:W-:Y:S01]  /*45080*/  R2UR UR23, R8 ;  /* 0x00000000081772ca */ /* 0x000fe200000e0000 */
[----:B------:R-:W-:Y:S01]  /*45090*/  UIADD3 UR40, UR6, 0x104400, URZ ;  /* 0x0010440006287890 */ /* 0x000fe2000fffe03f */
[----:B------:R-:W-:Y:S01]  /*450a0*/  R2UR UR22, R9 ;  /* 0x00000000091672ca */ /* 0x000fe200000e0000 */
[----:B------:R-:W-:Y:S01]  /*450b0*/  UMOV UR41, 0x20 ;  /* 0x0000002000297882 */ /* 0x000fe20000000000 */
[----:B------:R4:W-:Y:S01]  /*450c0*/  UTMAREDG.4D.ADD [UR8], [UR4] ;  /* 0x00000008040073b6 */ /* 0x0009e20008018000 */
[----:B------:R-:W-:Y:S01]  /*450d0*/  UMOV UR43, UR38 ;  /* 0x00000026002b7c82 */ /* 0x000fe20008000000 */
[----:B------:R-:W-:Y:S01]  /*450e0*/  UMOV UR44, UR37 ;  /* 0x00000025002c7c82 */ /* 0x000fe20008000000 */
[----:B------:R-:W-:Y:S01]  /*450f0*/  R2UR UR21, R10 ;  /* 0x000000000a1572ca */ /* 0x000fe200000e0000 */
[----:B-1----:R-:W-:Y:S01]  /*45100*/  UIADD3 UR24, UR6, 0xec400, URZ ;  /* 0x000ec40006187890 */ /* 0x002fe2000fffe03f */
[----:B------:R-:W-:Y:S01]  /*45110*/  MOV R8, UR47 ;  /* 0x0000002f00087c02 */ /* 0x000fe20008000f00 */
[----:B------:R-:W-:Y:S01]  /*45120*/  UMOV UR26, UR54 ;  /* 0x00000036001a7c82 */ /* 0x000fe20008000000 */
[----:B------:R-:W-:-:S02]  /*45130*/  MOV R9, UR46 ;  /* 0x0000002e00097c02 */ /* 0x000fc40008000f00 */
[----:B------:R-:W-:Y:S01]  /*45140*/  UMOV UR42, UR23 ;  /* 0x00000017002a7c82 */ /* 0x000fe20008000000 */
[----:B------:R-:W-:Y:S01]  /*45150*/  MOV R10, UR45 ;  /* 0x0000002d000a7c02 */ /* 0x000fe20008000f00 */
[----:B----4-:R-:W-:Y:S02]  /*45160*/  UIADD3 UR16, UR6, 0xf0400, URZ ;  /* 0x000f040006107890 */ /* 0x010fe4000fffe03f */
[----:B------:R1:W-:Y:S01]  /*45170*/  UTMAREDG.4D.ADD [UR24], [UR4] ;  /* 0x00000018040073b6 */ /* 0x0003e20008018000 */
[----:B------:R-:W-:Y:S01]  /*45180*/  UMOV UR18, UR53 ;  /* 0x0000003500127c82 */ /* 0x000fe20008000000 */
[----:B------:R-:W-:Y:S02]  /*45190*/  R2UR UR31, R15 ;  /* 0x000000000f1f72ca */ /* 0x000fe400000e0000 */
[----:B------:R-:W-:Y:S01]  /*451a0*/  R2UR UR30, R14 ;  /* 0x000000000e1e72ca */ /* 0x000fe200000e0000 */
[----:B------:R-:W-:Y:S02]  /*451b0*/  UIADD3 UR8, UR6, 0xf4400, URZ ;  /* 0x000f440006087890 */ /* 0x000fe4000fffe03f */
[----:B------:R4:W-:Y:S01]  /*451c0*/  UTMAREDG.4D.ADD [UR16], [UR4] ;  /* 0x00000010040073b6 */ /* 0x0009e20008018000 */
[----:B------:R-:W-:-:S06]  /*451d0*/  UMOV UR10, UR47 ;  /* 0x0000002f000a7c82 */ /* 0x000fcc0008000000 */
[----:B------:R4:W-:Y:S01]  /*451e0*/  UTMAREDG.4D.ADD [UR8], [UR4] ;  /* 0x00000008040073b6 */ /* 0x0009e20008018000 */
[----:B-1----:R-:W-:Y:S01]  /*451f0*/  UIADD3 UR24, UR6, 0x100400, URZ ;  /* 0x0010040006187890 */ /* 0x002fe2000fffe03f */
[----:B------:R-:W-:Y:S01]  /*45200*/  UMOV UR26, UR29 ;  /* 0x0000001d001a7c82 */ /* 0x000fe20008000000 */
[----:B------:R1:W-:Y:S01]  /*45210*/  UTMAREDG.4D.ADD [UR32], [UR4] ;  /* 0x00000020040073b6 */ /* 0x0003e20008018000 */
[----:B----4-:R-:W-:Y:S01]  /*45220*/  UIADD3 UR16, UR6, 0xfc400, URZ ;  /* 0x000fc40006107890 */ /* 0x010fe2000fffe03f */
[----:B------:R-:W-:Y:S01]  /*45230*/  UMOV UR17, 0x40 ;  /* 0x0000004000117882 */ /* 0x000fe20000000000 */
[----:B------:R-:W-:Y:S01]  /*45240*/  UMOV UR18, UR39 ;  /* 0x0000002700127c82 */ /* 0x000fe20008000000 */
[----:B------:R-:W-:Y:S01]  /*45250*/  MOV R13, UR17 ;  /* 0x00000011000d7c02 */ /* 0x000fe20008000f00 */
[----:B------:R-:W-:Y:S01]  /*45260*/  UMOV UR17, 0x20 ;  /* 0x0000002000117882 */ /* 0x000fe20000000000 */
[----:B------:R-:W-:-:S04]  /*45270*/  UIADD3 UR8, UR6, 0xd0800, URZ ;  /* 0x000d080006087890 */ /* 0x000fc8000fffe03f */
[----:B------:R4:W-:Y:S01]  /*45280*/  UTMAREDG.4D.ADD [UR16], [UR4] ;  /* 0x00000010040073b6 */ /* 0x0009e20008018000 */
[----:B------:R-:W-:Y:S01]  /*45290*/  UMOV UR9, 0x40 ;  /* 0x0000004000097882 */ /* 0x000fe20000000000 */
[----:B------:R-:W-:Y:S01]  /*452a0*/  UMOV UR10, UR45 ;  /* 0x0000002d000a7c82 */ /* 0x000fe20008000000 */
[----:B-1----:R-:W-:Y:S01]  /*452b0*/  UIADD3 UR32, UR6, 0xd8800, URZ ;  /* 0x000d880006207890 */ /* 0x002fe2000fffe03f */
[----:B------:R1:W-:Y:S01]  /*452c0*/  UTMAREDG.4D.ADD [UR24], [UR4] ;  /* 0x00000018040073b6 */ /* 0x0003e20008018000 */
[----:B------:R-:W-:Y:S01]  /*452d0*/  UMOV UR33, 0x40 ;  /* 0x0000004000217882 */ /* 0x000fe20000000000 */
[----:B------:R-:W-:Y:S01]  /*452e0*/  UMOV UR34, UR22 ;  /* 0x0000001600227c82 */ /* 0x000fe20008000000 */
[----:B------:R1:W-:Y:S01]  /*452f0*/  UTMAREDG.4D.ADD [UR40], [UR4] ;  /* 0x00000028040073b6 */ /* 0x0003e20008018000 */
[----:B----4-:R-:W-:Y:S01]  /*45300*/  R2UR UR20, R11 ;  /* 0x000000000b1472ca */ /* 0x010fe200000e0000 */
[----:B------:R-:W-:Y:S01]  /*45310*/  UIADD3 UR16, UR6, 0xc8800, URZ ;  /* 0x000c880006107890 */ /* 0x000fe2000fffe03f */
[----:B------:R-:W-:Y:S01]  /*45320*/  R2UR UR19, R12 ;  /* 0x000000000c1372ca */ /* 0x000fe200000e0000 */
[----:B------:R-:W-:Y:S01]  /*45330*/  UMOV UR18, UR50 ;  /* 0x0000003200127c82 */ /* 0x000fe20008000000 */
[----:B------:R-:W-:-:S02]  /*45340*/  R2UR UR17, R13 ;  /* 0x000000000d1172ca */ /* 0x000fc400000e0000 */
[----:B------:R-:W-:Y:S01]  /*45350*/  MOV R11, UR44 ;  /* 0x0000002c000b7c02 */ /* 0x000fe20008000f00 */
[----:B-1----:R-:W-:Y:S01]  /*45360*/  UIADD3 UR24, UR6, 0xdc800, URZ ;  /* 0x000dc80006187890 */ /* 0x002fe2000fffe03f */
[----:B------:R-:W-:Y:S01]  /*45370*/  MOV R12, UR43 ;  /* 0x0000002b000c7c02 */ /* 0x000fe20008000f00 */
[----:B------:R-:W-:Y:S01]  /*45380*/  UMOV UR25, 0x40 ;  /* 0x0000004000197882 */ /* 0x000fe20000000000 */
[----:B------:R-:W-:Y:S01]  /*45390*/  UMOV UR26, UR21 ;  /* 0x00000015001a7c82 */ /* 0x000fe20008000000 */
[----:B------:R-:W-:-:S06]  /*453a0*/  UIADD3 UR40, UR6, 0xe4800, URZ ;  /* 0x000e480006287890 */ /* 0x000fcc000fffe03f */
[----:B------:R1:W-:Y:S01]  /*453b0*/  UTMAREDG.4D.ADD [UR16], [UR4] ;  /* 0x00000010040073b6 */ /* 0x0003e20008018000 */
[----:B------:R-:W-:Y:S01]  /*453c0*/  UMOV UR41, 0x40 ;  /* 0x0000004000297882 */ /* 0x000fe20000000000 */
[----:B------:R-:W-:Y:S01]  /*453d0*/  UMOV UR42, UR61 ;  /* 0x0000003d002a7c82 */ /* 0x000fe20008000000 */
[----:B------:R4:W-:Y:S01]  /*453e0*/  UTMAREDG.4D.ADD [UR56], [UR4] ;  /* 0x00000038040073b6 */ /* 0x0009e20008018000 */
[----:B------:R4:W-:Y:S01]  /*453f0*/  UTMAREDG.4D.ADD [UR8], [UR4] ;  /* 0x00000008040073b6 */ /* 0x0009e20008018000 */
[----:B-1----:R-:W-:Y:S01]  /*45400*/  UIADD3 UR16, UR6, 0xe0800, URZ ;  /* 0x000e080006107890 */ /* 0x002fe2000fffe03f */
[----:B------:R-:W-:Y:S01]  /*45410*/  UMOV UR17, 0x40 ;  /* 0x0000004000117882 */ /* 0x000fe20000000000 */
[----:B------:R-:W-:Y:S01]  /*45420*/  UMOV UR19, UR38 ;  /* 0x0000002600137c82 */ /* 0x000fe20008000000 */
[----:B------:R-:W-:Y:S01]  /*45430*/  UMOV UR20, UR37 ;  /* 0x0000002500147c82 */ /* 0x000fe20008000000 */
[----:B------:R-:W-:Y:S01]  /*45440*/  UMOV UR18, UR14 ;  /* 0x0000000e00127c82 */ /* 0x000fe20008000000 */
[----:B----4-:R-:W-:Y:S01]  /*45450*/  UMOV UR58, UR48 ;  /* 0x00000030003a7c82 */ /* 0x010fe20008000000 */
[----:B------:R-:W-:Y:S01]  /*45460*/  UIADD3 UR48, UR6, 0xd4800, URZ ;  /* 0x000d480006307890 */ /* 0x000fe2000fffe03f */
[----:B------:R-:W-:Y:S01]  /*45470*/  UMOV UR50, UR58 ;  /* 0x0000003a00327c82 */ /* 0x000fe20008000000 */
[----:B------:R-:W-:-:S02]  /*45480*/  USHF.L.U32 UR60, UR13, 0x7, URZ ;  /* 0x000000070d3c7899 */ /* 0x000fc4000800063f */
[----:B------:R-:W-:Y:S02]  /*45490*/  UIADD3 UR56, UR6, 0xe8c00, URZ ;  /* 0x000e8c0006387890 */ /* 0x000fe4000fffe03f */
[----:B------:R-:W-:-:S03]  /*454a0*/  UIADD3 UR8, UR6, 0xe8800, URZ ;  /* 0x000e880006087890 */ /* 0x000fc6000fffe03f */
[----:B------:R1:W-:Y:S01]  /*454b0*/  UTMAREDG.4D.ADD [UR48], [UR4] ;  /* 0x00000030040073b6 */ /* 0x0003e20008018000 */
[----:B------:R-:W-:Y:S01]  /*454c0*/  UMOV UR10, UR55 ;  /* 0x00000037000a7c82 */ /* 0x000fe20008000000 */
[----:B------:R-:W-:Y:S01]  /*454d0*/  UMOV UR57, 0x60 ;  /* 0x0000006000397882 */ /* 0x000fe20000000000 */
[----:B------:R4:W-:Y:S01]  /*454e0*/  UTMAREDG.4D.ADD [UR32], [UR4] ;  /* 0x00000020040073b6 */ /* 0x0009e20008018000 */
[----:B------:R4:W-:Y:S01]  /*454f0*/  UTMAREDG.4D.ADD [UR24], [UR4] ;  /* 0x00000018040073b6 */ /* 0x0009e20008018000 */
[----:B-1----:R-:W-:Y:S01]  /*45500*/  UIADD3 UR48, UR6, 0xf0c00, URZ ;  /* 0x000f0c0006307890 */ /* 0x002fe2000fffe03f */
[----:B------:R-:W-:Y:S01]  /*45510*/  UMOV UR49, 0x60 ;  /* 0x0000006000317882 */ /* 0x000fe20000000000 */
[----:B------:R-:W-:Y:S01]  /*45520*/  UMOV UR50, UR53 ;  /* 0x0000003500327c82 */ /* 0x000fe20008000000 */
[----:B------:R1:W-:Y:S01]  /*45530*/  UTMAREDG.4D.ADD [UR16], [UR4] ;  /* 0x00000010040073b6 */ /* 0x0003e20008018000 */
[----:B----4-:R-:W-:Y:S01]  /*45540*/  UIADD3 UR32, UR6, 0xec800, URZ ;  /* 0x000ec80006207890 */ /* 0x010fe2000fffe03f */
[----:B------:R-:W-:Y:S01]  /*45550*/  UMOV UR34, UR54 ;  /* 0x0000003600227c82 */ /* 0x000fe20008000000 */
[----:B------:R4:W-:Y:S01]  /*45560*/  UTMAREDG.4D.ADD [UR40], [UR4] ;  /* 0x00000028040073b6 */ /* 0x0009e20008018000 */
[----:B------:R-:W-:Y:S01]  /*45570*/  UIADD3 UR24, UR6, 0xf0800, URZ ;  /* 0x000f080006187890 */ /* 0x000fe2000fffe03f */
[----:B------:R-:W-:Y:S01]  /*45580*/  UMOV UR26, UR53 ;  /* 0x00000035001a7c82 */ /* 0x000fe20008000000 */
[----:B------:R4:W-:Y:S01]  /*45590*/  UTMAREDG.4D.ADD [UR8], [UR4] ;  /* 0x00000008040073b6 */ /* 0x0009e20008018000 */
[----:B-1----:R-:W-:Y:S01]  /*455a0*/  UIADD3 UR16, UR6, 0xf4800, URZ ;  /* 0x000f480006107890 */ /* 0x002fe2000fffe03f */
[----:B------:R-:W-:Y:S01]  /*455b0*/  UMOV UR18, UR47 ;  /* 0x0000002f00127c82 */ /* 0x000fe20008000000 */
[----:B------:R-:W-:Y:S01]  /*455c0*/  R2UR UR47, R8 ;  /* 0x00000000082f72ca */ /* 0x000fe200000e0000 */
[----:B------:R1:W-:Y:S01]  /*455d0*/  UTMAREDG.4D.ADD [UR32], [UR4] ;  /* 0x00000020040073b6 */ /* 0x0003e20008018000 */
[----:B------:R-:W-:Y:S01]  /*455e0*/  MOV R8, UR23 ;  /* 0x0000001700087c02 */ /* 0x000fe20008000f00 */
[----:B----4-:R-:W-:Y:S01]  /*455f0*/  UIADD3 UR40, UR6, 0xd8c00, URZ ;  /* 0x000d8c0006287890 */ /* 0x010fe2000fffe03f */
[----:B------:R-:W-:Y:S01]  /*45600*/  UMOV UR41, 0x60 ;  /* 0x0000006000297882 */ /* 0x000fe20000000000 */
[----:B------:R-:W-:Y:S01]  /*45610*/  UMOV UR42, UR22 ;  /* 0x00000016002a7c82 */ /* 0x000fe20008000000 */
[----:B------:R4:W-:Y:S01]  /*45620*/  UTMAREDG.4D.ADD [UR24], [UR4] ;  /* 0x00000018040073b6 */ /* 0x0009e20008018000 */
[----:B------:R-:W-:Y:S01]  /*45630*/  MOV R13, UR41 ;  /* 0x00000029000d7c02 */ /* 0x000fe20008000f00 */
[----:B------:R-:W-:Y:S01]  /*45640*/  UIADD3 UR8, UR6, 0xf8800, URZ ;  /* 0x000f880006087890 */ /* 0x000fe2000fffe03f */
[----:B------:R-:W-:Y:S01]  /*45650*/  UMOV UR10, UR46 ;  /* 0x0000002e000a7c82 */ /* 0x000fe20008000000 */
[----:B------:R-:W-:Y:S01]  /*45660*/  R2UR UR46, R9 ;  /* 0x00000000092e72ca */ /* 0x000fe200000e0000 */
[----:B------:R4:W-:Y:S01]  /*45670*/  UTMAREDG.4D.ADD [UR16], [UR4] ;  /* 0x00000010040073b6 */ /* 0x0009e20008018000 */
[----:B------:R-:W-:Y:S01]  /*45680*/  MOV R9, UR22 ;  /* 0x0000001600097c02 */ /* 0x000fe20008000f00 */
[----:B-1----:R-:W-:Y:S01]  /*45690*/  UIADD3 UR32, UR6, 0xd4c00, URZ ;  /* 0x000d4c0006207890 */ /* 0x002fe2000fffe03f */
[----:B------:R-:W-:Y:S01]  /*456a0*/  UMOV UR33, 0x60 ;  /* 0x0000006000217882 */ /* 0x000fe20000000000 */
[----:B------:R-:W-:-:S02]  /*456b0*/  UMOV UR34, UR58 ;  /* 0x0000003a00227c82 */ /* 0x000fc40008000000 */
[----:B------:R1:W-:Y:S01]  /*456c0*/  UTMAREDG.4D.ADD [UR8], [UR4] ;  /* 0x00000008040073b6 */ /* 0x0003e20008018000 */
[----:B----4-:R-:W-:Y:S01]  /*456d0*/  UIADD3 UR24, UR6, 0xfc800, URZ ;  /* 0x000fc80006187890 */ /* 0x010fe2000fffe03f */
[----:B------:R-:W-:Y:S01]  /*456e0*/  UMOV UR26, UR39 ;  /* 0x00000027001a7c82 */ /* 0x000fe20008000000 */
[----:B------:R-:W-:-:S07]  /*456f0*/  UIADD3 UR16, UR6, 0x100800, URZ ;  /* 0x0010080006107890 */ /* 0x000fce000fffe03f */
[----:B------:R4:W-:Y:S01]  /*45700*/  UTMAREDG.4D.ADD [UR24], [UR4] ;  /* 0x00000018040073b6 */ /* 0x0009e20008018000 */
[----:B------:R-:W-:Y:S01]  /*45710*/  UMOV UR18, UR29 ;  /* 0x0000001d00127c82 */ /* 0x000fe20008000000 */
[----:B-1----:R-:W-:Y:S01]  /*45720*/  UIADD3 UR8, UR6, 0x104800, URZ ;  /* 0x0010480006087890 */ /* 0x002fe2000fffe03f */
[----:B------:R1:W-:Y:S01]  /*45730*/  UTMAREDG.4D.ADD [UR16], [UR4] ;  /* 0x00000010040073b6 */ /* 0x0003e20008018000 */
[----:B------:R-:W-:-:S07]  /*45740*/  UMOV UR10, UR23 ;  /* 0x00000017000a7c82 */ /* 0x000fce0008000000 */
[----:B------:R1:W-:Y:S01]  /*45750*/  UTMAREDG.4D.ADD [UR8], [UR4] ;  /* 0x00000008040073b6 */ /* 0x0003e20008018000 */
[----:B----4-:R-:W-:Y:S01]  /*45760*/  UIADD3 UR24, UR6, 0xc8c00, URZ ;  /* 0x000c8c0006187890 */ /* 0x010fe2000fffe03f */
[----:B------:R-:W-:Y:S01]  /*45770*/  UMOV UR25, 0x60 ;  /* 0x0000006000197882 */ /* 0x000fe20000000000 */
[----:B------:R-:W-:Y:S01]  /*45780*/  UMOV UR26, UR60 ;  /* 0x0000003c001a7c82 */ /* 0x000fe20008000000 */
[----:B------:R-:W-:Y:S01]  /*45790*/  UMOV UR60, UR37 ;  /* 0x00000025003c7c82 */ /* 0x000fe20008000000 */
[----:B-1----:R-:W-:-:S05]  /*457a0*/  UIADD3 UR16, UR6, 0xccc00, URZ ;  /* 0x000ccc0006107890 */ /* 0x002fca000fffe03f */
[----:B------:R1:W-:Y:S01]  /*457b0*/  UTMAREDG.4D.ADD [UR24], [UR4] ;  /* 0x00000018040073b6 */ /* 0x0003e20008018000 */
[----:B------:R-:W-:Y:S01]  /*457c0*/  UMOV UR17, 0x60 ;  /* 0x0000006000117882 */ /* 0x000fe20000000000 */
[----:B------:R-:W-:Y:S01]  /*457d0*/  UMOV UR18, UR15 ;  /* 0x0000000f00127c82 */ /* 0x000fe20008000000 */
[----:B------:R-:W-:Y:S01]  /*457e0*/  UIADD3 UR8, UR6, 0xd0c00, URZ ;  /* 0x000d0c0006087890 */ /* 0x000fe2000fffe03f */
[----:B------:R4:W-:Y:S01]  /*457f0*/  UTMAREDG.4D.ADD [UR16], [UR4] ;  /* 0x00000010040073b6 */ /* 0x0009e20008018000 */
[----:B------:R-:W-:Y:S01]  /*45800*/  UMOV UR9, 0x60 ;  /* 0x0000006000097882 */ /* 0x000fe20000000000 */
[----:B------:R-:W-:Y:S01]  /*45810*/  UMOV UR10, UR45 ;  /* 0x0000002d000a7c82 */ /* 0x000fe20008000000 */
[----:B------:R-:W-:Y:S02]  /*45820*/  R2UR UR45, R10 ;  /* 0x000000000a2d72ca */ /* 0x000fe400000e0000 */
[----:B------:R-:W-:-:S03]  /*45830*/  MOV R10, UR21 ;  /* 0x00000015000a7c02 */ /* 0x000fc60008000f00 */
[----:B------:R4:W-:Y:S01]  /*45840*/  UTMAREDG.4D.ADD [UR8], [UR4] ;  /* 0x00000008040073b6 */ /* 0x0009e20008018000 */
[----:B-1----:R-:W-:Y:S01]  /*45850*/  UIADD3 UR24, UR6, 0xdcc00, URZ ;  /* 0x000dcc0006187890 */ /* 0x002fe2000fffe03f */
[----:B------:R-:W-:Y:S01]  /*45860*/  UMOV UR26, UR21 ;  /* 0x00000015001a7c82 */ /* 0x000fe20008000000 */
[----:B------:R1:W-:Y:S01]  /*45870*/  UTMAREDG.4D.ADD [UR32], [UR4] ;  /* 0x00000020040073b6 */ /* 0x0003e20008018000 */
[----:B----4-:R-:W-:Y:S01]  /*45880*/  UIADD3 UR16, UR6, 0xe4c00, URZ ;  /* 0x000e4c0006107890 */ /* 0x010fe2000fffe03f */
[----:B------:R-:W-:Y:S01]  /*45890*/  UMOV UR18, UR61 ;  /* 0x0000003d00127c82 */ /* 0x000fe20008000000 */
[----:B------:R4:W-:Y:S01]  /*458a0*/  UTMAREDG.4D.ADD [UR40], [UR4] ;  /* 0x00000028040073b6 */ /* 0x0009e20008018000 */
[----:B------:R-:W-:Y:S01]  /*458b0*/  UIADD3 UR8, UR6, 0xecc00, URZ ;  /* 0x000ecc0006087890 */ /* 0x000fe2000fffe03f */
[----:B------:R-:W-:Y:S02]  /*458c0*/  UMOV UR10, UR54 ;  /* 0x00000036000a7c82 */ /* 0x000fe40008000000 */
[----:B------:R4:W-:Y:S01]  /*458d0*/  UTMAREDG.4D.ADD [UR24], [UR4] ;  /* 0x00000018040073b6 */ /* 0x0009e20008018000 */
[----:B-1----:R-:W-:Y:S01]  /*458e0*/  UIADD3 UR32, UR6, 0xf4c00, URZ ;  /* 0x000f4c0006207890 */ /* 0x002fe2000fffe03f */
[----:B------:R-:W-:Y:S01]  /*458f0*/  UMOV UR34, UR47 ;  /* 0x0000002f00227c82 */ /* 0x000fe20008000000 */
[----:B----4-:R-:W-:Y:S01]  /*45900*/  R2UR UR44, R11 ;  /* 0x000000000b2c72ca */ /* 0x010fe200000e0000 */
[----:B------:R-:W-:Y:S01]  /*45910*/  UIADD3 UR40, UR6, 0xe0c00, URZ ;  /* 0x000e0c0006287890 */ /* 0x000fe2000fffe03f */
[----:B------:R-:W-:Y:S01]  /*45920*/  R2UR UR43, R12 ;  /* 0x000000000c2b72ca */ /* 0x000fe200000e0000 */
[----:B------:R-:W-:Y:S01]  /*45930*/  UMOV UR42, UR14 ;  /* 0x0000000e002a7c82 */ /* 0x000fe20008000000 */
[----:B------:R-:W-:-:S02]  /*45940*/  R2UR UR41, R13 ;  /* 0x000000000d2972ca */ /* 0x000fc400000e0000 */
[----:B------:R-:W-:Y:S01]  /*45950*/  MOV R11, UR20 ;  /* 0x00000014000b7c02 */ /* 0x000fe20008000f00 */
[----:B------:R-:W-:Y:S01]  /*45960*/  UMOV UR26, UR58 ;  /* 0x0000003a001a7c82 */ /* 0x000fe20008000000 */
[----:B------:R-:W-:Y:S01]  /*45970*/  UIADD3 UR24, UR6, 0xf8c00, URZ ;  /* 0x000f8c0006187890 */ /* 0x000fe2000fffe03f */
[----:B------:R-:W-:Y:S01]  /*45980*/  MOV R12, UR19 ;  /* 0x00000013000c7c02 */ /* 0x000fe20008000f00 */
[----:B------:R-:W-:-:S07]  /*45990*/  UMOV UR58, UR55 ;  /* 0x00000037003a7c82 */ /* 0x000fce0008000000 */
[----:B------:R1:W-:Y:S01]  /*459a0*/  UTMAREDG.4D.ADD [UR40], [UR4] ;  /* 0x00000028040073b6 */ /* 0x0003e20008018000 */
[----:B------:R4:W-:Y:S01]  /*459b0*/  UTMAREDG.4D.ADD [UR16], [UR4] ;  /* 0x00000010040073b6 */ /* 0x0009e20008018000 */
[----:B------:R4:W-:Y:S01]  /*459c0*/  UTMAREDG.4D.ADD [UR56], [UR4] ;  /* 0x00000038040073b6 */ /* 0x0009e20008018000 */
[----:B-1----:R-:W-:Y:S01]  /*459d0*/  UIADD3 UR40, UR6, 0x100c00, URZ ;  /* 0x00100c0006287890 */ /* 0x002fe2000fffe03f */
[----:B------:R-:W-:Y:S01]  /*459e0*/  UMOV UR41, 0x60 ;  /* 0x0000006000297882 */ /* 0x000fe20000000000 */
[----:B------:R-:W-:Y:S01]  /*459f0*/  UMOV UR43, UR38 ;  /* 0x00000026002b7c82 */ /* 0x000fe20008000000 */
[----:B------:R1:W-:Y:S01]  /*45a00*/  UTMAREDG.4D.ADD [UR8], [UR4] ;  /* 0x00000008040073b6 */ /* 0x0003e20008018000 */
[----:B------:R-:W-:Y:S01]  /*45a10*/  UMOV UR44, UR37 ;  /* 0x00000025002c7c82 */ /* 0x000fe20008000000 */
[----:B------:R-:W-:Y:S01]  /*45a20*/  UMOV UR42, UR29 ;  /* 0x0000001d002a7c82 */ /* 0x000fe20008000000 */
[----:B----4-:R-:W-:Y:S01]  /*45a30*/  UIADD3 UR16, UR6, 0xfcc00, URZ ;  /* 0x000fcc0006107890 */ /* 0x010fe2000fffe03f */
[----:B------:R-:W-:Y:S01]  /*45a40*/  UMOV UR18, UR39 ;  /* 0x0000002700127c82 */ /* 0x000fe20008000000 */
[----:B------:R4:W-:Y:S01]  /*45a50*/  UTMAREDG.4D.ADD [UR48], [UR4] ;  /* 0x00000030040073b6 */ /* 0x0009e20008018000 */
[----:B------:R-:W-:Y:S01]  /*45a60*/  UIADD3 UR56, UR6, 0x105000, URZ ;  /* 0x0010500006387890 */ /* 0x000fe2000fffe03f */
[----:B------:R-:W-:Y:S01]  /*45a70*/  UMOV UR57, 0x80 ;  /* 0x0000008000397882 */ /* 0x000fe20000000000 */
[----:B------:R4:W-:Y:S01]  /*45a80*/  UTMAREDG.4D.ADD [UR32], [UR4] ;  /* 0x00000020040073b6 */ /* 0x0009e20008018000 */
[----:B-1----:R-:W-:Y:S01]  /*45a90*/  UIADD3 UR8, UR6, 0x104c00, URZ ;  /* 0x00104c0006087890 */ /* 0x002fe2000fffe03f */
[----:B------:R-:W-:Y:S01]  /*45aa0*/  UMOV UR10, UR23 ;  /* 0x00000017000a7c82 */ /* 0x000fe20008000000 */
[----:B------:R-:W-:Y:S01]  /*45ab0*/  R2UR UR23, R8 ;  /* 0x00000000081772ca */ /* 0x000fe200000e0000 */
[----:B----4-:R-:W-:Y:S01]  /*45ac0*/  UMOV UR50, UR26 ;  /* 0x0000001a00327c82 */ /* 0x010fe20008000000 */
[----:B------:R-:W-:Y:S01]  /*45ad0*/  UMOV UR26, UR46 ;  /* 0x0000002e001a7c82 */ /* 0x000fe20008000000 */
[----:B------:R-:W-:Y:S01]  /*45ae0*/  USHF.L.U32 UR48, UR13, 0x7, URZ ;  /* 0x000000070d307899 */ /* 0x000fe2000800063f */
[----:B------:R1:W-:Y:S01]  /*45af0*/  UTMAREDG.4D.ADD [UR24], [UR4] ;  /* 0x00000018040073b6 */ /* 0x0003e20008018000 */
[----:B------:R-:W-:Y:S01]  /*45b00*/  UMOV UR49, 0xa0 ;  /* 0x000000a000317882 */ /* 0x000fe20000000000 */
[----:B------:R-:W-:-:S07]  /*45b10*/  UIADD3 UR32, UR6, 0xc9000, URZ ;  /* 0x000c900006207890 */ /* 0x000fce000fffe03f */
[----:B------:R-:W-:Y:S01]  /*45b20*/  MOV R8, UR23 ;  /* 0x0000001700087c02 */ /* 0x000fe20008000f00 */
[----:B------:R-:W-:Y:S01]  /*45b30*/  UMOV UR33, 0x80 ;  /* 0x0000008000217882 */ /* 0x000fe20000000000 */
[----:B------:R4:W-:Y:S01]  /*45b40*/  UTMAREDG.4D.ADD [UR16], [UR4] ;  /* 0x00000010040073b6 */ /* 0x0009e20008018000 */
[----:B------:R-:W-:Y:S01]  /*45b50*/  UMOV UR34, UR48 ;  /* 0x0000003000227c82 */ /* 0x000fe20008000000 */
[----:B------:R-:W-:Y:S01]  /*45b60*/  UMOV UR58, UR23 ;  /* 0x00000017003a7c82 */ /* 0x000fe20008000000 */
[----:B------:R2:W-:Y:S01]  /*45b70*/  UTMAREDG.4D.ADD [UR40], [UR4] ;  /* 0x00000028040073b6 */ /* 0x0005e20008018000 */
[----:B-1----:R-:W-:Y:S01]  /*45b80*/  UIADD3 UR24, UR6, 0xcd000, URZ ;  /* 0x000cd00006187890 */ /* 0x002fe2000fffe03f */
[----:B------:R-:W-:Y:S01]  /*45b90*/  UMOV UR25, 0x80 ;  /* 0x0000008000197882 */ /* 0x000fe20000000000 */
[----:B------:R-:W-:Y:S01]  /*45ba0*/  UMOV UR26, UR15 ;  /* 0x0000000f001a7c82 */ /* 0x000fe20008000000 */
[----:B------:R1:W-:Y:S01]  /*45bb0*/  UTMAREDG.4D.ADD [UR8], [UR4] ;  /* 0x00000008040073b6 */ /* 0x0003e20008018000 */
[----:B----4-:R-:W-:Y:S01]  /*45bc0*/  UIADD3 UR16, UR6, 0xd1000, URZ ;  /* 0x000d100006107890 */ /* 0x010fe2000fffe03f */
[----:B------:R-:W-:Y:S01]  /*45bd0*/  UMOV UR17, 0x80 ;  /* 0x0000008000117882 */ /* 0x000fe20000000000 */
[----:B------:R-:W-:Y:S01]  /*45be0*/  UMOV UR18, UR45 ;  /* 0x0000002d00127c82 */ /* 0x000fe20008000000 */
[----:B------:R4:W-:Y:S01]  /*45bf0*/  UTMAREDG.4D.ADD [UR32], [UR4] ;  /* 0x00000020040073b6 */ /* 0x0009e20008018000 */
[----:B------:R-:W-:Y:S01]  /*45c00*/  MOV R13, UR17 ;  /* 0x00000011000d7c02 */ /* 0x000fe20008000f00 */
[----:B--2---:R-:W-:Y:S01]  /*45c10*/  UIADD3 UR40, UR6, 0xfd000, URZ ;  /* 0x000fd00006287890 */ /* 0x004fe2000fffe03f */
[----:B------:R-:W-:Y:S01]  /*45c20*/  UMOV UR41, 0x80 ;  /* 0x0000008000297882 */ /* 0x000fe20000000000 */
[----:B------:R-:W-:Y:S01]  /*45c30*/  UMOV UR42, UR39 ;  /* 0x00000027002a7c82 */ /* 0x000fe20008000000 */
[----:B------:R2:W-:Y:S01]  /*45c40*/  UTMAREDG.4D.ADD [UR24], [UR4] ;  /* 0x00000018040073b6 */ /* 0x0005e20008018000 */
[----:B-1----:R-:W-:Y:S01]  /*45c50*/  UIADD3 UR8, UR6, 0xd5000, URZ ;  /* 0x000d500006087890 */ /* 0x002fe2000fffe03f */
[----:B------:R-:W-:Y:S01]  /*45c60*/  UMOV UR9, 0x80 ;  /* 0x0000008000097882 */ /* 0x000fe20000000000 */
[----:B------:R-:W-:Y:S01]  /*45c70*/  UMOV UR10, UR50 ;  /* 0x00000032000a7c82 */ /* 0x000fe20008000000 */
[----:B------:R1:W-:Y:S01]  /*45c80*/  UTMAREDG.4D.ADD [UR16], [UR4] ;  /* 0x00000010040073b6 */ /* 0x0003e20008018000 */
[----:B----4-:R-:W-:Y:S01]  /*45c90*/  UIADD3 UR32, UR6, 0xf1000, URZ ;  /* 0x000f100006207890 */ /* 0x010fe2000fffe03f */
[----:B------:R-:W-:-:S04]  /*45ca0*/  UMOV UR34, UR53 ;  /* 0x0000003500227c82 */ /* 0x000fc80008000000 */
[----:B------:R4:W-:Y:S01]  /*45cb0*/  UTMAREDG.4D.ADD [UR8], [UR4] ;  /* 0x00000008040073b6 */ /* 0x0009e20008018000 */
[----:B--2---:R-:W-:Y:S01]  /*45cc0*/  UIADD3 UR24, UR6, 0xd9000, URZ ;  /* 0x000d900006187890 */ /* 0x004fe2000fffe03f */
[----:B------:R-:W-:Y:S01]  /*45cd0*/  UMOV UR26, UR22 ;  /* 0x00000016001a7c82 */ /* 0x000fe20008000000 */
[----:B------:R-:W-:Y:S01]  /*45ce0*/  R2UR UR22, R9 ;  /* 0x00000000091672ca */ /* 0x000fe200000e0000 */
[----:B-1----:R-:W-:-:S06]  /*45cf0*/  UIADD3 UR16, UR6, 0xdd000, URZ ;  /* 0x000dd00006107890 */ /* 0x002fcc000fffe03f */
[----:B------:R1:W-:Y:S01]  /*45d00*/  UTMAREDG.4D.ADD [UR24], [UR4] ;  /* 0x00000018040073b6 */ /* 0x0003e20008018000 */
[----:B------:R-:W-:Y:S01]  /*45d10*/  UMOV UR18, UR21 ;  /* 0x0000001500127c82 */ /* 0x000fe20008000000 */
[----:B------:R-:W-:Y:S01]  /*45d20*/  R2UR UR21, R10 ;  /* 0x000000000a1572ca */ /* 0x000fe200000e0000 */
[----:B----4-:R-:W-:Y:S01]  /*45d30*/  UIADD3 UR8, UR6, 0xe1000, URZ ;  /* 0x000e100006087890 */ /* 0x010fe2000fffe03f */
[----:B------:R2:W-:Y:S01]  /*45d40*/  UTMAREDG.4D.ADD [UR16], [UR4] ;  /* 0x00000010040073b6 */ /* 0x0005e20008018000 */
[----:B------:R-:W-:Y:S01]  /*45d50*/  UMOV UR10, UR14 ;  /* 0x0000000e000a7c82 */ /* 0x000fe20008000000 */
[----:B------:R-:W-:-:S09]  /*45d60*/  MOV R9, UR22 ;  /* 0x0000001600097c02 */ /* 0x000fd20008000f00 */
[----:B------:R-:W-:Y:S01]  /*45d70*/  MOV R10, UR21 ;  /* 0x00000015000a7c02 */ /* 0x000fe20008000f00 */
[----:B------:R4:W-:Y:S01]  /*45d80*/  UTMAREDG.4D.ADD [UR8], [UR4] ;  /* 0x00000008040073b6 */ /* 0x0009e20008018000 */
[----:B-1----:R-:W-:Y:S01]  /*45d90*/  UIADD3 UR24, UR6, 0xe5000, URZ ;  /* 0x000e500006187890 */ /* 0x002fe2000fffe03f */
[----:B------:R-:W-:Y:S01]  /*45da0*/  UMOV UR26, UR61 ;  /* 0x0000003d001a7c82 */ /* 0x000fe20008000000 */
[----:B--2---:R-:W-:-:S07]  /*45db0*/  UIADD3 UR16, UR6, 0xe9000, URZ ;  /* 0x000e900006107890 */ /* 0x004fce000fffe03f */
[----:B------:R1:W-:Y:S01]  /*45dc0*/  UTMAREDG.4D.ADD [UR24], [UR4] ;  /* 0x00000018040073b6 */ /* 0x0003e20008018000 */
[----:B------:R-:W-:Y:S01]  /*45dd0*/  UMOV UR18, UR55 ;  /* 0x0000003700127c82 */ /* 0x000fe20008000000 */
[----:B----4-:R-:W-:Y:S01]  /*45de0*/  UIADD3 UR8, UR6, 0xed000, URZ ;  /* 0x000ed00006087890 */ /* 0x010fe2000fffe03f */
[----:B------:R2:W-:Y:S01]  /*45df0*/  UTMAREDG.4D.ADD [UR16], [UR4] ;  /* 0x00000010040073b6 */ /* 0x0005e20008018000 */
[----:B------:R-:W-:-:S07]  /*45e00*/  UMOV UR10, UR54 ;  /* 0x00000036000a7c82 */ /* 0x000fce0008000000 */
[----:B------:R4:W-:Y:S01]  /*45e10*/  UTMAREDG.4D.ADD [UR8], [UR4] ;  /* 0x00000008040073b6 */ /* 0x0009e20008018000 */
[----:B-1----:R-:W-:Y:S01]  /*45e20*/  UIADD3 UR24, UR6, 0xf9000, URZ ;  /* 0x000f900006187890 */ /* 0x002fe2000fffe03f */
[----:B------:R-:W-:Y:S01]  /*45e30*/  UMOV UR26, UR46 ;  /* 0x0000002e001a7c82 */ /* 0x000fe20008000000 */
[----:B------:R1:W-:Y:S01]  /*45e40*/  UTMAREDG.4D.ADD [UR32], [UR4] ;  /* 0x00000020040073b6 */ /* 0x0003e20008018000 */
[----:B--2---:R-:W-:Y:S01]  /*45e50*/  UIADD3 UR16, UR6, 0xf5000, URZ ;  /* 0x000f500006107890 */ /* 0x004fe2000fffe03f */
[----:B------:R-:W-:Y:S01]  /*45e60*/  UMOV UR18, UR47 ;  /* 0x0000002f00127c82 */ /* 0x000fe20008000000 */
[----:B----4-:R-:W-:-:S07]  /*45e70*/  UIADD3 UR8, UR6, 0xc9400, URZ ;  /* 0x000c940006087890 */ /* 0x010fce000fffe03f */
[----:B------:R2:W-:Y:S01]  /*45e80*/  UTMAREDG.4D.ADD [UR16], [UR4] ;  /* 0x00000010040073b6 */ /* 0x0005e20008018000 */
[----:B------:R-:W-:Y:S01]  /*45e90*/  UMOV UR10, UR48 ;  /* 0x00000030000a7c82 */ /* 0x000fe20008000000 */
[----:B------:R-:W-:Y:S01]  /*45ea0*/  UIADD3 UR48, UR6, 0xcd400, URZ ;  /* 0x000cd40006307890 */ /* 0x000fe2000fffe03f */
[----:B------:R-:W-:Y:S01]  /*45eb0*/  UMOV UR9, 0xa0 ;  /* 0x000000a000097882 */ /* 0x000fe20000000000 */
[----:B-1----:R-:W-:Y:S01]  /*45ec0*/  UIADD3 UR32, UR6, 0xd1400, URZ ;  /* 0x000d140006207890 */ /* 0x002fe2000fffe03f */
[----:B------:R1:W-:Y:S01]  /*45ed0*/  UTMAREDG.4D.ADD [UR24], [UR4] ;  /* 0x00000018040073b6 */ /* 0x0003e20008018000 */
[----:B------:R-:W-:Y:S01]  /*45ee0*/  UMOV UR33, 0xa0 ;  /* 0x000000a000217882 */ /* 0x000fe20000000000 */
[----:B------:R-:W-:Y:S01]  /*45ef0*/  UMOV UR34, UR45 ;  /* 0x0000002d00227c82 */ /* 0x000fe20008000000 */
[----:B------:R4:W-:Y:S01]  /*45f00*/  UTMAREDG.4D.ADD [UR40], [UR4] ;  /* 0x00000028040073b6 */ /* 0x0009e20008018000 */
[----:B--2---:R-:W-:Y:S01]  /*45f10*/  R2UR UR20, R11 ;  /* 0x000000000b1472ca */ /* 0x004fe200000e0000 */
[----:B------:R-:W-:Y:S01]  /*45f20*/  UIADD3 UR16, UR6, 0x101000, URZ ;  /* 0x0010100006107890 */ /* 0x000fe2000fffe03f */
[----:B------:R-:W-:Y:S01]  /*45f30*/  R2UR UR19, R12 ;  /* 0x000000000c1372ca */ /* 0x000fe200000e0000 */
[----:B------:R-:W-:Y:S01]  /*45f40*/  UMOV UR18, UR29 ;  /* 0x0000001d00127c82 */ /* 0x000fe20008000000 */
[----:B------:R-:W-:Y:S01]  /*45f50*/  R2UR UR17, R13 ;  /* 0x000000000d1172ca */ /* 0x000fe200000e0000 */
[----:B-1----:R-:W-:Y:S01]  /*45f60*/  UIADD3 UR24, UR6, 0xd5400, URZ ;  /* 0x000d540006187890 */ /* 0x002fe2000fffe03f */
[----:B------:R-:W-:Y:S01]  /*45f70*/  UMOV UR25, 0xa0 ;  /* 0x000000a000197882 */ /* 0x000fe20000000000 */
[----:B----4-:R-:W-:-:S10]  /*45f80*/  UIADD3 UR40, UR6, 0xdd400, URZ ;  /* 0x000dd40006287890 */ /* 0x010fd4000fffe03f */
[----:B------:R1:W-:Y:S01]  /*45f90*/  UTMAREDG.4D.ADD [UR16], [UR4] ;  /* 0x00000010040073b6 */ /* 0x0003e20008018000 */
[----:B------:R-:W-:Y:S01]  /*45fa0*/  UMOV UR41, 0xa0 ;  /* 0x000000a000297882 */ /* 0x000fe20000000000 */
[----:B------:R-:W-:Y:S01]  /*45fb0*/  UMOV UR42, UR21 ;  /* 0x00000015002a7c82 */ /* 0x000fe20008000000 */
[----:B------:R-:W-:Y:S02]  /*45fc0*/  R2UR UR21, R10 ;  /* 0x000000000a1572ca */ /* 0x000fe400000e0000 */
[----:B------:R-:W-:Y:S01]  /*45fd0*/  MOV R10, UR45 ;  /* 0x0000002d000a7c02 */ /* 0x000fe20008000f00 */
[----:B------:R2:W-:Y:S01]  /*45fe0*/  UTMAREDG.4D.ADD [UR56], [UR4] ;  /* 0x00000038040073b6 */ /* 0x0005e20008018000 */
[----:B------:R4:W-:Y:S01]  /*45ff0*/  UTMAREDG.4D.ADD [UR8], [UR4] ;  /* 0x00000008040073b6 */ /* 0x0009e20008018000 */
[----:B-1----:R-:W-:Y:S01]  /*46000*/  UIADD3 UR16, UR6, 0xd9400, URZ ;  /* 0x000d940006107890 */ /* 0x002fe2000fffe03f */
[----:B------:R-:W-:Y:S01]  /*46010*/  UMOV UR17, 0xa0 ;  /* 0x000000a000117882 */ /* 0x000fe20000000000 */
[----:B------:R-:W-:Y:S01]  /*46020*/  UMOV UR19, UR38 ;  /* 0x0000002600137c82 */ /* 0x000fe20008000000 */
[----:B------:R-:W-:Y:S01]  /*46030*/  UMOV UR20, UR37 ;  /* 0x0000002500147c82 */ /* 0x000fe20008000000 */
[----:B------:R-:W-:Y:S01]  /*46040*/  UMOV UR18, UR22 ;  /* 0x0000001600127c82 */ /* 0x000fe20008000000 */
[----:B------:R-:W-:Y:S01]  /*46050*/  MOV R11, UR20 ;  /* 0x00000014000b7c02 */ /* 0x000fe20008000f00 */
[----:B--2---:R-:W-:Y:S01]  /*46060*/  UMOV UR58, UR50 ;  /* 0x00000032003a7c82 */ /* 0x004fe20008000000 */
[----:B------:R-:W-:Y:S01]  /*46070*/  UMOV UR50, UR15 ;  /* 0x0000000f00327c82 */ /* 0x000fe20008000000 */
[----:B------:R-:W-:Y:S01]  /*46080*/  UMOV UR26, UR58 ;  /* 0x0000003a001a7c82 */ /* 0x000fe20008000000 */
[----:B------:R1:W-:Y:S01]  /*46090*/  UTMAREDG.4D.ADD [UR48], [UR4] ;  /* 0x00000030040073b6 */ /* 0x0003e20008018000 */
[----:B------:R-:W-:Y:S01]  /*460a0*/  USHF.L.U32 UR60, UR13, 0x7, URZ ;  /* 0x000000070d3c7899 */ /* 0x000fe2000800063f */
[----:B------:R-:W-:Y:S01]  /*460b0*/  MOV R12, UR19 ;  /* 0x00000013000c7c02 */ /* 0x000fe20008000f00 */
[----:B------:R-:W-:Y:S01]  /*460c0*/  UIADD3 UR56, UR6, 0xe1800, URZ ;  /* 0x000e180006387890 */ /* 0x000fe2000fffe03f */
[----:B------:R-:W-:Y:S01]  /*460d0*/  R2UR UR22, R9 ;  /* 0x00000000091672ca */ /* 0x000fe200000e0000 */
[----:B----4-:R-:W-:Y:S01]  /*460e0*/  UIADD3 UR8, UR6, 0xe1400, URZ ;  /* 0x000e140006087890 */ /* 0x010fe2000fffe03f */
[----:B------:R-:W-:Y:S01]  /*460f0*/  MOV R9, UR46 ;  /* 0x0000002e00097c02 */ /* 0x000fe20008000f00 */
[----:B------:R-:W-:Y:S01]  /*46100*/  UMOV UR10, UR14 ;  /* 0x0000000e000a7c82 */ /* 0x000fe20008000000 */
[----:B------:R2:W-:Y:S01]  /*46110*/  UTMAREDG.4D.ADD [UR32], [UR4] ;  /* 0x00000020040073b6 */ /* 0x0005e20008018000 */
[----:B------:R-:W-:Y:S01]  /*46120*/  UMOV UR57, 0xc0 ;  /* 0x000000c000397882 */ /* 0x000fe20000000000 */
[----:B------:R4:W-:Y:S01]  /*46130*/  UTMAREDG.4D.ADD [UR24], [UR4] ;  /* 0x00000018040073b6 */ /* 0x0009e20008018000 */
[----:B-1----:R-:W-:Y:S01]  /*46140*/  UIADD3 UR48, UR6, 0xe9800, URZ ;  /* 0x000e980006307890 */ /* 0x002fe2000fffe03f */
[----:B------:R-:W-:Y:S01]  /*46150*/  UMOV UR49, 0xc0 ;  /* 0x000000c000317882 */ /* 0x000fe20000000000 */
[----:B------:R-:W-:Y:S01]  /*46160*/  UMOV UR50, UR55 ;  /* 0x0000003700327c82 */ /* 0x000fe20008000000 */
[----:B------:R1:W-:Y:S01]  /*46170*/  UTMAREDG.4D.ADD [UR16], [UR4] ;  /* 0x00000010040073b6 */ /* 0x0003e20008018000 */
[----:B--2---:R-:W-:Y:S01]  /*46180*/  UIADD3 UR32, UR6, 0xe5400, URZ ;  /* 0x000e540006207890 */ /* 0x004fe2000fffe03f */
[----:B------:R-:W-:Y:S01]  /*46190*/  UMOV UR34, UR61 ;  /* 0x0000003d00227c82 */ /* 0x000fe20008000000 */
[----:B------:R2:W-:Y:S01]  /*461a0*/  UTMAREDG.4D.ADD [UR40], [UR4] ;  /* 0x00000028040073b6 */ /* 0x0005e20008018000 */
[----:B----4-:R-:W-:Y:S01]  /*461b0*/  UIADD3 UR24, UR6, 0xe9400, URZ ;  /* 0x000e940006187890 */ /* 0x010fe2000fffe03f */
[----:B------:R-:W-:Y:S01]  /*461c0*/  UMOV UR26, UR55 ;  /* 0x00000037001a7c82 */ /* 0x000fe20008000000 */
[----:B------:R4:W-:Y:S01]  /*461d0*/  UTMAREDG.4D.ADD [UR8], [UR4] ;  /* 0x00000008040073b6 */ /* 0x0009e20008018000 */
[----:B-1----:R-:W-:Y:S01]  /*461e0*/  UIADD3 UR16, UR6, 0xed400, URZ ;  /* 0x000ed40006107890 */ /* 0x002fe2000fffe03f */
[----:B------:R-:W-:-:S02]  /*461f0*/  UMOV UR18, UR54 ;  /* 0x0000003600127c82 */ /* 0x000fc40008000000 */
[----:B------:R1:W-:Y:S01]  /*46200*/  UTMAREDG.4D.ADD [UR32], [UR4] ;  /* 0x00000020040073b6 */ /* 0x0003e20008018000 */
[----:B--2---:R-:W-:Y:S01]  /*46210*/  UIADD3 UR40, UR6, 0xd9800, URZ ;  /* 0x000d980006287890 */ /* 0x004fe2000fffe03f */
[----:B------:R-:W-:Y:S01]  /*46220*/  UMOV UR41, 0xc0 ;  /* 0x000000c000297882 */ /* 0x000fe20000000000 */
[----:B------:R-:W-:Y:S01]  /*46230*/  UMOV UR42, UR22 ;  /* 0x00000016002a7c82 */ /* 0x000fe20008000000 */
[----:B------:R2:W-:Y:S01]  /*46240*/  UTMAREDG.4D.ADD [UR24], [UR4] ;  /* 0x00000018040073b6 */ /* 0x0005e20008018000 */
[----:B----4-:R-:W-:Y:S01]  /*46250*/  UIADD3 UR8, UR6, 0xf1400, URZ ;  /* 0x000f140006087890 */ /* 0x010fe2000fffe03f */
[----:B------:R-:W-:Y:S01]  /*46260*/  UMOV UR10, UR53 ;  /* 0x00000035000a7c82 */ /* 0x000fe20008000000 */
[----:B------:R4:W-:Y:S01]  /*46270*/  UTMAREDG.4D.ADD [UR16], [UR4] ;  /* 0x00000010040073b6 */ /* 0x0009e20008018000 */
[----:B-1----:R-:W-:Y:S01]  /*46280*/  UIADD3 UR32, UR6, 0xcd800, URZ ;  /* 0x000cd80006207890 */ /* 0x002fe2000fffe03f */
[----:B------:R-:W-:Y:S01]  /*46290*/  UMOV UR33, 0xc0 ;  /* 0x000000c000217882 */ /* 0x000fe20000000000 */
[----:B------:R-:W-:-:S04]  /*462a0*/  UMOV UR34, UR15 ;  /* 0x0000000f00227c82 */ /* 0x000fc80008000000 */
[----:B------:R1:W-:Y:S01]  /*462b0*/  UTMAREDG.4D.ADD [UR8], [UR4] ;  /* 0x00000008040073b6 */ /* 0x0003e20008018000 */
[----:B--2---:R-:W-:Y:S01]  /*462c0*/  UIADD3 UR24, UR6, 0xf5400, URZ ;  /* 0x000f540006187890 */ /* 0x004fe2000fffe03f */
[----:B------:R-:W-:Y:S01]  /*462d0*/  UMOV UR26, UR47 ;  /* 0x0000002f001a7c82 */ /* 0x000fe20008000000 */
[----:B----4-:R-:W-:-:S07]  /*462e0*/  UIADD3 UR16, UR6, 0xf9400, URZ ;  /* 0x000f940006107890 */ /* 0x010fce000fffe03f */
[----:B------:R2:W-:Y:S01]  /*462f0*/  UTMAREDG.4D.ADD [UR24], [UR4] ;  /* 0x00000018040073b6 */ /* 0x0005e20008018000 */
[----:B------:R-:W-:Y:S01]  /*46300*/  UMOV UR18, UR46 ;  /* 0x0000002e00127c82 */ /* 0x000fe20008000000 */
[----:B-1----:R-:W-:Y:S01]  /*46310*/  UIADD3 UR8, UR6, 0xfd400, URZ ;  /* 0x000fd40006087890 */ /* 0x002fe2000fffe03f */
[----:B------:R1:W-:Y:S01]  /*46320*/  UTMAREDG.4D.ADD [UR16], [UR4] ;  /* 0x00000010040073b6 */ /* 0x0003e20008018000 */
[----:B------:R-:W-:-:S07]  /*46330*/  UMOV UR10, UR39 ;  /* 0x00000027000a7c82 */ /* 0x000fce0008000000 */
[----:B------:R4:W-:Y:S01]  /*46340*/  UTMAREDG.4D.ADD [UR8], [UR4] ;  /* 0x00000008040073b6 */ /* 0x0009e20008018000 */
[----:B--2---:R-:W-:Y:S01]  /*46350*/  UIADD3 UR24, UR6, 0x101400, URZ ;  /* 0x0010140006187890 */ /* 0x004fe2000fffe03f */
[----:B------:R-:W-:Y:S01]  /*46360*/  UMOV UR26, UR29 ;  /* 0x0000001d001a7c82 */ /* 0x000fe20008000000 */
[----:B-1----:R-:W-:-:S07]  /*46370*/  UIADD3 UR16, UR6, 0x105400, URZ ;  /* 0x0010540006107890 */ /* 0x002fce000fffe03f */
[----:B------:R1:W-:Y:S01]  /*46380*/  UTMAREDG.4D.ADD [UR24], [UR4] ;  /* 0x00000018040073b6 */ /* 0x0003e20008018000 */
[----:B------:R-:W-:Y:S01]  /*46390*/  UMOV UR18, UR23 ;  /* 0x0000001700127c82 */ /* 0x000fe20008000000 */
[----:B------:R-:W-:Y:S02]  /*463a0*/  R2UR UR23, R8 ;  /* 0x00000000081772ca */ /* 0x000fe400000e0000 */
[----:B------:R-:W-:Y:S01]  /*463b0*/  MOV R8, UR47 ;  /* 0x0000002f00087c02 */ /* 0x000fe20008000f00 */
[----:B----4-:R-:W-:Y:S01]  /*463c0*/  UIADD3 UR8, UR6, 0xc9800, URZ ;  /* 0x000c980006087890 */ /* 0x010fe2000fffe03f */
[----:B------:R2:W-:Y:S01]  /*463d0*/  UTMAREDG.4D.ADD [UR16], [UR4] ;  /* 0x00000010040073b6 */ /* 0x0005e20008018000 */
[----:B------:R-:W-:Y:S01]  /*463e0*/  UMOV UR9, 0xc0 ;  /* 0x000000c000097882 */ /* 0x000fe20000000000 */
[----:B------:R-:W-:Y:S01]  /*463f0*/  UMOV UR10, UR60 ;  /* 0x0000003c000a7c82 */ /* 0x000fe20008000000 */
[----:B------:R-:W-:-:S05]  /*46400*/  UMOV UR60, UR37 ;  /* 0x00000025003c7c82 */ /* 0x000fca0008000000 */
[----:B------:R4:W-:Y:S01]  /*46410*/  UTMAREDG.4D.ADD [UR8], [UR4] ;  /* 0x00000008040073b6 */ /* 0x0009e20008018000 */
[----:B-1----:R-:W-:Y:S01]  /*46420*/  UIADD3 UR24, UR6, 0xd5800, URZ ;  /* 0x000d580006187890 */ /* 0x002fe2000fffe03f */
[----:B------:R-:W-:Y:S01]  /*46430*/  UMOV UR25, 0xc0 ;  /* 0x000000c000197882 */ /* 0x000fe20000000000 */
[----:B------:R-:W-:Y:S01]  /*46440*/  UMOV UR26, UR58 ;  /* 0x0000003a001a7c82 */ /* 0x000fe20008000000 */
[----:B------:R1:W-:Y:S01]  /*46450*/  UTMAREDG.4D.ADD [UR32], [UR4] ;  /* 0x00000020040073b6 */ /* 0x0003e20008018000 */
[----:B--2---:R-:W-:Y:S01]  /*46460*/  UIADD3 UR16, UR6, 0xd1800, URZ ;  /* 0x000d180006107890 */ /* 0x004fe2000fffe03f */
[----:B------:R-:W-:Y:S01]  /*46470*/  UMOV UR17, 0xc0 ;  /* 0x000000c000117882 */ /* 0x000fe20000000000 */
[----:B------:R-:W-:Y:S01]  /*46480*/  UMOV UR18, UR45 ;  /* 0x0000002d00127c82 */ /* 0x000fe20008000000 */
[----:B------:R-:W-:Y:S01]  /*46490*/  MOV R13, UR17 ;  /* 0x00000011000d7c02 */ /* 0x000fe20008000f00 */
[----:B----4-:R-:W-:-:S05]  /*464a0*/  UIADD3 UR8, UR6, 0xe5800, URZ ;  /* 0x000e580006087890 */ /* 0x010fca000fffe03f */
[----:B------:R2:W-:Y:S01]  /*464b0*/  UTMAREDG.4D.ADD [UR16], [UR4] ;  /* 0x00000010040073b6 */ /* 0x0005e20008018000 */
[----:B------:R-:W-:Y:S01]  /*464c0*/  UMOV UR10, UR61 ;  /* 0x0000003d000a7c82 */ /* 0x000fe20008000000 */
[----:B-1----:R-:W-:Y:S01]  /*464d0*/  UIADD3 UR32, UR6, 0xed800, URZ ;  /* 0x000ed80006207890 */ /* 0x002fe2000fffe03f */
[----:B------:R1:W-:Y:S01]  /*464e0*/  UTMAREDG.4D.ADD [UR24], [UR4] ;  /* 0x00000018040073b6 */ /* 0x0003e20008018000 */
[----:B------:R-:W-:Y:S01]  /*464f0*/  UMOV UR34, UR54 ;  /* 0x0000003600227c82 */ /* 0x000fe20008000000 */
[----:B------:R4:W-:Y:S01]  /*46500*/  UTMAREDG.4D.ADD [UR40], [UR4] ;  /* 0x00000028040073b6 */ /* 0x0009e20008018000 */
[----:B--2---:R-:W-:Y:S01]  /*46510*/  R2UR UR20, R11 ;  /* 0x000000000b1472ca */ /* 0x004fe200000e0000 */
[----:B------:R-:W-:Y:S01]  /*46520*/  UIADD3 UR16, UR6, 0xdd800, URZ ;  /* 0x000dd80006107890 */ /* 0x000fe2000fffe03f */
[----:B------:R-:W-:Y:S01]  /*46530*/  R2UR UR19, R12 ;  /* 0x000000000c1372ca */ /* 0x000fe200000e0000 */
[----:B------:R-:W-:Y:S01]  /*46540*/  UMOV UR18, UR21 ;  /* 0x0000001500127c82 */ /* 0x000fe20008000000 */
[----:B------:R-:W-:-:S02]  /*46550*/  R2UR UR17, R13 ;  /* 0x000000000d1172ca */ /* 0x000fc400000e0000 */
[----:B------:R-:W-:Y:S01]  /*46560*/  MOV R11, UR44 ;  /* 0x0000002c000b7c02 */ /* 0x000fe20008000f00 */
[----:B-1----:R-:W-:Y:S01]  /*46570*/  UMOV UR26, UR58 ;  /* 0x0000003a001a7c82 */ /* 0x002fe20008000000 */
[----:B------:R-:W-:Y:S01]  /*46580*/  UMOV UR58, UR14 ;  /* 0x0000000e003a7c82 */ /* 0x000fe20008000000 */
[----:B------:R-:W-:Y:S01]  /*46590*/  UIADD3 UR24, UR6, 0xf1800, URZ ;  /* 0x000f180006187890 */ /* 0x000fe2000fffe03f */
[----:B------:R-:W-:Y:S01]  /*465a0*/  MOV R12, UR43 ;  /* 0x0000002b000c7c02 */ /* 0x000fe20008000f00 */
[----:B----4-:R-:W-:-:S06]  /*465b0*/  UIADD3 UR40, UR6, 0xf9800, URZ ;  /* 0x000f980006287890 */ /* 0x010fcc000fffe03f */
[----:B------:R1:W-:Y:S01]  /*465c0*/  UTMAREDG.4D.ADD [UR16], [UR4] ;  /* 0x00000010040073b6 */ /* 0x0003e20008018000 */
[----:B------:R-:W-:Y:S01]  /*465d0*/  UMOV UR42, UR46 ;  /* 0x0000002e002a7c82 */ /* 0x000fe20008000000 */
[----:B------:R-:W-:Y:S01]  /*465e0*/  R2UR UR46, R9 ;  /* 0x00000000092e72ca */ /* 0x000fe200000e0000 */
[----:B------:R2:W-:-:S12]  /*465f0*/  UTMAREDG.4D.ADD [UR56], [UR4] ;  /* 0x00000038040073b6 */ /* 0x0005d80008018000 */
[----:B------:R-:W-:Y:S01]  /*46600*/  MOV R9, UR46 ;  /* 0x0000002e00097c02 */ /* 0x000fe20008000f00 */
[----:B------:R4:W-:Y:S01]  /*46610*/  UTMAREDG.4D.ADD [UR8], [UR4] ;  /* 0x00000008040073b6 */ /* 0x0009e20008018000 */
[----:B-1----:R-:W-:Y:S01]  /*46620*/  UIADD3 UR16, UR6, 0xf5800, URZ ;  /* 0x000f580006107890 */ /* 0x002fe2000fffe03f */
[----:B------:R-:W-:Y:S01]  /*46630*/  UMOV UR17, 0xc0 ;  /* 0x000000c000117882 */ /* 0x000fe20000000000 */
[----:B------:R-:W-:Y:S01]  /*46640*/  UMOV UR19, UR38 ;  /* 0x0000002600137c82 */ /* 0x000fe20008000000 */
[----:B------:R1:W-:Y:S01]  /*46650*/  UTMAREDG.4D.ADD [UR48], [UR4] ;  /* 0x00000030040073b6 */ /* 0x0003e20008018000 */
[----:B------:R-:W-:Y:S01]  /*46660*/  UMOV UR20, UR37 ;  /* 0x0000002500147c82 */ /* 0x000fe20008000000 */
[----:B------:R-:W-:Y:S01]  /*46670*/  UMOV UR18, UR47 ;  /* 0x0000002f00127c82 */ /* 0x000fe20008000000 */
[----:B------:R-:W-:Y:S01]  /*46680*/  R2UR UR47, R8 ;  /* 0x00000000082f72ca */ /* 0x000fe200000e0000 */
[----:B--2---:R-:W-:Y:S02]  /*46690*/  USHF.L.U32 UR60, UR13, 0x7, URZ ;  /* 0x000000070d3c7899 */ /* 0x004fe4000800063f */
[----:B------:R-:W-:Y:S01]  /*466a0*/  UIADD3 UR56, UR6, 0xfdc00, URZ ;  /* 0x000fdc0006387890 */ /* 0x000fe2000fffe03f */
[----:B------:R2:W-:Y:S01]  /*466b0*/  UTMAREDG.4D.ADD [UR32], [UR4] ;  /* 0x00000020040073b6 */ /* 0x0005e20008018000 */
[----:B------:R-:W-:Y:S01]  /*466c0*/  UMOV UR57, 0xe0 ;  /* 0x000000e000397882 */ /* 0x000fe20000000000 */
[----:B------:R-:W-:Y:S01]  /*466d0*/  UMOV UR58, UR39 ;  /* 0x00000027003a7c82 */ /* 0x000fe20008000000 */
[----:B----4-:R-:W-:Y:S01]  /*466e0*/  UIADD3 UR8, UR6, 0xfd800, URZ ;  /* 0x000fd80006087890 */ /* 0x010fe2000fffe03f */
[----:B------:R-:W-:-:S05]  /*466f0*/  UMOV UR10, UR39 ;  /* 0x00000027000a7c82 */ /* 0x000fca0008000000 */
[----:B------:R-:W-:Y:S01]  /*46700*/  MOV R8, UR47 ;  /* 0x0000002f00087c02 */ /* 0x000fe20008000f00 */
[----:B-1----:R-:W-:Y:S01]  /*46710*/  UMOV UR50, UR26 ;  /* 0x0000001a00327c82 */ /* 0x002fe20008000000 */
[----:B------:R-:W-:Y:S01]  /*46720*/  UMOV UR26, UR53 ;  /* 0x00000035001a7c82 */ /* 0x000fe20008000000 */
[----:B------:R-:W-:Y:S01]  /*46730*/  UIADD3 UR48, UR6, 0x105c00, URZ ;  /* 0x00105c0006307890 */ /* 0x000fe2000fffe03f */
[----:B------:R1:W-:Y:S01]  /*46740*/  UTMAREDG.4D.ADD [UR24], [UR4] ;  /* 0x00000018040073b6 */ /* 0x0003e20008018000 */
[----:B------:R-:W-:Y:S01]  /*46750*/  UMOV UR49, 0xe0 ;  /* 0x000000e000317882 */ /* 0x000fe20000000000 */
[----:B--2---:R-:W-:Y:S01]  /*46760*/  UIADD3 UR32, UR6, 0x101800, URZ ;  /* 0x0010180006207890 */ /* 0x004fe2000fffe03f */
[----:B------:R-:W-:Y:S01]  /*46770*/  UMOV UR34, UR29 ;  /* 0x0000001d00227c82 */ /* 0x000fe20008000000 */
[----:B------:R2:W-:Y:S01]  /*46780*/  UTMAREDG.4D.ADD [UR16], [UR4] ;  /* 0x00000010040073b6 */ /* 0x0005e20008018000 */
[----:B------:R4:W-:Y:S01]  /*46790*/  UTMAREDG.4D.ADD [UR40], [UR4] ;  /* 0x00000028040073b6 */ /* 0x0009e20008018000 */
[----:B-1----:R-:W-:Y:S01]  /*467a0*/  UIADD3 UR24, UR6, 0x105800, URZ ;  /* 0x0010580006187890 */ /* 0x002fe2000fffe03f */
[----:B------:R-:W-:Y:S01]  /*467b0*/  UMOV UR26, UR23 ;  /* 0x00000017001a7c82 */ /* 0x000fe20008000000 */
[----:B------:R1:W-:Y:S01]  /*467c0*/  UTMAREDG.4D.ADD [UR8], [UR4] ;  /* 0x00000008040073b6 */ /* 0x0003e20008018000 */
[----:B--2---:R-:W-:Y:S01]  /*467d0*/  UIADD3 UR16, UR6, 0xc9c00, URZ ;  /* 0x000c9c0006107890 */ /* 0x004fe2000fffe03f */
[----:B------:R-:W-:Y:S01]  /*467e0*/  UMOV UR17, 0xe0 ;  /* 0x000000e000117882 */ /* 0x000fe20000000000 */
[----:B------:R-:W-:Y:S01]  /*467f0*/  UMOV UR18, UR60 ;  /* 0x0000003c00127c82 */ /* 0x000fe20008000000 */
[----:B------:R2:W-:Y:S01]  /*46800*/  UTMAREDG.4D.ADD [UR32], [UR4] ;  /* 0x00000020040073b6 */ /* 0x0005e20008018000 */
[----:B------:R-:W-:Y:S01]  /*46810*/  UMOV UR60, UR37 ;  /* 0x00000025003c7c82 */ /* 0x000fe20008000000 */
[----:B----4-:R-:W-:Y:S01]  /*46820*/  UIADD3 UR40, UR6, 0xedc00, URZ ;  /* 0x000edc0006287890 */ /* 0x010fe2000fffe03f */
[----:B------:R-:W-:Y:S01]  /*46830*/  UMOV UR41, 0xe0 ;  /* 0x000000e000297882 */ /* 0x000fe20000000000 */
[----:B------:R-:W-:Y:S01]  /*46840*/  UMOV UR42, UR54 ;  /* 0x00000036002a7c82 */ /* 0x000fe20008000000 */
[----:B------:R4:W-:Y:S01]  /*46850*/  UTMAREDG.4D.ADD [UR24], [UR4] ;  /* 0x00000018040073b6 */ /* 0x0009e20008018000 */
[----:B------:R-:W-:Y:S01]  /*46860*/  MOV R13, UR41 ;  /* 0x00000029000d7c02 */ /* 0x000fe20008000f00 */
[----:B-1----:R-:W-:Y:S01]  /*46870*/  UIADD3 UR8, UR6, 0xcdc00, URZ ;  /* 0x000cdc0006087890 */ /* 0x002fe2000fffe03f */
[----:B------:R-:W-:Y:S01]  /*46880*/  UMOV UR9, 0xe0 ;  /* 0x000000e000097882 */ /* 0x000fe20000000000 */
[----:B------:R-:W-:Y:S01]  /*46890*/  UMOV UR10, UR15 ;  /* 0x0000000f000a7c82 */ /* 0x000fe20008000000 */
[----:B------:R1:W-:Y:S01]  /*468a0*/  UTMAREDG.4D.ADD [UR16], [UR4] ;  /* 0x00000010040073b6 */ /* 0x0003e20008018000 */
[----:B--2---:R-:W-:Y:S01]  /*468b0*/  UIADD3 UR32, UR6, 0xe9c00, URZ ;  /* 0x000e9c0006207890 */ /* 0x004fe2000fffe03f */
[----:B------:R-:W-:Y:S01]  /*468c0*/  UMOV UR33, 0xe0 ;  /* 0x000000e000217882 */ /* 0x000fe20000000000 */
[----:B------:R-:W-:-:S03]  /*468d0*/  UMOV UR34, UR55 ;  /* 0x0000003700227c82 */ /* 0x000fc60008000000 */
[----:B------:R2:W-:Y:S01]  /*468e0*/  UTMAREDG.4D.ADD [UR8], [UR4] ;  /* 0x00000008040073b6 */ /* 0x0005e20008018000 */
[----:B----4-:R-:W-:Y:S01]  /*468f0*/  UIADD3 UR24, UR6, 0xd1c00, URZ ;  /* 0x000d1c0006187890 */ /* 0x010fe2000fffe03f */
[----:B------:R-:W-:Y:S01]  /*46900*/  UMOV UR25, 0xe0 ;  /* 0x000000e000197882 */ /* 0x000fe20000000000 */
[----:B------:R-:W-:Y:S01]  /*46910*/  UMOV UR26, UR45 ;  /* 0x0000002d001a7c82 */ /* 0x000fe20008000000 */
[----:B------:R-:W-:Y:S01]  /*46920*/  R2UR UR45, R10 ;  /* 0x000000000a2d72ca */ /* 0x000fe200000e0000 */
[----:B-1----:R-:W-:-:S05]  /*46930*/  UIADD3 UR16, UR6, 0xd5c00, URZ ;  /* 0x000d5c0006107890 */ /* 0x002fca000fffe03f */
[----:B------:R1:W-:Y:S01]  /*46940*/  UTMAREDG.4D.ADD [UR24], [UR4] ;  /* 0x00000018040073b6 */ /* 0x0003e20008018000 */
[----:B------:R-:W-:Y:S01]  /*46950*/  UMOV UR18, UR50 ;  /* 0x0000003200127c82 */ /* 0x000fe20008000000 */
[----:B--2---:R-:W-:Y:S02]  /*46960*/  UIADD3 UR8, UR6, 0xd9c00, URZ ;  /* 0x000d9c0006087890 */ /* 0x004fe4000fffe03f */
[----:B------:R2:W-:Y:S01]  /*46970*/  UTMAREDG.4D.ADD [UR16], [UR4] ;  /* 0x00000010040073b6 */ /* 0x0005e20008018000 */
[----:B------:R-:W-:Y:S02]  /*46980*/  UMOV UR10, UR22 ;  /* 0x00000016000a7c82 */ /* 0x000fe40008000000 */
[----:B------:R-:W-:-:S04]  /*46990*/  MOV R10, UR45 ;  /* 0x0000002d000a7c02 */ /* 0x000fc80008000f00 */
        /* <DEDUP_REMOVED lines=15> */
[----:B------:R2:W-:Y:S01]  /*46a90*/  UTMAREDG.4D.ADD [UR40], [UR4] ;  /* 0x00000028040073b6 */ /* 0x0005e20008018000 */
[----:B----4-:R-:W-:Y:S01]  /*46aa0*/  UIADD3 UR8, UR6, 0x101c00, URZ ;  /* 0x00101c0006087890 */ /* 0x010fe2000fffe03f */
[----:B------:R-:W-:Y:S02]  /*46ab0*/  UMOV UR10, UR29 ;  /* 0x0000001d000a7c82 */ /* 0x000fe40008000000 */
[----:B------:R4:W-:Y:S01]  /*46ac0*/  UTMAREDG.4D.ADD [UR24], [UR4] ;  /* 0x00000018040073b6 */ /* 0x0009e20008018000 */
[----:B-1----:R-:W-:Y:S01]  /*46ad0*/  UIADD3 UR32, UR6, 0xca000, URZ ;  /* 0x000ca00006207890 */ /* 0x002fe2000fffe03f */
[----:B------:R-:W-:Y:S01]  /*46ae0*/  UMOV UR33, 0x100 ;  /* 0x0000010000217882 */ /* 0x000fe20000000000 */
[----:B--2---:R-:W-:Y:S01]  /*46af0*/  R2UR UR44, R11 ;  /* 0x000000000b2c72ca */ /* 0x004fe200000e0000 */
[----:B------:R-:W-:Y:S01]  /*46b00*/  UIADD3 UR40, UR6, 0xf5c00, URZ ;  /* 0x000f5c0006287890 */ /* 0x000fe2000fffe03f */
[----:B------:R-:W-:Y:S01]  /*46b10*/  R2UR UR43, R12 ;  /* 0x000000000c2b72ca */ /* 0x000fe200000e0000 */
[----:B------:R-:W-:Y:S01]  /*46b20*/  UMOV UR42, UR47 ;  /* 0x0000002f002a7c82 */ /* 0x000fe20008000000 */
[----:B------:R-:W-:Y:S01]  /*46b30*/  R2UR UR41, R13 ;  /* 0x000000000d2972ca */ /* 0x000fe200000e0000 */
[----:B----4-:R-:W-:Y:S01]  /*46b40*/  UIADD3 UR24, UR6, 0xce000, URZ ;  /* 0x000ce00006187890 */ /* 0x010fe2000fffe03f */
[----:B------:R-:W-:Y:S01]  /*46b50*/  UMOV UR25, 0x100 ;  /* 0x0000010000197882 */ /* 0x000fe20000000000 */
[----:B------:R-:W-:-:S10]  /*46b60*/  UMOV UR26, UR15 ;  /* 0x0000000f001a7c82 */ /* 0x000fd40008000000 */
        /* <DEDUP_REMOVED lines=8> */
[----:B------:R-:W-:Y:S01]  /*46bf0*/  MOV R12, UR43 ;  /* 0x0000002b000c7c02 */ /* 0x000fe20008000f00 */
[----:B--2---:R-:W-:Y:S01]  /*46c00*/  UIADD3 UR16, UR6, 0xd2000, URZ ;  /* 0x000d200006107890 */ /* 0x004fe2000fffe03f */
[----:B------:R-:W-:Y:S01]  /*46c10*/  MOV R11, UR44 ;  /* 0x0000002c000b7c02 */ /* 0x000fe20008000f00 */
[----:B------:R-:W-:Y:S01]  /*46c20*/  UMOV UR17, 0x100 ;  /* 0x0000010000117882 */ /* 0x000fe20000000000 */
[----:B------:R-:W-:Y:S01]  /*46c30*/  UMOV UR18, UR45 ;  /* 0x0000002d00127c82 */ /* 0x000fe20008000000 */
[----:B------:R-:W-:Y:S01]  /*46c40*/  R2UR UR45, R10 ;  /* 0x000000000a2d72ca */ /* 0x000fe200000e0000 */
[----:B----4-:R-:W-:Y:S01]  /*46c50*/  USHF.L.U32 UR56, UR13, 0x7, URZ ;  /* 0x000000070d387899 */ /* 0x010fe2000800063f */
[----:B------:R-:W-:Y:S01]  /*46c60*/  UMOV UR58, UR50 ;  /* 0x00000032003a7c82 */ /* 0x000fe20008000000 */
[----:B------:R-:W-:Y:S01]  /*46c70*/  UMOV UR50, UR23 ;  /* 0x0000001700327c82 */ /* 0x000fe20008000000 */
[----:B------:R-:W-:Y:S01]  /*46c80*/  UMOV UR42, UR58 ;  /* 0x0000003a002a7c82 */ /* 0x000fe20008000000 */
[----:B------:R2:W-:Y:S01]  /*46c90*/  UTMAREDG.4D.ADD [UR48], [UR4] ;  /* 0x00000030040073b6 */ /* 0x0005e20008018000 */
[----:B------:R-:W-:-:S02]  /*46ca0*/  UMOV UR57, 0x120 ;  /* 0x0000012000397882 */ /* 0x000fc40000000000 */
[----:B------:R-:W-:Y:S01]  /*46cb0*/  UMOV UR34, UR56 ;  /* 0x0000003800227c82 */ /* 0x000fe20008000000 */
[----:B-1----:R-:W-:-:S04]  /*46cc0*/  UIADD3 UR8, UR6, 0xda000, URZ ;  /* 0x000da00006087890 */ /* 0x002fc8000fffe03f */
[----:B------:R-:W-:Y:S01]  /*46cd0*/  MOV R10, UR45 ;  /* 0x0000002d000a7c02 */ /* 0x000fe20008000f00 */
[----:B------:R-:W-:Y:S01]  /*46ce0*/  UMOV UR9, 0x100 ;  /* 0x0000010000097882 */ /* 0x000fe20000000000 */
[----:B------:R-:W-:Y:S01]  /*46cf0*/  UMOV UR10, UR22 ;  /* 0x00000016000a7c82 */ /* 0x000fe20008000000 */
[----:B------:R1:W-:Y:S01]  /*46d00*/  UTMAREDG.4D.ADD [UR32], [UR4] ;  /* 0x00000020040073b6 */ /* 0x0003e20008018000 */
[----:B------:R4:W-:Y:S01]  /*46d10*/  UTMAREDG.4D.ADD [UR24], [UR4] ;  /* 0x00000018040073b6 */ /* 0x0009e20008018000 */
[----:B--2---:R-:W-:Y:S01]  /*46d20*/  UIADD3 UR48, UR6, 0xe2400, URZ ;  /* 0x000e240006307890 */ /* 0x004fe2000fffe03f */
[----:B------:R-:W-:Y:S01]  /*46d30*/  UMOV UR49, 0x120 ;  /* 0x0000012000317882 */ /* 0x000fe20000000000 */
[----:B------:R-:W-:Y:S01]  /*46d40*/  UMOV UR50, UR14 ;  /* 0x0000000e00327c82 */ /* 0x000fe20008000000 */
[----:B------:R2:W-:Y:S01]  /*46d50*/  UTMAREDG.4D.ADD [UR16], [UR4] ;  /* 0x00000010040073b6 */ /* 0x0005e20008018000 */
[----:B-1----:R-:W-:Y:S01]  /*46d60*/  UIADD3 UR32, UR6, 0xde000, URZ ;  /* 0x000de00006207890 */ /* 0x002fe2000fffe03f */
[----:B------:R-:W-:Y:S01]  /*46d70*/  UMOV UR34, UR21 ;  /* 0x0000001500227c82 */ /* 0x000fe20008000000 */
[----:B------:R1:W-:Y:S01]  /*46d80*/  UTMAREDG.4D.ADD [UR40], [UR4] ;  /* 0x00000028040073b6 */ /* 0x0003e20008018000 */
[----:B----4-:R-:W-:Y:S01]  /*46d90*/  UIADD3 UR24, UR6, 0xe2000, URZ ;  /* 0x000e200006187890 */ /* 0x010fe2000fffe03f */
[----:B------:R-:W-:Y:S01]  /*46da0*/  UMOV UR26, UR14 ;  /* 0x0000000e001a7c82 */ /* 0x000fe20008000000 */
[----:B------:R4:W-:Y:S01]  /*46db0*/  UTMAREDG.4D.ADD [UR8], [UR4] ;  /* 0x00000008040073b6 */ /* 0x0009e20008018000 */
[----:B--2---:R-:W-:Y:S01]  /*46dc0*/  UIADD3 UR16, UR6, 0xe6000, URZ ;  /* 0x000e600006107890 */ /* 0x004fe2000fffe03f */
[----:B------:R-:W-:-:S02]  /*46dd0*/  UMOV UR18, UR61 ;  /* 0x0000003d00127c82 */ /* 0x000fc40008000000 */
[----:B------:R2:W-:Y:S01]  /*46de0*/  UTMAREDG.4D.ADD [UR32], [UR4] ;  /* 0x00000020040073b6 */ /* 0x0005e20008018000 */
[----:B-1----:R-:W-:Y:S01]  /*46df0*/  UIADD3 UR40, UR6, 0xca400, URZ ;  /* 0x000ca40006287890 */ /* 0x002fe2000fffe03f */
[----:B------:R-:W-:Y:S01]  /*46e00*/  UMOV UR41, 0x120 ;  /* 0x0000012000297882 */ /* 0x000fe20000000000 */
[----:B------:R-:W-:Y:S01]  /*46e10*/  UMOV UR42, UR56 ;  /* 0x00000038002a7c82 */ /* 0x000fe20008000000 */
[----:B------:R1:W-:Y:S01]  /*46e20*/  UTMAREDG.4D.ADD [UR24], [UR4] ;  /* 0x00000018040073b6 */ /* 0x0003e20008018000 */
[----:B------:R-:W-:Y:S01]  /*46e30*/  MOV R13, UR41 ;  /* 0x00000029000d7c02 */ /* 0x000fe20008000f00 */
[----:B------:R-:W-:Y:S02]  /*46e40*/  UIADD3 UR56, UR6, 0xda400, URZ ;  /* 0x000da40006387890 */ /* 0x000fe4000fffe03f */
[----:B----4-:R-:W-:Y:S01]  /*46e50*/  UIADD3 UR8, UR6, 0xea000, URZ ;  /* 0x000ea00006087890 */ /* 0x010fe2000fffe03f */
[----:B------:R-:W-:Y:S01]  /*46e60*/  UMOV UR10, UR55 ;  /* 0x00000037000a7c82 */ /* 0x000fe20008000000 */
[----:B------:R4:W-:Y:S01]  /*46e70*/  UTMAREDG.4D.ADD [UR16], [UR4] ;  /* 0x00000010040073b6 */ /* 0x0009e20008018000 */
[----:B--2---:R-:W-:Y:S01]  /*46e80*/  UIADD3 UR32, UR6, 0x106000, URZ ;  /* 0x0010600006207890 */ /* 0x004fe2000fffe03f */
[----:B------:R-:W-:-:S05]  /*46e90*/  UMOV UR34, UR23 ;  /* 0x0000001700227c82 */ /* 0x000fca0008000000 */
[----:B------:R2:W-:Y:S01]  /*46ea0*/  UTMAREDG.4D.ADD [UR8], [UR4] ;  /* 0x00000008040073b6 */ /* 0x0005e20008018000 */
[----:B-1----:R-:W-:Y:S01]  /*46eb0*/  UIADD3 UR24, UR6, 0xee000, URZ ;  /* 0x000ee00006187890 */ /* 0x002fe2000fffe03f */
[----:B------:R-:W-:Y:S01]  /*46ec0*/  UMOV UR26, UR54 ;  /* 0x00000036001a7c82 */ /* 0x000fe20008000000 */
[----:B----4-:R-:W-:-:S07]  /*46ed0*/  UIADD3 UR16, UR6, 0xf2000, URZ ;  /* 0x000f200006107890 */ /* 0x010fce000fffe03f */
[----:B------:R1:W-:Y:S01]  /*46ee0*/  UTMAREDG.4D.ADD [UR24], [UR4] ;  /* 0x00000018040073b6 */ /* 0x0003e20008018000 */
[----:B------:R-:W-:Y:S01]  /*46ef0*/  UMOV UR18, UR53 ;  /* 0x0000003500127c82 */ /* 0x000fe20008000000 */
[----:B--2---:R-:W-:Y:S01]  /*46f00*/  UIADD3 UR8, UR6, 0xf6000, URZ ;  /* 0x000f600006087890 */ /* 0x004fe2000fffe03f */
[----:B------:R2:W-:Y:S01]  /*46f10*/  UTMAREDG.4D.ADD [UR16], [UR4] ;  /* 0x00000010040073b6 */ /* 0x0005e20008018000 */
[----:B------:R-:W-:Y:S01]  /*46f20*/  UMOV UR10, UR47 ;  /* 0x0000002f000a7c82 */ /* 0x000fe20008000000 */
[----:B------:R-:W-:-:S06]  /*46f30*/  R2UR UR47, R8 ;  /* 0x00000000082f72ca */ /* 0x000fcc00000e0000 */
[----:B------:R4:W-:Y:S01]  /*46f40*/  UTMAREDG.4D.ADD [UR8], [UR4] ;  /* 0x00000008040073b6 */ /* 0x0009e20008018000 */
[----:B-1----:R-:W-:Y:S01]  /*46f50*/  UIADD3 UR24, UR6, 0xfa000, URZ ;  /* 0x000fa00006187890 */ /* 0x002fe2000fffe03f */
[----:B------:R-:W-:Y:S01]  /*46f60*/  UMOV UR26, UR46 ;  /* 0x0000002e001a7c82 */ /* 0x000fe20008000000 */
[----:B------:R-:W-:-:S04]  /*46f70*/  R2UR UR46, R9 ;  /* 0x00000000092e72ca */ /* 0x000fc800000e0000 */
[----:B------:R-:W-:Y:S01]  /*46f80*/  MOV R8, UR47 ;  /* 0x0000002f00087c02 */ /* 0x000fe20008000f00 */
[----:B--2---:R-:W-:Y:S02]  /*46f90*/  UIADD3 UR16, UR6, 0xfe000, URZ ;  /* 0x000fe00006107890 */ /* 0x004fe4000fffe03f */
[----:B------:R1:W-:Y:S01]  /*46fa0*/  UTMAREDG.4D.ADD [UR24], [UR4] ;  /* 0x00000018040073b6 */ /* 0x0003e20008018000 */
[----:B------:R-:W-:Y:S01]  /*46fb0*/  UMOV UR18, UR39 ;  /* 0x0000002700127c82 */ /* 0x000fe20008000000 */
[----:B----4-:R-:W-:-:S05]  /*46fc0*/  UIADD3 UR8, UR6, 0x102000, URZ ;  /* 0x0010200006087890 */ /* 0x010fca000fffe03f */
[----:B------:R2:W-:Y:S01]  /*46fd0*/  UTMAREDG.4D.ADD [UR16], [UR4] ;  /* 0x00000010040073b6 */ /* 0x0005e20008018000 */
[----:B------:R-:W-:Y:S01]  /*46fe0*/  UMOV UR10, UR29 ;  /* 0x0000001d000a7c82 */ /* 0x000fe20008000000 */
[----:B------:R-:W-:Y:S02]  /*46ff0*/  MOV R9, UR46 ;  /* 0x0000002e00097c02 */ /* 0x000fe40008000f00 */
[----:B------:R4:W-:Y:S01]  /*47000*/  UTMAREDG.4D.ADD [UR8], [UR4] ;  /* 0x00000008040073b6 */ /* 0x0009e20008018000 */
[----:B-1----:R-:W-:Y:S01]  /*47010*/  UIADD3 UR24, UR6, 0xce400, URZ ;  /* 0x000ce40006187890 */ /* 0x002fe2000fffe03f */
[----:B------:R-:W-:Y:S01]  /*47020*/  UMOV UR25, 0x120 ;  /* 0x0000012000197882 */ /* 0x000fe20000000000 */
[----:B------:R-:W-:Y:S01]  /*47030*/  UMOV UR26, UR15 ;  /* 0x0000000f001a7c82 */ /* 0x000fe20008000000 */
[----:B------:R1:W-:Y:S01]  /*47040*/  UTMAREDG.4D.ADD [UR32], [UR4] ;  /* 0x00000020040073b6 */ /* 0x0003e20008018000 */
[----:B--2---:R-:W-:Y:S01]  /*47050*/  UIADD3 UR16, UR6, 0xd6400, URZ ;  /* 0x000d640006107890 */ /* 0x004fe2000fffe03f */
[----:B------:R-:W-:Y:S01]  /*47060*/  UMOV UR17, 0x120 ;  /* 0x0000012000117882 */ /* 0x000fe20000000000 */
[----:B------:R2:W-:Y:S01]  /*47070*/  UTMAREDG.4D.ADD [UR40], [UR4] ;  /* 0x00000028040073b6 */ /* 0x0005e20008018000 */
[----:B----4-:R-:W-:Y:S01]  /*47080*/  UIADD3 UR8, UR6, 0xde400, URZ ;  /* 0x000de40006087890 */ /* 0x010fe2000fffe03f */
[----:B------:R-:W-:Y:S01]  /*47090*/  UMOV UR9, 0x120 ;  /* 0x0000012000097882 */ /* 0x000fe20000000000 */
[----:B------:R-:W-:Y:S01]  /*470a0*/  UMOV UR10, UR21 ;  /* 0x00000015000a7c82 */ /* 0x000fe20008000000 */
[----:B------:R4:W-:Y:S01]  /*470b0*/  UTMAREDG.4D.ADD [UR24], [UR4] ;  /* 0x00000018040073b6 */ /* 0x0009e20008018000 */
[----:B-1----:R-:W-:Y:S01]  /*470c0*/  UIADD3 UR32, UR6, 0xe6400, URZ ;  /* 0x000e640006207890 */ /* 0x002fe2000fffe03f */
[----:B------:R-:W-:Y:S01]  /*470d0*/  UMOV UR33, 0x120 ;  /* 0x0000012000217882 */ /* 0x000fe20000000000 */
[----:B------:R-:W-:Y:S01]  /*470e0*/  UMOV UR34, UR61 ;  /* 0x0000003d00227c82 */ /* 0x000fe20008000000 */
[----:B--2---:R-:W-:Y:S01]  /*470f0*/  R2UR UR44, R11 ;  /* 0x000000000b2c72ca */ /* 0x004fe200000e0000 */
[----:B------:R-:W-:Y:S01]  /*47100*/  UIADD3 UR40, UR6, 0xd2400, URZ ;  /* 0x000d240006287890 */ /* 0x000fe2000fffe03f */
[----:B------:R-:W-:Y:S01]  /*47110*/  R2UR UR43, R12 ;  /* 0x000000000c2b72ca */ /* 0x000fe200000e0000 */
[----:B------:R-:W-:Y:S01]  /*47120*/  UMOV UR42, UR45 ;  /* 0x0000002d002a7c82 */ /* 0x000fe20008000000 */
[----:B------:R-:W-:Y:S01]  /*47130*/  R2UR UR41, R13 ;  /* 0x000000000d2972ca */ /* 0x000fe200000e0000 */
[----:B----4-:R-:W-:Y:S01]  /*47140*/  UMOV UR26, UR58 ;  /* 0x0000003a001a7c82 */ /* 0x010fe20008000000 */
[----:B------:R-:W-:Y:S01]  /*47150*/  UMOV UR58, UR22 ;  /* 0x00000016003a7c82 */ /* 0x000fe20008000000 */
[----:B------:R-:W-:Y:S01]  /*47160*/  UMOV UR18, UR26 ;  /* 0x0000001a00127c82 */ /* 0x000fe20008000000 */
[----:B------:R-:W-:-:S09]  /*47170*/  UIADD3 UR24, UR6, 0xea400, URZ ;  /* 0x000ea40006187890 */ /* 0x000fd2000fffe03f */
        /* <DEDUP_REMOVED lines=9> */
[----:B------:R-:W-:Y:S01]  /*47210*/  MOV R11, UR44 ;  /* 0x0000002c000b7c02 */ /* 0x000fe20008000f00 */
[----:B--2---:R-:W-:Y:S01]  /*47220*/  UIADD3 UR16, UR6, 0xee400, URZ ;  /* 0x000ee40006107890 */ /* 0x004fe2000fffe03f */
[----:B------:R-:W-:Y:S01]  /*47230*/  MOV R12, UR43 ;  /* 0x0000002b000c7c02 */ /* 0x000fe20008000f00 */
[----:B------:R-:W-:Y:S01]  /*47240*/  UMOV UR18, UR54 ;  /* 0x0000003600127c82 */ /* 0x000fe20008000000 */
[----:B------:R2:W-:Y:S01]  /*47250*/  UTMAREDG.4D.ADD [UR48], [UR4] ;  /* 0x00000030040073b6 */ /* 0x0005e20008018000 */
[----:B----4-:R-:W-:-:S02]  /*47260*/  USHF.L.U32 UR60, UR13, 0x7, URZ ;  /* 0x000000070d3c7899 */ /* 0x010fc4000800063f */
[----:B------:R-:W-:Y:S01]  /*47270*/  UIADD3 UR56, UR6, 0xf6800, URZ ;  /* 0x000f680006387890 */ /* 0x000fe2000fffe03f */
[----:B------:R4:W-:Y:S01]  /*47280*/  UTMAREDG.4D.ADD [UR32], [UR4] ;  /* 0x00000020040073b6 */ /* 0x0009e20008018000 */
[----:B------:R-:W-:Y:S01]  /*47290*/  UMOV UR57, 0x140 ;  /* 0x0000014000397882 */ /* 0x000fe20000000000 */
[----:B-1----:R-:W-:Y:S01]  /*472a0*/  UIADD3 UR8, UR6, 0xf6400, URZ ;  /* 0x000f640006087890 */ /* 0x002fe2000fffe03f */
[----:B------:R-:W-:Y:S01]  /*472b0*/  UMOV UR10, UR47 ;  /* 0x0000002f000a7c82 */ /* 0x000fe20008000000 */
[----:B------:R-:W-:Y:S01]  /*472c0*/  R2UR UR47, R8 ;  /* 0x00000000082f72ca */ /* 0x000fe200000e0000 */
[----:B--2---:R-:W-:Y:S01]  /*472d0*/  UMOV UR50, UR26 ;  /* 0x0000001a00327c82 */ /* 0x004fe20008000000 */
[----:B------:R-:W-:Y:S01]  /*472e0*/  UMOV UR26, UR55 ;  /* 0x00000037001a7c82 */ /* 0x000fe20008000000 */
[----:B------:R-:W-:Y:S01]  /*472f0*/  UIADD3 UR48, UR6, 0xfe800, URZ ;  /* 0x000fe80006307890 */ /* 0x000fe2000fffe03f */
[----:B------:R1:W-:Y:S01]  /*47300*/  UTMAREDG.4D.ADD [UR24], [UR4] ;  /* 0x00000018040073b6 */ /* 0x0003e20008018000 */
[----:B------:R-:W-:Y:S01]  /*47310*/  UMOV UR49, 0x140 ;  /* 0x0000014000317882 */ /* 0x000fe20000000000 */
[----:B----4-:R-:W-:-:S07]  /*47320*/  UIADD3 UR32, UR6, 0xfa400, URZ ;  /* 0x000fa40006207890 */ /* 0x010fce000fffe03f */
[----:B------:R-:W-:Y:S01]  /*47330*/  MOV R8, UR47 ;  /* 0x0000002f00087c02 */ /* 0x000fe20008000f00 */
[----:B------:R-:W-:Y:S01]  /*47340*/  UMOV UR34, UR46 ;  /* 0x0000002e00227c82 */ /* 0x000fe20008000000 */
[----:B------:R2:W-:Y:S01]  /*47350*/  UTMAREDG.4D.ADD [UR16], [UR4] ;  /* 0x00000010040073b6 */ /* 0x0005e20008018000 */
[----:B------:R-:W-:Y:S01]  /*47360*/  R2UR UR46, R9 ;  /* 0x00000000092e72ca */ /* 0x000fe200000e0000 */
[----:B------:R-:W-:Y:S01]  /*47370*/  UMOV UR58, UR47 ;  /* 0x0000002f003a7c82 */ /* 0x000fe20008000000 */
[----:B------:R4:W-:Y:S01]  /*47380*/  UTMAREDG.4D.ADD [UR40], [UR4] ;  /* 0x00000028040073b6 */ /* 0x0009e20008018000 */
[----:B-1----:R-:W-:Y:S01]  /*47390*/  UIADD3 UR24, UR6, 0xfe400, URZ ;  /* 0x000fe40006187890 */ /* 0x002fe2000fffe03f */
[----:B------:R-:W-:-:S09]  /*473a0*/  UMOV UR26, UR39 ;  /* 0x00000027001a7c82 */ /* 0x000fd20008000000 */
[----:B------:R-:W-:Y:S01]  /*473b0*/  MOV R9, UR46 ;  /* 0x0000002e00097c02 */ /* 0x000fe20008000f00 */
[----:B------:R1:W-:Y:S01]  /*473c0*/  UTMAREDG.4D.ADD [UR8], [UR4] ;  /* 0x00000008040073b6 */ /* 0x0003e20008018000 */
[----:B--2---:R-:W-:Y:S01]  /*473d0*/  UIADD3 UR16, UR6, 0x102400, URZ ;  /* 0x0010240006107890 */ /* 0x004fe2000fffe03f */
[----:B------:R-:W-:Y:S01]  /*473e0*/  UMOV UR18, UR29 ;  /* 0x0000001d00127c82 */ /* 0x000fe20008000000 */
[----:B------:R2:W-:Y:S01]  /*473f0*/  UTMAREDG.4D.ADD [UR32], [UR4] ;  /* 0x00000020040073b6 */ /* 0x0005e20008018000 */
[----:B----4-:R-:W-:Y:S01]  /*47400*/  UIADD3 UR40, UR6, 0xe6800, URZ ;  /* 0x000e680006287890 */ /* 0x010fe2000fffe03f */
[----:B------:R-:W-:Y:S01]  /*47410*/  UMOV UR41, 0x140 ;  /* 0x0000014000297882 */ /* 0x000fe20000000000 */
[----:B------:R-:W-:Y:S01]  /*47420*/  UMOV UR42, UR61 ;  /* 0x0000003d002a7c82 */ /* 0x000fe20008000000 */
[----:B------:R4:W-:Y:S01]  /*47430*/  UTMAREDG.4D.ADD [UR24], [UR4] ;  /* 0x00000018040073b6 */ /* 0x0009e20008018000 */
[----:B------:R-:W-:Y:S01]  /*47440*/  MOV R13, UR41 ;  /* 0x00000029000d7c02 */ /* 0x000fe20008000f00 */
[----:B-1----:R-:W-:Y:S01]  /*47450*/  UIADD3 UR8, UR6, 0x106400, URZ ;  /* 0x0010640006087890 */ /* 0x002fe2000fffe03f */
[----:B------:R-:W-:Y:S01]  /*47460*/  UMOV UR10, UR23 ;  /* 0x00000017000a7c82 */ /* 0x000fe20008000000 */
[----:B------:R1:W-:Y:S01]  /*47470*/  UTMAREDG.4D.ADD [UR16], [UR4] ;  /* 0x00000010040073b6 */ /* 0x0003e20008018000 */
[----:B--2---:R-:W-:Y:S01]  /*47480*/  UIADD3 UR32, UR6, 0xe2800, URZ ;  /* 0x000e280006207890 */ /* 0x004fe2000fffe03f */
[----:B------:R-:W-:Y:S01]  /*47490*/  UMOV UR33, 0x140 ;  /* 0x0000014000217882 */ /* 0x000fe20000000000 */
[----:B------:R-:W-:-:S04]  /*474a0*/  UMOV UR34, UR14 ;  /* 0x0000000e00227c82 */ /* 0x000fc80008000000 */
        /* <DEDUP_REMOVED lines=9> */
[----:B--2---:R-:W-:Y:S01]  /*47540*/  UIADD3 UR8, UR6, 0xd2800, URZ ;  /* 0x000d280006087890 */ /* 0x004fe2000fffe03f */
[----:B------:R2:W-:Y:S01]  /*47550*/  UTMAREDG.4D.ADD [UR16], [UR4] ;  /* 0x00000010040073b6 */ /* 0x0005e20008018000 */
[----:B------:R-:W-:Y:S01]  /*47560*/  UMOV UR9, 0x140 ;  /* 0x0000014000097882 */ /* 0x000fe20000000000 */
[----:B------:R-:W-:Y:S01]  /*47570*/  UMOV UR10, UR45 ;  /* 0x0000002d000a7c82 */ /* 0x000fe20008000000 */
[----:B------:R-:W-:-:S05]  /*47580*/  R2UR UR45, R10 ;  /* 0x000000000a2d72ca */ /* 0x000fca00000e0000 */
[----:B------:R4:W-:Y:S01]  /*47590*/  UTMAREDG.4D.ADD [UR8], [UR4] ;  /* 0x00000008040073b6 */ /* 0x0009e20008018000 */
[----:B-1----:R-:W-:Y:S01]  /*475a0*/  UIADD3 UR24, UR6, 0xd6800, URZ ;  /* 0x000d680006187890 */ /* 0x002fe2000fffe03f */
[----:B------:R-:W-:-:S06]  /*475b0*/  UMOV UR26, UR50 ;  /* 0x00000032001a7c82 */ /* 0x000fcc0008000000 */
[----:B------:R-:W-:Y:S01]  /*475c0*/  MOV R10, UR45 ;  /* 0x0000002d000a7c02 */ /* 0x000fe20008000f00 */
[----:B--2---:R-:W-:Y:S01]  /*475d0*/  UIADD3 UR16, UR6, 0xda800, URZ ;  /* 0x000da80006107890 */ /* 0x004fe2000fffe03f */
[----:B------:R1:W-:Y:S01]  /*475e0*/  UTMAREDG.4D.ADD [UR24], [UR4] ;  /* 0x00000018040073b6 */ /* 0x0003e20008018000 */
[----:B------:R-:W-:Y:S01]  /*475f0*/  UMOV UR18, UR22 ;  /* 0x0000001600127c82 */ /* 0x000fe20008000000 */
[----:B----4-:R-:W-:-:S06]  /*47600*/  UIADD3 UR8, UR6, 0xde800, URZ ;  /* 0x000de80006087890 */ /* 0x010fcc000fffe03f */
[----:B------:R2:W-:Y:S01]  /*47610*/  UTMAREDG.4D.ADD [UR16], [UR4] ;  /* 0x00000010040073b6 */ /* 0x0005e20008018000 */
[----:B------:R-:W-:Y:S02]  /*47620*/  UMOV UR10, UR21 ;  /* 0x00000015000a7c82 */ /* 0x000fe40008000000 */
        /* <DEDUP_REMOVED lines=8> */
[----:B------:R-:W-:-:S02]  /*476b0*/  UMOV UR10, UR46 ;  /* 0x0000002e000a7c82 */ /* 0x000fc40008000000 */
[----:B------:R4:W-:Y:S01]  /*476c0*/  UTMAREDG.4D.ADD [UR24], [UR4] ;  /* 0x00000018040073b6 */ /* 0x0009e20008018000 */
[----:B-1----:R-:W-:Y:S01]  /*476d0*/  UIADD3 UR32, UR6, 0x102800, URZ ;  /* 0x0010280006207890 */ /* 0x002fe2000fffe03f */
[----:B------:R-:W-:Y:S01]  /*476e0*/  UMOV UR34, UR29 ;  /* 0x0000001d00227c82 */ /* 0x000fe20008000000 */
[----:B--2---:R-:W-:Y:S01]  /*476f0*/  R2UR UR44, R11 ;  /* 0x000000000b2c72ca */ /* 0x004fe200000e0000 */
[----:B------:R-:W-:Y:S01]  /*47700*/  UIADD3 UR40, UR6, 0xee800, URZ ;  /* 0x000ee80006287890 */ /* 0x000fe2000fffe03f */
[----:B------:R-:W-:Y:S01]  /*47710*/  R2UR UR43, R12 ;  /* 0x000000000c2b72ca */ /* 0x000fe200000e0000 */
[----:B------:R-:W-:Y:S01]  /*47720*/  UMOV UR42, UR54 ;  /* 0x00000036002a7c82 */ /* 0x000fe20008000000 */
[----:B------:R-:W-:Y:S01]  /*47730*/  R2UR UR41, R13 ;  /* 0x000000000d2972ca */ /* 0x000fe200000e0000 */
[----:B----4-:R-:W-:Y:S01]  /*47740*/  UIADD3 UR24, UR6, 0x106800, URZ ;  /* 0x0010680006187890 */ /* 0x010fe2000fffe03f */
[----:B------:R-:W-:-:S11]  /*47750*/  UMOV UR26, UR23 ;  /* 0x00000017001a7c82 */ /* 0x000fd60008000000 */
        /* <DEDUP_REMOVED lines=12> */
[----:B------:R-:W-:Y:S01]  /*47820*/  UMOV UR17, 0x160 ;  /* 0x0000016000117882 */ /* 0x000fe20000000000 */
[----:B----4-:R-:W-:Y:S01]  /*47830*/  USHF.L.U32 UR58, UR13, 0x7, URZ ;  /* 0x000000070d3a7899 */ /* 0x010fe2000800063f */
[----:B------:R-:W-:Y:S01]  /*47840*/  UMOV UR56, UR50 ;  /* 0x0000003200387c82 */ /* 0x000fe20008000000 */
[----:B------:R-:W-:Y:S01]  /*47850*/  UMOV UR50, UR39 ;  /* 0x0000002700327c82 */ /* 0x000fe20008000000 */
[----:B------:R-:W-:Y:S01]  /*47860*/  UMOV UR57, 0x180 ;  /* 0x0000018000397882 */ /* 0x000fe20000000000 */
[----:B------:R2:W-:Y:S03]  /*47870*/  UTMAREDG.4D.ADD [UR48], [UR4] ;  /* 0x00000030040073b6 */ /* 0x0005e60008018000 */
[----:B------:R-:W-:Y:S01]  /*47880*/  UMOV UR18, UR58 ;  /* 0x0000003a00127c82 */ /* 0x000fe20008000000 */
[----:B-1----:R-:W-:Y:S01]  /*47890*/  UIADD3 UR8, UR6, 0xd2c00, URZ ;  /* 0x000d2c0006087890 */ /* 0x002fe2000fffe03f */
[----:B------:R-:W-:Y:S01]  /*478a0*/  UMOV UR9, 0x160 ;  /* 0x0000016000097882 */ /* 0x000fe20000000000 */
[----:B------:R-:W-:Y:S01]  /*478b0*/  UMOV UR10, UR45 ;  /* 0x0000002d000a7c82 */ /* 0x000fe20008000000 */
[----:B------:R-:W-:Y:S01]  /*478c0*/  R2UR UR45, R10 ;  /* 0x000000000a2d72ca */ /* 0x000fe200000e0000 */
[----:B------:R1:W-:Y:S01]  /*478d0*/  UTMAREDG.4D.ADD [UR32], [UR4] ;  /* 0x00000020040073b6 */ /* 0x0003e20008018000 */
[----:B------:R4:W-:Y:S01]  /*478e0*/  UTMAREDG.4D.ADD [UR24], [UR4] ;  /* 0x00000018040073b6 */ /* 0x0009e20008018000 */
[----:B--2---:R-:W-:-:S10]  /*478f0*/  UIADD3 UR48, UR6, 0xdb000, URZ ;  /* 0x000db00006307890 */ /* 0x004fd4000fffe03f */
[----:B------:R-:W-:Y:S01]  /*47900*/  MOV R10, UR45 ;  /* 0x0000002d000a7c02 */ /* 0x000fe20008000f00 */
        /* <DEDUP_REMOVED lines=11> */
[----:B--2---:R-:W-:Y:S01]  /*479c0*/  UIADD3 UR16, UR6, 0xdec00, URZ ;  /* 0x000dec0006107890 */ /* 0x004fe2000fffe03f */
[----:B------:R-:W-:Y:S01]  /*479d0*/  UMOV UR18, UR21 ;  /* 0x0000001500127c82 */ /* 0x000fe20008000000 */
[----:B------:R2:W-:Y:S01]  /*479e0*/  UTMAREDG.4D.ADD [UR32], [UR4] ;  /* 0x00000020040073b6 */ /* 0x0005e20008018000 */
[----:B-1----:R-:W-:Y:S01]  /*479f0*/  UIADD3 UR40, UR6, 0x102c00, URZ ;  /* 0x00102c0006287890 */ /* 0x002fe2000fffe03f */
[----:B------:R-:W-:Y:S01]  /*47a00*/  UMOV UR41, 0x180 ;  /* 0x0000018000297882 */ /* 0x000fe20000000000 */
[----:B------:R-:W-:Y:S01]  /*47a10*/  UMOV UR42, UR29 ;  /* 0x0000001d002a7c82 */ /* 0x000fe20008000000 */
[----:B------:R1:W-:Y:S01]  /*47a20*/  UTMAREDG.4D.ADD [UR24], [UR4] ;  /* 0x00000018040073b6 */ /* 0x0003e20008018000 */
[----:B------:R-:W-:Y:S01]  /*47a30*/  MOV R13, UR41 ;  /* 0x00000029000d7c02 */ /* 0x000fe20008000f00 */
[----:B------:R-:W-:Y:S01]  /*47a40*/  UMOV UR41, 0x160 ;  /* 0x0000016000297882 */ /* 0x000fe20000000000 */
        /* <DEDUP_REMOVED lines=13> */
[----:B------:R-:W-:-:S07]  /*47b20*/  UMOV UR10, UR54 ;  /* 0x00000036000a7c82 */ /* 0x000fce0008000000 */
[----:B------:R4:W-:Y:S01]  /*47b30*/  UTMAREDG.4D.ADD [UR8], [UR4] ;  /* 0x00000008040073b6 */ /* 0x0009e20008018000 */
[----:B-1----:R-:W-:Y:S01]  /*47b40*/  UIADD3 UR24, UR6, 0xf2c00, URZ ;  /* 0x000f2c0006187890 */ /* 0x002fe2000fffe03f */
[----:B------:R-:W-:Y:S01]  /*47b50*/  UMOV UR26, UR53 ;  /* 0x00000035001a7c82 */ /* 0x000fe20008000000 */
[----:B--2---:R-:W-:-:S07]  /*47b60*/  UIADD3 UR16, UR6, 0xf6c00, URZ ;  /* 0x000f6c0006107890 */ /* 0x004fce000fffe03f */
[----:B------:R1:W-:Y:S01]  /*47b70*/  UTMAREDG.4D.ADD [UR24], [UR4] ;  /* 0x00000018040073b6 */ /* 0x0003e20008018000 */
[----:B------:R-:W-:Y:S01]  /*47b80*/  UMOV UR18, UR47 ;  /* 0x0000002f00127c82 */ /* 0x000fe20008000000 */
[----:B------:R-:W-:Y:S01]  /*47b90*/  R2UR UR47, R8 ;  /* 0x00000000082f72ca */ /* 0x000fe200000e0000 */
[----:B----4-:R-:W-:Y:S01]  /*47ba0*/  UIADD3 UR8, UR6, 0xfac00, URZ ;  /* 0x000fac0006087890 */ /* 0x010fe2000fffe03f */
[----:B------:R2:W-:Y:S01]  /*47bb0*/  UTMAREDG.4D.ADD [UR16], [UR4] ;  /* 0x00000010040073b6 */ /* 0x0005e20008018000 */
[----:B------:R-:W-:Y:S01]  /*47bc0*/  UMOV UR10, UR46 ;  /* 0x0000002e000a7c82 */ /* 0x000fe20008000000 */
[----:B------:R-:W-:-:S09]  /*47bd0*/  R2UR UR46, R9 ;  /* 0x00000000092e72ca */ /* 0x000fd200000e0000 */
[----:B------:R-:W-:Y:S01]  /*47be0*/  MOV R8, UR47 ;  /* 0x0000002f00087c02 */ /* 0x000fe20008000f00 */
[----:B------:R4:W-:Y:S01]  /*47bf0*/  UTMAREDG.4D.ADD [UR8], [UR4] ;  /* 0x00000008040073b6 */ /* 0x0009e20008018000 */
[----:B-1----:R-:W-:Y:S01]  /*47c00*/  UIADD3 UR24, UR6, 0x106c00, URZ ;  /* 0x00106c0006187890 */ /* 0x002fe2000fffe03f */
[----:B------:R-:W-:Y:S01]  /*47c10*/  UMOV UR26, UR23 ;  /* 0x00000017001a7c82 */ /* 0x000fe20008000000 */
[----:B------:R-:W-:Y:S01]  /*47c20*/  MOV R9, UR46 ;  /* 0x0000002e00097c02 */ /* 0x000fe20008000f00 */
[----:B------:R1:W-:Y:S01]  /*47c30*/  UTMAREDG.4D.ADD [UR32], [UR4] ;  /* 0x00000020040073b6 */ /* 0x0003e20008018000 */
[----:B--2---:R-:W-:Y:S01]  /*47c40*/  UIADD3 UR16, UR6, 0xcf000, URZ ;  /* 0x000cf00006107890 */ /* 0x004fe2000fffe03f */
[----:B------:R-:W-:Y:S01]  /*47c50*/  UMOV UR17, 0x180 ;  /* 0x0000018000117882 */ /* 0x000fe20000000000 */
[----:B------:R-:W-:Y:S01]  /*47c60*/  UMOV UR18, UR15 ;  /* 0x0000000f00127c82 */ /* 0x000fe20008000000 */
[----:B------:R2:W-:Y:S01]  /*47c70*/  UTMAREDG.4D.ADD [UR40], [UR4] ;  /* 0x00000028040073b6 */ /* 0x0005e20008018000 */
[----:B----4-:R-:W-:Y:S01]  /*47c80*/  UIADD3 UR8, UR6, 0xd7000, URZ ;  /* 0x000d700006087890 */ /* 0x010fe2000fffe03f */
[----:B------:R-:W-:Y:S01]  /*47c90*/  UMOV UR9, 0x180 ;  /* 0x0000018000097882 */ /* 0x000fe20000000000 */
        /* <DEDUP_REMOVED lines=9> */
[----:B------:R-:W-:Y:S01]  /*47d30*/  UMOV UR58, UR45 ;  /* 0x0000002d003a7c82 */ /* 0x000fe20008000000 */
[----:B----4-:R-:W-:Y:S01]  /*47d40*/  UMOV UR26, UR56 ;  /* 0x00000038001a7c82 */ /* 0x010fe20008000000 */
[----:B------:R-:W-:Y:S01]  /*47d50*/  UIADD3 UR56, UR6, 0xd3000, URZ ;  /* 0x000d300006387890 */ /* 0x000fe2000fffe03f */
[----:B------:R-:W-:Y:S01]  /*47d60*/  UMOV UR10, UR26 ;  /* 0x0000001a000a7c82 */ /* 0x000fe20008000000 */
[----:B------:R-:W-:Y:S01]  /*47d70*/  UIADD3 UR24, UR6, 0xe3000, URZ ;  /* 0x000e300006187890 */ /* 0x000fe2000fffe03f */
[----:B------:R-:W-:-:S07]  /*47d80*/  UMOV UR25, 0x180 ;  /* 0x0000018000197882 */ /* 0x000fce0000000000 */
        /* <DEDUP_REMOVED lines=18> */
[----:B------:R-:W-:Y:S01]  /*47eb0*/  UMOV UR58, UR54 ;  /* 0x00000036003a7c82 */ /* 0x000fe20008000000 */
[----:B-1----:R-:W-:Y:S01]  /*47ec0*/  UIADD3 UR8, UR6, 0xef000, URZ ;  /* 0x000ef00006087890 */ /* 0x002fe2000fffe03f */
[----:B------:R-:W-:Y:S01]  /*47ed0*/  UMOV UR10, UR54 ;  /* 0x00000036000a7c82 */ /* 0x000fe20008000000 */
[----:B--2---:R-:W-:Y:S01]  /*47ee0*/  UMOV UR50, UR26 ;  /* 0x0000001a00327c82 */ /* 0x004fe20008000000 */
[----:B------:R-:W-:Y:S01]  /*47ef0*/  UMOV UR26, UR14 ;  /* 0x0000000e001a7c82 */ /* 0x000fe20008000000 */
[----:B------:R-:W-:Y:S01]  /*47f00*/  UIADD3 UR48, UR6, 0xf7400, URZ ;  /* 0x000f740006307890 */ /* 0x000fe2000fffe03f */
[----:B------:R1:W-:Y:S01]  /*47f10*/  UTMAREDG.4D.ADD [UR24], [UR4] ;  /* 0x00000018040073b6 */ /* 0x0003e20008018000 */
[----:B------:R-:W-:Y:S01]  /*47f20*/  UMOV UR49, 0x1a0 ;  /* 0x000001a000317882 */ /* 0x000fe20000000000 */
[----:B----4-:R-:W-:Y:S01]  /*47f30*/  UIADD3 UR32, UR6, 0xf3000, URZ ;  /* 0x000f300006207890 */ /* 0x010fe2000fffe03f */
[----:B------:R-:W-:Y:S01]  /*47f40*/  UMOV UR34, UR53 ;  /* 0x0000003500227c82 */ /* 0x000fe20008000000 */
[----:B------:R2:W-:Y:S01]  /*47f50*/  UTMAREDG.4D.ADD [UR16], [UR4] ;  /* 0x00000010040073b6 */ /* 0x0005e20008018000 */
[----:B------:R4:W-:Y:S01]  /*47f60*/  UTMAREDG.4D.ADD [UR40], [UR4] ;  /* 0x00000028040073b6 */ /* 0x0009e20008018000 */
[----:B-1----:R-:W-:Y:S01]  /*47f70*/  UIADD3 UR24, UR6, 0xf7000, URZ ;  /* 0x000f700006187890 */ /* 0x002fe2000fffe03f */
[----:B------:R-:W-:Y:S01]  /*47f80*/  UMOV UR26, UR47 ;  /* 0x0000002f001a7c82 */ /* 0x000fe20008000000 */
[----:B------:R-:W-:Y:S01]  /*47f90*/  R2UR UR47, R8 ;  /* 0x00000000082f72ca */ /* 0x000fe200000e0000 */
[----:B------:R1:W-:Y:S01]  /*47fa0*/  UTMAREDG.4D.ADD [UR8], [UR4] ;  /* 0x00000008040073b6 */ /* 0x0003e20008018000 */
[----:B------:R-:W-:Y:S01]  /*47fb0*/  MOV R8, UR23 ;  /* 0x0000001700087c02 */ /* 0x000fe20008000f00 */
[----:B--2---:R-:W-:Y:S01]  /*47fc0*/  UIADD3 UR16, UR6, 0xfb000, URZ ;  /* 0x000fb00006107890 */ /* 0x004fe2000fffe03f */
        /* <DEDUP_REMOVED lines=17> */
[----:B------:R-:W-:Y:S01]  /*480e0*/  UMOV UR26, UR29 ;  /* 0x0000001d001a7c82 */ /* 0x000fe20008000000 */
[----:B-1----:R-:W-:-:S07]  /*480f0*/  UIADD3 UR16, UR6, 0x107000, URZ ;  /* 0x0010700006107890 */ /* 0x002fce000fffe03f */
[----:B------:R1:W-:Y:S01]  /*48100*/  UTMAREDG.4D.ADD [UR24], [UR4] ;  /* 0x00000018040073b6 */ /* 0x0003e20008018000 */
[----:B------:R-:W-:Y:S01]  /*48110*/  UMOV UR18, UR23 ;  /* 0x0000001700127c82 */ /* 0x000fe20008000000 */
[----:B--2---:R-:W-:Y:S01]  /*48120*/  UIADD3 UR8, UR6, 0xcb400, URZ ;  /* 0x000cb40006087890 */ /* 0x004fe2000fffe03f */
        /* <DEDUP_REMOVED lines=8> */
[----:B--2---:R-:W-:-:S06]  /*481b0*/  UIADD3 UR16, UR6, 0xd3400, URZ ;  /* 0x000d340006107890 */ /* 0x004fcc000fffe03f */
[----:B------:R1:W-:Y:S01]  /*481c0*/  UTMAREDG.4D.ADD [UR24], [UR4] ;  /* 0x00000018040073b6 */ /* 0x0003e20008018000 */
[----:B------:R-:W-:Y:S01]  /*481d0*/  UMOV UR17, 0x1a0 ;  /* 0x000001a000117882 */ /* 0x000fe20000000000 */
[----:B------:R-:W-:Y:S01]  /*481e0*/  UMOV UR18, UR45 ;  /* 0x0000002d00127c82 */ /* 0x000fe20008000000 */
[----:B------:R-:W-:Y:S02]  /*481f0*/  R2UR UR45, R10 ;  /* 0x000000000a2d72ca */ /* 0x000fe400000e0000 */
[----:B------:R-:W-:Y:S01]  /*48200*/  MOV R10, UR21 ;  /* 0x00000015000a7c02 */ /* 0x000fe20008000f00 */
        /* <DEDUP_REMOVED lines=14> */
[----:B------:R-:W-:Y:S01]  /*482f0*/  UMOV UR34, UR46 ;  /* 0x0000002e00227c82 */ /* 0x000fe20008000000 */
[----:B--2---:R-:W-:Y:S01]  /*48300*/  R2UR UR44, R11 ;  /* 0x000000000b2c72ca */ /* 0x004fe200000e0000 */
[----:B------:R-:W-:Y:S01]  /*48310*/  UIADD3 UR40, UR6, 0xe7400, URZ ;  /* 0x000e740006287890 */ /* 0x000fe2000fffe03f */
[----:B------:R-:W-:Y:S01]  /*48320*/  R2UR UR43, R12 ;  /* 0x000000000c2b72ca */ /* 0x000fe200000e0000 */
[----:B------:R-:W-:Y:S01]  /*48330*/  UMOV UR42, UR61 ;  /* 0x0000003d002a7c82 */ /* 0x000fe20008000000 */
[----:B------:R-:W-:-:S02]  /*48340*/  R2UR UR41, R13 ;  /* 0x000000000d2972ca */ /* 0x000fc400000e0000 */
[----:B------:R-:W-:Y:S01]  /*48350*/  MOV R11, UR20 ;  /* 0x00000014000b7c02 */ /* 0x000fe20008000f00 */
[----:B----4-:R-:W-:Y:S01]  /*48360*/  UIADD3 UR24, UR6, 0xff400, URZ ;  /* 0x000ff40006187890 */ /* 0x010fe2000fffe03f */
[----:B------:R-:W-:Y:S01]  /*48370*/  MOV R12, UR19 ;  /* 0x00000013000c7c02 */ /* 0x000fe20008000f00 */
[----:B------:R-:W-:-:S08]  /*48380*/  UMOV UR26, UR39 ;  /* 0x00000027001a7c82 */ /* 0x000fd00008000000 */
        /* <DEDUP_REMOVED lines=10> */
[----:B--2---:R-:W-:Y:S01]  /*48430*/  UIADD3 UR16, UR6, 0x103400, URZ ;  /* 0x0010340006107890 */ /* 0x004fe2000fffe03f */
[----:B------:R-:W-:Y:S01]  /*48440*/  UMOV UR18, UR29 ;  /* 0x0000001d00127c82 */ /* 0x000fe20008000000 */
[----:B----4-:R-:W-:Y:S01]  /*48450*/  UMOV UR56, UR50 ;  /* 0x0000003200387c82 */ /* 0x010fe20008000000 */
[----:B------:R-:W-:Y:S01]  /*48460*/  UMOV UR50, UR47 ;  /* 0x0000002f00327c82 */ /* 0x000fe20008000000 */
[----:B------:R-:W-:Y:S01]  /*48470*/  USHF.L.U32 UR58, UR13, 0x7, URZ ;  /* 0x000000070d3a7899 */ /* 0x000fe2000800063f */
[----:B------:R2:W-:Y:S01]  /*48480*/  UTMAREDG.4D.ADD [UR48], [UR4] ;  /* 0x00000030040073b6 */ /* 0x0005e20008018000 */
[----:B------:R-:W-:Y:S01]  /*48490*/  UMOV UR57, 0x1e0 ;  /* 0x000001e000397882 */ /* 0x000fe20000000000 */
[----:B-1----:R-:W-:Y:S01]  /*484a0*/  UIADD3 UR8, UR6, 0xcb800, URZ ;  /* 0x000cb80006087890 */ /* 0x002fe2000fffe03f */
[----:B------:R-:W-:Y:S01]  /*484b0*/  UMOV UR9, 0x1c0 ;  /* 0x000001c000097882 */ /* 0x000fe20000000000 */
[----:B------:R1:W-:Y:S02]  /*484c0*/  UTMAREDG.4D.ADD [UR32], [UR4] ;  /* 0x00000020040073b6 */ /* 0x0003e40008018000 */
[----:B------:R-:W-:Y:S01]  /*484d0*/  UMOV UR10, UR58 ;  /* 0x0000003a000a7c82 */ /* 0x000fe20008000000 */
[----:B------:R4:W-:Y:S01]  /*484e0*/  UTMAREDG.4D.ADD [UR24], [UR4] ;  /* 0x00000018040073b6 */ /* 0x0009e20008018000 */
        /* <DEDUP_REMOVED lines=12> */
[----:B---3--:R-:W-:Y:S01]  /*485b0*/  R2UR UR45, R6 ;  /* 0x00000000062d72ca */ /* 0x008fe200000e0000 */
[----:B--2---:R-:W-:Y:S01]  /*485c0*/  UIADD3 UR16, UR6, 0xd7800, URZ ;  /* 0x000d780006107890 */ /* 0x004fe2000fffe03f */
        /* <DEDUP_REMOVED lines=8> */
[----:B----4-:R-:W-:Y:S01]  /*48650*/  UIADD3 UR8, UR6, 0xdb800, URZ ;  /* 0x000db80006087890 */ /* 0x010fe2000fffe03f */
[----:B------:R-:W-:Y:S01]  /*48660*/  UMOV UR10, UR22 ;  /* 0x00000016000a7c82 */ /* 0x000fe20008000000 */
[----:B------:R-:W-:Y:S01]  /*48670*/  R2UR UR22, R9 ;  /* 0x00000000091672ca */ /* 0x000fe200000e0000 */
[----:B------:R3:W-:Y:S01]  /*48680*/  UTMAREDG.4D.ADD [UR16], [UR4] ;  /* 0x00000010040073b6 */ /* 0x0007e20008018000 */
[----:B--2---:R-:W-:Y:S01]  /*48690*/  UIADD3 UR32, UR6, 0xf7800, URZ ;  /* 0x000f780006207890 */ /* 0x004fe2000fffe03f */
[----:B------:R-:W-:-:S04]  /*486a0*/  UMOV UR34, UR47 ;  /* 0x0000002f00227c82 */ /* 0x000fc80008000000 */
[----:B------:R2:W-:Y:S01]  /*486b0*/  UTMAREDG.4D.ADD [UR8], [UR4] ;  /* 0x00000008040073b6 */ /* 0x0005e20008018000 */
[----:B-1----:R-:W-:Y:S01]  /*486c0*/  UIADD3 UR24, UR6, 0xdf800, URZ ;  /* 0x000df80006187890 */ /* 0x002fe2000fffe03f */
[----:B------:R-:W-:Y:S01]  /*486d0*/  UMOV UR26, UR21 ;  /* 0x00000015001a7c82 */ /* 0x000fe20008000000 */
[----:B------:R-:W-:Y:S01]  /*486e0*/  R2UR UR21, R10 ;  /* 0x000000000a1572ca */ /* 0x000fe200000e0000 */
[----:B---3--:R-:W-:-:S06]  /*486f0*/  UIADD3 UR16, UR6, 0xe3800, URZ ;  /* 0x000e380006107890 */ /* 0x008fcc000fffe03f */
        /* <DEDUP_REMOVED lines=11> */
[----:B---3--:R-:W-:Y:S01]  /*487b0*/  UIADD3 UR8, UR6, 0xf3800, URZ ;  /* 0x000f380006087890 */ /* 0x008fe2000fffe03f */
        /* <DEDUP_REMOVED lines=8> */
[----:B---3--:R-:W-:-:S07]  /*48840*/  UIADD3 UR8, UR6, 0xcfc00, URZ ;  /* 0x000cfc0006087890 */ /* 0x008fce000fffe03f */
[----:B------:R2:W-:Y:S01]  /*48850*/  UTMAREDG.4D.ADD [UR16], [UR4] ;  /* 0x00000010040073b6 */ /* 0x0005e20008018000 */
[----:B------:R-:W-:Y:S01]  /*48860*/  UMOV UR9, 0x1e0 ;  /* 0x000001e000097882 */ /* 0x000fe20000000000 */
[----:B------:R-:W-:Y:S01]  /*48870*/  UMOV UR10, UR15 ;  /* 0x0000000f000a7c82 */ /* 0x000fe20008000000 */
[----:B------:R-:W-:Y:S01]  /*48880*/  R2UR UR15, R7 ;  /* 0x00000000070f72ca */ /* 0x000fe200000e0000 */
[----:B-1----:R-:W-:Y:S01]  /*48890*/  UMOV UR34, UR56 ;  /* 0x0000003800227c82 */ /* 0x002fe20008000000 */
[----:B------:R-:W-:Y:S01]  /*488a0*/  UIADD3 UR56, UR6, 0xcbc00, URZ ;  /* 0x000cbc0006387890 */ /* 0x000fe2000fffe03f */
[----:B------:R1:W-:Y:S01]  /*488b0*/  UTMAREDG.4D.ADD [UR24], [UR4] ;  /* 0x00000018040073b6 */ /* 0x0003e20008018000 */
[----:B------:R-:W-:Y:S01]  /*488c0*/  UIADD3 UR32, UR6, 0xd7c00, URZ ;  /* 0x000d7c0006207890 */ /* 0x000fe2000fffe03f */
[----:B------:R-:W-:Y:S01]  /*488d0*/  UMOV UR33, 0x1e0 ;  /* 0x000001e000217882 */ /* 0x000fe20000000000 */
        /* <DEDUP_REMOVED lines=8> */
[----:B------:R-:W-:Y:S01]  /*48960*/  UMOV UR26, UR22 ;  /* 0x00000016001a7c82 */ /* 0x000fe20008000000 */
[----:B------:R-:W-:-:S09]  /*48970*/  R2UR UR22, R5 ;  /* 0x00000000051672ca */ /* 0x000fd200000e0000 */
[----:B------:R1:W-:Y:S01]  /*48980*/  UTMAREDG.4D.ADD [UR16], [UR4] ;  /* 0x00000010040073b6 */ /* 0x0003e20008018000 */
[----:B---3--:R-:W-:Y:S01]  /*48990*/  UIADD3 UR40, UR6, 0xe3c00, URZ ;  /* 0x000e3c0006287890 */ /* 0x008fe2000fffe03f */
[----:B------:R-:W-:Y:S01]  /*489a0*/  UMOV UR41, 0x1e0 ;  /* 0x000001e000297882 */ /* 0x000fe20000000000 */
[----:B------:R-:W-:Y:S01]  /*489b0*/  UMOV UR42, UR14 ;  /* 0x0000000e002a7c82 */ /* 0x000fe20008000000 */
[----:B------:R-:W-:Y:S01]  /*489c0*/  R2UR UR14, R3 ;  /* 0x00000000030e72ca */ /* 0x000fe200000e0000 */
[----:B------:R-:W-:Y:S01]  /*489d0*/  UTMAREDG.4D.ADD [UR56], [UR4] ;  /* 0x00000038040073b6 */ /* 0x000fe20008018000 */
[----:B------:R2:W-:Y:S01]  /*489e0*/  UTMAREDG.4D.ADD [UR8], [UR4] ;  /* 0x00000008040073b6 */ /* 0x0005e20008018000 */
[----:B-1----:R-:W-:Y:S01]  /*489f0*/  UIADD3 UR16, UR6, 0xdfc00, URZ ;  /* 0x000dfc0006107890 */ /* 0x002fe2000fffe03f */
[----:B------:R-:W-:Y:S01]  /*48a00*/  UMOV UR17, 0x1e0 ;  /* 0x000001e000117882 */ /* 0x000fe20000000000 */
[----:B------:R-:W-:Y:S01]  /*48a10*/  UMOV UR19, UR38 ;  /* 0x0000002600137c82 */ /* 0x000fe20008000000 */
[----:B------:R-:W-:Y:S01]  /*48a20*/  UTMAREDG.4D.ADD [UR48], [UR4] ;  /* 0x00000030040073b6 */ /* 0x000fe20008018000 */
[----:B------:R-:W-:Y:S01]  /*48a30*/  UMOV UR20, UR37 ;  /* 0x0000002500147c82 */ /* 0x000fe20008000000 */
[----:B------:R-:W-:Y:S01]  /*48a40*/  UMOV UR18, UR21 ;  /* 0x0000001500127c82 */ /* 0x000fe20008000000 */
[----:B------:R-:W-:Y:S01]  /*48a50*/  R2UR UR21, R4 ;  /* 0x00000000041572ca */ /* 0x000fe200000e0000 */
[----:B------:R1:W-:Y:S01]  /*48a60*/  UTMAREDG.4D.ADD [UR32], [UR4] ;  /* 0x00000020040073b6 */ /* 0x0003e20008018000 */
[----:B--2---:R-:W-:Y:S01]  /*48a70*/  UIADD3 UR8, UR6, 0xe7c00, URZ ;  /* 0x000e7c0006087890 */ /* 0x004fe2000fffe03f */
[----:B------:R-:W-:Y:S01]  /*48a80*/  UMOV UR10, UR61 ;  /* 0x0000003d000a7c82 */ /* 0x000fe20008000000 */
[----:B------:R2:W-:Y:S01]  /*48a90*/  UTMAREDG.4D.ADD [UR24], [UR4] ;  /* 0x00000018040073b6 */ /* 0x0005e20008018000 */
[----:B------:R3:W-:Y:S01]  /*48aa0*/  UTMAREDG.4D.ADD [UR16], [UR4] ;  /* 0x00000010040073b6 */ /* 0x0007e20008018000 */
[----:B-1----:R-:W-:Y:S01]  /*48ab0*/  UIADD3 UR32, UR6, 0xebc00, URZ ;  /* 0x000ebc0006207890 */ /* 0x002fe2000fffe03f */
[----:B------:R-:W-:Y:S01]  /*48ac0*/  UMOV UR34, UR55 ;  /* 0x0000003700227c82 */ /* 0x000fe20008000000 */
[----:B------:R-:W-:Y:S01]  /*48ad0*/  UTMAREDG.4D.ADD [UR40], [UR4] ;  /* 0x00000028040073b6 */ /* 0x000fe20008018000 */
[----:B--2---:R-:W-:Y:S01]  /*48ae0*/  UIADD3 UR24, UR6, 0xefc00, URZ ;  /* 0x000efc0006187890 */ /* 0x004fe2000fffe03f */
[----:B------:R-:W-:Y:S01]  /*48af0*/  UMOV UR26, UR54 ;  /* 0x00000036001a7c82 */ /* 0x000fe20008000000 */
[----:B------:R1:W-:Y:S01]  /*48b00*/  UTMAREDG.4D.ADD [UR8], [UR4] ;  /* 0x00000008040073b6 */ /* 0x0003e20008018000 */
[----:B---3--:R-:W-:Y:S01]  /*48b10*/  UIADD3 UR16, UR6, 0xf3c00, URZ ;  /* 0x000f3c0006107890 */ /* 0x008fe2000fffe03f */
[----:B------:R-:W-:-:S02]  /*48b20*/  UMOV UR18, UR53 ;  /* 0x0000003500127c82 */ /* 0x000fc40008000000 */
[----:B------:R-:W-:Y:S03]  /*48b30*/  UTMAREDG.4D.ADD [UR32], [UR4] ;  /* 0x00000020040073b6 */ /* 0x000fe60008018000 */
[----:B------:R2:W-:Y:S01]  /*48b40*/  UTMAREDG.4D.ADD [UR24], [UR4] ;  /* 0x00000018040073b6 */ /* 0x0005e20008018000 */
[----:B-1----:R-:W-:Y:S01]  /*48b50*/  UIADD3 UR8, UR6, 0xf7c00, URZ ;  /* 0x000f7c0006087890 */ /* 0x002fe2000fffe03f */
[----:B------:R-:W-:Y:S01]  /*48b60*/  UMOV UR10, UR47 ;  /* 0x0000002f000a7c82 */ /* 0x000fe20008000000 */
[----:B------:R1:W-:Y:S07]  /*48b70*/  UTMAREDG.4D.ADD [UR16], [UR4] ;  /* 0x00000010040073b6 */ /* 0x0003ee0008018000 */
[----:B------:R3:W-:Y:S01]  /*48b80*/  UTMAREDG.4D.ADD [UR8], [UR4] ;  /* 0x00000008040073b6 */ /* 0x0007e20008018000 */
[----:B--2---:R-:W-:Y:S01]  /*48b90*/  UIADD3 UR24, UR6, 0xfbc00, URZ ;  /* 0x000fbc0006187890 */ /* 0x004fe2000fffe03f */
[----:B------:R-:W-:Y:S01]  /*48ba0*/  UMOV UR26, UR46 ;  /* 0x0000002e001a7c82 */ /* 0x000fe20008000000 */
[----:B-1----:R-:W-:-:S07]  /*48bb0*/  UIADD3 UR16, UR6, 0x103c00, URZ ;  /* 0x00103c0006107890 */ /* 0x002fce000fffe03f */
[----:B------:R-:W-:Y:S01]  /*48bc0*/  UTMAREDG.4D.ADD [UR24], [UR4] ;  /* 0x00000018040073b6 */ /* 0x000fe20008018000 */
[----:B------:R-:W-:Y:S01]  /*48bd0*/  UMOV UR18, UR29 ;  /* 0x0000001d00127c82 */ /* 0x000fe20008000000 */
[----:B---3--:R-:W-:Y:S01]  /*48be0*/  UIADD3 UR8, UR6, 0xffc00, URZ ;  /* 0x000ffc0006087890 */ /* 0x008fe2000fffe03f */
[----:B------:R-:W-:-:S08]  /*48bf0*/  UMOV UR10, UR39 ;  /* 0x00000027000a7c82 */ /* 0x000fd00008000000 */
[----:B------:R1:W-:Y:S01]  /*48c00*/  UTMAREDG.4D.ADD [UR8], [UR4] ;  /* 0x00000008040073b6 */ /* 0x0003e20008018000 */
[----:B------:R2:W-:Y:S01]  /*48c10*/  UTMAREDG.4D.ADD [UR16], [UR4] ;  /* 0x00000010040073b6 */ /* 0x0005e20008018000 */
[----:B-1----:R-:W-:Y:S01]  /*48c20*/  UIADD3 UR8, UR6, 0x107c00, URZ ;  /* 0x00107c0006087890 */ /* 0x002fe2000fffe03f */
[----:B------:R-:W-:-:S08]  /*48c30*/  UMOV UR10, UR23 ;  /* 0x00000017000a7c82 */ /* 0x000fd00008000000 */
[----:B------:R2:W-:Y:S02]  /*48c40*/  UTMAREDG.4D.ADD [UR8], [UR4] ;  /* 0x00000008040073b6 */ /* 0x0005e40008018000 */
[----:B--2---:R0:W-:Y:S02]  /*48c50*/  UTMACMDFLUSH ;  /* 0x00000000000079b7 */ /* 0x0041e40000000000 */
.L_x_133:
[----:B------:R-:W-:Y:S05]  /*48c60*/  BSYNC B0 ;  /* 0x0000000000007941 */ /* 0x000fea0003800000 */
.L_x_132:
[----:B------:R-:W-:Y:S01]  /*48c70*/  UIADD3 UR7, UR7, 0x1, URZ ;  /* 0x0000000107077890 */ /* 0x000fe2000fffe03f */
[C---:B-----5:R-:W-:Y:S01]  /*48c80*/  ISETP.GT.AND P1, PT, R0.reuse, 0x1, PT ;  /* 0x000000010000780c */ /* 0x060fe20003f24270 */
[----:B------:R-:W-:Y:S01]  /*48c90*/  UIADD3 UR13, UR13, 0x1, URZ ;  /* 0x000000010d0d7890 */ /* 0x000fe2000fffe03f */
[----:B------:R-:W-:Y:S01]  /*48ca0*/  VIADD R0, R0, 0xffffffff ;  /* 0xffffffff00007836 */ /* 0x000fe20000000000 */
[----:B------:R-:W-:Y:S01]  /*48cb0*/  UISETP.NE.AND UP0, UPT, UR7, 0x2, UPT ;  /* 0x000000020700788c */ /* 0x000fe2000bf05270 */
[----:B-1----:R-:W-:-:S03]  /*48cc0*/  PRMT R3, RZ, 0x7610, R3 ;  /* 0x00007610ff037816 */ /* 0x002fc60000000003 */
[----:B------:R-:W-:Y:S02]  /*48cd0*/  USEL UR4, URZ, 0x1, UP0 ;  /* 0x000000013f047887 */ /* 0x000fe40008000000 */
[----:B------:R-:W-:-:S04]  /*48ce0*/  USEL UR7, UR7, URZ, UP0 ;  /* 0x0000003f07077287 */ /* 0x000fc80008000000 */
[----:B------:R-:W-:Y:S01]  /*48cf0*/  LOP3.LUT R2, R2, UR4, RZ, 0x3c, !PT ;  /* 0x0000000402027c12 */ /* 0x000fe2000f8e3cff */
[----:B------:R-:W-:Y:S07]  /*48d00*/  @P1 BRA `(.L_x_134) ;  /* 0xffffffb000381947 */ /* 0x000fee000383ffff */
.L_x_123:
[----:B------:R-:W-:Y:S04]  /*48d10*/  BSSY B0, `(.L_x_135) ;  /* 0x0000003000007945 */ /* 0x000fe80003800000 */
[----:B------:R-:W-:Y:S05]  /*48d20*/  @!P0 BRA `(.L_x_136) ;  /* 0x0000000000048947 */ /* 0x000fea0003800000 */
[----:B------:R-:W-:-:S04]  /*48d30*/  DEPBAR.LE SB0, 0x0 ;  /* 0x000080000000791a */ /* 0x000fc80000000000 */
.L_x_136:
[----:B------:R-:W-:Y:S05]  /*48d40*/  BSYNC B0 ;  /* 0x0000000000007941 */ /* 0x000fea0003800000 */
.L_x_135:
[----:B------:R-:W-:-:S04]  /*48d50*/  ULOP3.LUT UR45, UR45, 0x1, URZ, 0xfc, !UPT ;  /* 0x000000012d2d7892 */ /* 0x000fc8000f8efc3f */
[----:B------:R-:W-:-:S06]  /*48d60*/  UISETP.NE.AND UP0, UPT, UR45, 0x3, UPT ;  /* 0x000000032d00788c */ /* 0x000fcc000bf05270 */
[----:B------:R-:W-:-:S13]  /*48d70*/  PLOP3.LUT P0, PT, PT, PT, UP0, 0x80, 0x0 ;  /* 0x000000000000781c */ /* 0x000fda0003f0f008 */
[----:B------:R-:W-:Y:S05]  /*48d80*/  @!P0 BRA `(.L_x_137) ;  /* 0x0000000000048947 */ /* 0x000fea0003800000 */
[----:B------:R-:W-:Y:S01]  /*48d90*/  BPT.TRAP 0x1 ;  /* 0x000000040000795c */ /* 0x000fe20000300000 */
.L_x_137:
[----:B------:R-:W1:Y:S01]  /*48da0*/  S2UR UR5, SR_CgaCtaId ;  /* 0x00000000000579c3 */ /* 0x000e620000008800 */
[----:B------:R-:W-:Y:S02]  /*48db0*/  UMOV UR4, 0x400 ;  /* 0x0000040000047882 */ /* 0x000fe40000000000 */
[----:B-1----:R-:W-:-:S04]  /*48dc0*/  ULEA UR4, UR5, UR4, 0x18 ;  /* 0x0000000405047291 */ /* 0x002fc8000f8ec03f */
[----:B------:R-:W-:-:S04]  /*48dd0*/  ULEA UR21, UR21, UR4, 0x3 ;  /* 0x0000000415157291 */ /* 0x000fc8000f8e183f */
[----:B------:R-:W-:-:S04]  /*48de0*/  UIADD3 UR21, UR21, 0x148890, URZ ;  /* 0x0014889015157890 */ /* 0x000fc8000fffe03f */
[----:B------:R-:W-:-:S09]  /*48df0*/  UPRMT UR21, UR5, 0x654, UR21 ;  /* 0x0000065405157896 */ /* 0x000fd20008000015 */
[----:B------:R-:W-:Y:S01]  /*48e00*/  SYNCS.ARRIVE.TRANS64.RED.A1T0 RZ, [UR21], RZ ;  /* 0x000000ffffff79a7 */ /* 0x000fe20008100415 */
[----:B------:R-:W-:Y:S05]  /*48e10*/  EXIT ;  /* 0x000000000000794d */ /* 0x000fea0003800000 */
.L_x_122:
[----:B------:R-:W1:Y:S01]  /*48e20*/  LDC R3, c[0x0][0x288] ;  /* 0x0000a200ff037b82 */ /* 0x000e620000000800 */
[----:B------:R-:W-:Y:S02]  /*48e30*/  ELECT P3, URZ, PT ;  /* 0x00000000003f782f */ /* 0x000fe40003860000 */
[----:B------:R-:W-:-:S05]  /*48e40*/  MOV R5, RZ ;  /* 0x000000ff00057202 */ /* 0x000fca0000000f00 */
[----:B------:R-:W2:Y:S08]  /*48e50*/  S2UR UR11, SR_CTAID.X ;  /* 0x00000000000b79c3 */ /* 0x000eb00000002500 */
[----:B------:R-:W3:Y:S01]  /*48e60*/  S2UR UR60, SR_CTAID.Y ;  /* 0x00000000003c79c3 */ /* 0x000ee20000002600 */
[----:B-1----:R-:W-:-:S07]  /*48e70*/  ISETP.GE.AND P0, PT, R3, 0x80, PT ;  /* 0x000000800300780c */ /* 0x002fce0003f06270 */
[----:B------:R-:W1:Y:S01]  /*48e80*/  S2UR UR61, SR_CTAID.Z ;  /* 0x00000000003d79c3 */ /* 0x000e620000002700 */
[----:B------:R-:W-:-:S04]  /*48e90*/  SHF.R.S32.HI R2, RZ, 0x1f, R3 ;  /* 0x0000001fff027819 */ /* 0x000fc80000011403 */
[----:B------:R-:W-:Y:S01]  /*48ea0*/  LEA.HI R2, R2, R3, RZ, 0x7 ;  /* 0x0000000302027211 */ /* 0x000fe200078f38ff */
[----:B--2---:R-:W-:-:S03]  /*48eb0*/  USHF.L.U32 UR11, UR11, 0x7, URZ ;  /* 0x000000070b0b7899 */ /* 0x004fc6000800063f */
[----:B------:R-:W-:-:S05]  /*48ec0*/  SHF.R.S32.HI R2, RZ, 0x7, R2 ;  /* 0x00000007ff027819 */ /* 0x000fca0000011402 */
[----:B------:R-:W-:Y:S02]  /*48ed0*/  IMAD.SHL.U32 R3, R2, 0x4, RZ ;  /* 0x0000000402037824 */ /* 0x000fe400078e00ff */
[----:B------:R-:W-:Y:S01]  /*48ee0*/  IMAD.MOV.U32 R2, RZ, RZ, RZ ;  /* 0x000000ffff027224 */ /* 0x000fe200078e00ff */
[----:B---3--:R-:W-:Y:S06]  /*48ef0*/  @!P0 BRA `(.L_x_138) ;  /* 0x0000000000208947 */ /* 0x008fec0003800000 */
[----:B------:R-:W-:-:S07]  /*48f00*/  MOV R2, RZ ;  /* 0x000000ff00027202 */ /* 0x000fce0000000f00 */
.L_x_139:
[----:B------:R-:W-:-:S04]  /*48f10*/  LEA R4, R2, 0x80, 0x7 ;  /* 0x0000008002047811 */ /* 0x000fc800078e38ff */
[----:B------:R-:W-:-:S13]  /*48f20*/  ISETP.LT.AND P0, PT, R4, UR11, PT ;  /* 0x0000000b04007c0c */ /* 0x000fda000bf01270 */
[----:B------:R-:W-:Y:S05]  /*48f30*/  @!P0 BRA `(.L_x_138) ;  /* 0x0000000000108947 */ /* 0x000fea0003800000 */
[C---:B------:R-:W-:Y:S01]  /*48f40*/  ISETP.GT.AND P0, PT, R3.reuse, 0x4, PT ;  /* 0x000000040300780c */ /* 0x040fe20003f04270 */
[----:B------:R-:W-:Y:S02]  /*48f50*/  VIADD R3, R3, 0xfffffffc ;  /* 0xfffffffc03037836 */ /* 0x000fe40000000000 */
[----:B------:R-:W-:-:S10]  /*48f60*/  VIADD R2, R2, 0x1 ;  /* 0x0000000102027836 */ /* 0x000fd40000000000 */
[----:B------:R-:W-:Y:S05]  /*48f70*/  @P0 BRA `(.L_x_139) ;  /* 0xfffffffc00e40947 */ /* 0x000fea000383ffff */
.L_x_138:
[----:B------:R-:W-:Y:S04]  /*48f80*/  BSSY B0, `(.L_x_140) ;  /* 0x0000045000007945 */ /* 0x000fe80003800000 */
[----:B------:R-:W-:Y:S05]  /*48f90*/  @!P3 BRA `(.L_x_141) ;  /* 0x00000004000cb947 */ /* 0x000fea0003800000 */
[----:B------:R-:W2:Y:S01]  /*48fa0*/  S2R R5, SR_CgaCtaId ;  /* 0x0000000000057919 */ /* 0x000ea20000008800 */
[----:B------:R-:W-:-:S04]  /*48fb0*/  MOV R4, 0x400 ;  /* 0x0000040000047802 */ /* 0x000fc80000000f00 */
[----:B--2---:R-:W-:Y:S02]  /*48fc0*/  LEA R5, R5, R4, 0x18 ;  /* 0x0000000405057211 */ /* 0x004fe400078ec0ff */
[----:B------:R-:W-:-:S04]  /*48fd0*/  MOV R4, 0x1 ;  /* 0x0000000100047802 */ /* 0x000fc80000000f00 */
[----:B------:R-:W-:-:S04]  /*48fe0*/  SHF.L.U32 R4, R4, 0x1f, RZ ;  /* 0x0000001f04047819 */ /* 0x000fc800000006ff */
[----:B------:R-:W2:Y:S02]  /*48ff0*/  SYNCS.PHASECHK.TRANS64.TRYWAIT P0, [R5+URZ+0x148860], R4 ;  /* 0x14886004050075a7 */ /* 0x000ea4000800017f */
[----:B--2---:R-:W-:Y:S05]  /*49000*/  @!P0 BRA `(.L_x_142) ;  /* 0x0000003000e88947 */ /* 0x004fea0003800000 */
.L_x_206:
[----:B------:R-:W-:Y:S01]  /*49010*/  ULOP3.LUT UR4, UR39, 0x2, URZ, 0xfc, !UPT ;  /* 0x0000000227047892 */ /* 0x000fe2000f8efc3f */
[----:B--2---:R-:W-:-:S03]  /*49020*/  @P2 IMAD.MOV.U32 R4, RZ, RZ, 0x10000 ;  /* 0x00010000ff042424 */ /* 0x004fc600078e00ff */
[----:B------:R-:W-:Y:S01]  /*49030*/  UPRMT UR4, UR4, 0x9910, URZ ;  /* 0x0000991004047896 */ /* 0x000fe2000800003f */
[----:B------:R2:W-:Y:S03]  /*49040*/  @P2 SYNCS.ARRIVE.TRANS64 RZ, [R5+URZ+0x148840], R4 ;  /* 0x1488400405ff29a7 */ /* 0x0005e6000800003f */
[----:B------:R-:W-:-:S06]  /*49050*/  UISETP.NE.AND UP0, UPT, UR4, 0x2, UPT ;  /* 0x000000020400788c */ /* 0x000fcc000bf05270 */
[----:B------:R-:W-:-:S13]  /*49060*/  PLOP3.LUT P0, PT, PT, PT, UP0, 0x80, 0x0 ;  /* 0x000000000000781c */ /* 0x000fda0003f0f008 */
[----:B--2---:R-:W-:Y:S05]  /*49070*/  @P0 BRA `(.L_x_143) ;  /* 0x0000000000040947 */ /* 0x004fea0003800000 */
[----:B-1----:R-:W-:Y:S01]  /*49080*/  BPT.TRAP 0x1 ;  /* 0x000000040000795c */ /* 0x002fe20000300000 */
.L_x_143:
[----:B------:R-:W-:-:S04]  /*49090*/  LOP3.LUT P0, RZ, R0, 0x1f, RZ, 0xc0, !PT ;  /* 0x0000001f00ff7812 */ /* 0x000fc8000780c0ff */
[----:B------:R-:W-:-:S13]  /*490a0*/  PLOP3.LUT P0, PT, P0, P2, PT, 0x2a, 0x0 ;  /* 0x000000000000781c */ /* 0x000fda0000704572 */
[----:B------:R-:W-:Y:S05]  /*490b0*/  @P0 BRA `(.L_x_144) ;  /* 0x0000000000040947 */ /* 0x000fea0003800000 */
[----:B-1----:R-:W-:Y:S01]  /*490c0*/  BPT.TRAP 0x1 ;  /* 0x000000040000795c */ /* 0x002fe20000300000 */
.L_x_144:
[----:B------:R-:W-:Y:S01]  /*490d0*/  R2UR UR8, R5 ;  /* 0x00000000050872ca */ /* 0x000fe200000e0000 */
[----:B------:R-:W-:Y:S01]  /*490e0*/  ULDC.64 UR4, c[0x0][0x198] ;  /* 0x0000660000047ab9 */ /* 0x000fe20000000a00 */
[----:B------:R-:W-:Y:S01]  /*490f0*/  UMOV UR6, 0x0 ;  /* 0x0000000000067882 */ /* 0x000fe20000000000 */
[----:B------:R-:W-:Y:S01]  /*49100*/  UIADD3 UR4, UP0, UR4, 0x1f0, URZ ;  /* 0x000001f004047890 */ /* 0x000fe2000ff1e03f */
[----:B------:R-:W-:Y:S01]  /*49110*/  IMAD.MOV.U32 R5, RZ, RZ, 0x1 ;  /* 0x00000001ff057424 */ /* 0x000fe200078e00ff */
[----:B------:R-:W-:Y:S01]  /*49120*/  UMOV UR7, 0x10000000 ;  /* 0x1000000000077882 */ /* 0x000fe20000000000 */
[----:B------:R-:W-:Y:S01]  /*49130*/  UMOV UR10, URZ ;  /* 0x0000003f000a7c82 */ /* 0x000fe20008000000 */
[----:B------:R-:W-:Y:S01]  /*49140*/  UIADD3.X UR5, URZ, UR5, URZ, UP0, !UPT ;  /* 0x000000053f057290 */ /* 0x000fe200087fe43f */
[----:B------:R-:W-:Y:S01]  /*49150*/  UMOV UR12, UR60 ;  /* 0x0000003c000c7c82 */ /* 0x000fe20008000000 */
[----:B-1----:R-:W-:Y:S01]  /*49160*/  UMOV UR13, UR61 ;  /* 0x0000003d000d7c82 */ /* 0x002fe20008000000 */
[----:B------:R-:W-:Y:S01]  /*49170*/  UMOV UR26, 0x40 ;  /* 0x00000040001a7882 */ /* 0x000fe20000000000 */
[----:B------:R-:W-:-:S02]  /*49180*/  UMOV UR27, UR11 ;  /* 0x0000000b001b7c82 */ /* 0x000fc40008000000 */
[----:B------:R-:W-:Y:S02]  /*49190*/  UIADD3 UR9, UR8, 0x148840, URZ ;  /* 0x0014884008097890 */ /* 0x000fe4000fffe03f */
[----:B------:R-:W-:Y:S02]  /*491a0*/  UIADD3 UR24, UR8, 0x2000, URZ ;  /* 0x0000200008187890 */ /* 0x000fe4000fffe03f */
[----:B------:R-:W-:Y:S01]  /*491b0*/  UIADD3 UR16, UR8, 0x4000, URZ ;  /* 0x0000400008107890 */ /* 0x000fe2000fffe03f */
[----:B------:R-:W-:Y:S01]  /*491c0*/  UMOV UR28, UR60 ;  /* 0x0000003c001c7c82 */ /* 0x000fe20008000000 */
[----:B------:R-:W-:Y:S01]  /*491d0*/  UMOV UR29, UR61 ;  /* 0x0000003d001d7c82 */ /* 0x000fe20008000000 */
[----:B------:R-:W-:Y:S01]  /*491e0*/  UMOV UR25, UR9 ;  /* 0x0000000900197c82 */ /* 0x000fe20008000000 */
[----:B------:R-:W-:Y:S01]  /*491f0*/  UMOV UR18, 0x80 ;  /* 0x0000008000127882 */ /* 0x000fe20000000000 */
[----:B------:R-:W-:Y:S01]  /*49200*/  UMOV UR19, UR11 ;  /* 0x0000000b00137c82 */ /* 0x000fe20008000000 */
[----:B------:R-:W-:Y:S01]  /*49210*/  UMOV UR20, UR60 ;  /* 0x0000003c00147c82 */ /* 0x000fe20008000000 */
[----:B------:R-:W-:Y:S01]  /*49220*/  UMOV UR21, UR61 ;  /* 0x0000003d00157c82 */ /* 0x000fe20008000000 */
[----:B------:R1:W-:Y:S01]  /*49230*/  UTMALDG.4D [UR8], [UR4], desc[UR6] ;  /* 0x00000608040075b4 */ /* 0x0003e20008019000 */
[----:B------:R-:W-:Y:S01]  /*49240*/  UIADD3 UR56, UR8, 0x6000, URZ ;  /* 0x0000600008387890 */ /* 0x000fe2000fffe03f */
[----:B------:R-:W-:Y:S01]  /*49250*/  UMOV UR17, UR9 ;  /* 0x0000000900117c82 */ /* 0x000fe20008000000 */
[----:B------:R-:W-:Y:S01]  /*49260*/  UIADD3 UR32, UR8, 0x8000, URZ ;  /* 0x0000800008207890 */ /* 0x000fe2000fffe03f */
[----:B------:R-:W-:Y:S01]  /*49270*/  UMOV UR58, 0xc0 ;  /* 0x000000c0003a7882 */ /* 0x000fe20000000000 */
[----:B------:R-:W-:Y:S01]  /*49280*/  UMOV UR59, UR11 ;  /* 0x0000000b003b7c82 */ /* 0x000fe20008000000 */
[----:B------:R2:W-:Y:S01]  /*49290*/  UTMALDG.4D [UR24], [UR4], desc[UR6] ;  /* 0x00000618040075b4 */ /* 0x0005e20008019000 */
[----:B------:R-:W-:Y:S01]  /*492a0*/  UMOV UR57, UR9 ;  /* 0x0000000900397c82 */ /* 0x000fe20008000000 */
[----:B------:R-:W-:Y:S01]  /*492b0*/  UMOV UR34, 0x100 ;  /* 0x0000010000227882 */ /* 0x000fe20000000000 */
[----:B------:R-:W-:Y:S01]  /*492c0*/  UMOV UR35, UR11 ;  /* 0x0000000b00237c82 */ /* 0x000fe20008000000 */
[----:B------:R-:W-:Y:S01]  /*492d0*/  UMOV UR36, UR60 ;  /* 0x0000003c00247c82 */ /* 0x000fe20008000000 */
[----:B------:R-:W-:Y:S01]  /*492e0*/  UMOV UR37, UR61 ;  /* 0x0000003d00257c82 */ /* 0x000fe20008000000 */
[----:B------:R-:W-:Y:S01]  /*492f0*/  UMOV UR33, UR9 ;  /* 0x0000000900217c82 */ /* 0x000fe20008000000 */
[----:B------:R3:W-:Y:S01]  /*49300*/  UTMALDG.4D [UR16], [UR4], desc[UR6] ;  /* 0x00000610040075b4 */ /* 0x0007e20008019000 */
[----:B------:R4:W-:Y:S01]  /*49310*/  UTMALDG.4D [UR56], [UR4], desc[UR6] ;  /* 0x00000638040075b4 */ /* 0x0009e20008019000 */
[----:B-1----:R-:W-:Y:S01]  /*49320*/  UMOV UR10, 0x1c0 ;  /* 0x000001c0000a7882 */ /* 0x002fe20000000000 */
[----:B------:R4:W-:Y:S01]  /*49330*/  UTMALDG.4D [UR32], [UR4], desc[UR6] ;  /* 0x00000620040075b4 */ /* 0x0009e20008019000 */
[----:B--2---:R-:W-:Y:S01]  /*49340*/  UIADD3 UR24, UR8, 0xa000, URZ ;  /* 0x0000a00008187890 */ /* 0x004fe2000fffe03f */
[----:B------:R-:W-:Y:S01]  /*49350*/  UMOV UR26, 0x140 ;  /* 0x00000140001a7882 */ /* 0x000fe20000000000 */
[----:B---3--:R-:W-:-:S07]  /*49360*/  UIADD3 UR16, UR8, 0xc000, URZ ;  /* 0x0000c00008107890 */ /* 0x008fce000fffe03f */
[----:B------:R4:W-:Y:S01]  /*49370*/  UTMALDG.4D [UR24], [UR4], desc[UR6] ;  /* 0x00000618040075b4 */ /* 0x0009e20008019000 */
[----:B------:R-:W-:Y:S01]  /*49380*/  UIADD3 UR8, UR8, 0xe000, URZ ;  /* 0x0000e00008087890 */ /* 0x000fe2000fffe03f */
[----:B------:R-:W-:Y:S02]  /*49390*/  UMOV UR18, 0x180 ;  /* 0x0000018000127882 */ /* 0x000fe40000000000 */
[----:B------:R4:W-:Y:S06]  /*493a0*/  UTMALDG.4D [UR16], [UR4], desc[UR6] ;  /* 0x00000610040075b4 */ /* 0x0009ec0008019000 */
[----:B------:R4:W-:Y:S02]  /*493b0*/  UTMALDG.4D [UR8], [UR4], desc[UR6] ;  /* 0x00000608040075b4 */ /* 0x0009e40008019000 */
[----:B----4-:R-:W-:Y:S01]  /*493c0*/  NOP ;  /* 0x0000000000007918 */ /* 0x010fe20000000000 */
.L_x_141:
[----:B-1----:R-:W-:Y:S05]  /*493d0*/  BSYNC B0 ;  /* 0x0000000000007941 */ /* 0x002fea0003800000 */
.L_x_140:
[----:B------:R-:W-:Y:S01]  /*493e0*/  ISETP.LT.OR P0, PT, R3, 0x1, !P3 ;  /* 0x000000010300780c */ /* 0x000fe20005f01670 */
[----:B------:R-:W-:-:S12]  /*493f0*/  BSSY B0, `(.L_x_145) ;  /* 0x000004b000007945 */ /* 0x000fd80003800000 */
[----:B------:R-:W-:Y:S05]  /*49400*/  @P0 BRA `(.L_x_146) ;  /* 0x0000000400240947 */ /* 0x000fea0003800000 */
[----:B------:R-:W1:Y:S01]  /*49410*/  S2R R7, SR_CgaCtaId ;  /* 0x0000000000077919 */ /* 0x000e620000008800 */
[----:B------:R-:W-:-:S04]  /*49420*/  MOV R4, 0x400 ;  /* 0x0000040000047802 */ /* 0x000fc80000000f00 */
[----:B-1----:R-:W-:Y:S02]  /*49430*/  LEA R7, R7, R4, 0x18 ;  /* 0x0000000407077211 */ /* 0x002fe400078ec0ff */
[----:B------:R-:W-:-:S04]  /*49440*/  MOV R4, 0x1 ;  /* 0x0000000100047802 */ /* 0x000fc80000000f00 */
[----:B------:R-:W-:-:S04]  /*49450*/  SHF.L.U32 R4, R4, 0x1f, RZ ;  /* 0x0000001f04047819 */ /* 0x000fc800000006ff */
[----:B------:R-:W1:Y:S02]  /*49460*/  SYNCS.PHASECHK.TRANS64.TRYWAIT P0, [R7+URZ+0x148820], R4 ;  /* 0x14882004070075a7 */ /* 0x000e64000800017f */
[----:B-1----:R-:W-:Y:S05]  /*49470*/  @!P0 BRA `(.L_x_147) ;  /* 0x0000002c00e08947 */ /* 0x002fea0003800000 */
.L_x_207:
[----:B------:R-:W-:Y:S01]  /*49480*/  ULOP3.LUT UR4, UR39, 0x2, URZ, 0xfc, !UPT ;  /* 0x0000000227047892 */ /* 0x000fe2000f8efc3f */
[----:B-1----:R-:W-:-:S03]  /*49490*/  @P2 IMAD.MOV.U32 R4, RZ, RZ, 0x20200 ;  /* 0x00020200ff042424 */ /* 0x002fc600078e00ff */
[----:B------:R-:W-:Y:S01]  /*494a0*/  UPRMT UR4, UR4, 0x9910, URZ ;  /* 0x0000991004047896 */ /* 0x000fe2000800003f */
[----:B------:R1:W-:Y:S03]  /*494b0*/  @P2 SYNCS.ARRIVE.TRANS64 RZ, [R7+URZ+0x148800], R4 ;  /* 0x1488000407ff29a7 */ /* 0x0003e6000800003f */
[----:B------:R-:W-:-:S06]  /*494c0*/  UISETP.NE.AND UP0, UPT, UR4, 0x2, UPT ;  /* 0x000000020400788c */ /* 0x000fcc000bf05270 */
[----:B------:R-:W-:-:S13]  /*494d0*/  PLOP3.LUT P0, PT, PT, PT, UP0, 0x80, 0x0 ;  /* 0x000000000000781c */ /* 0x000fda0003f0f008 */
[----:B-1----:R-:W-:Y:S05]  /*494e0*/  @P0 BRA `(.L_x_148) ;  /* 0x0000000000040947 */ /* 0x002fea0003800000 */
[----:B------:R-:W-:Y:S01]  /*494f0*/  BPT.TRAP 0x1 ;  /* 0x000000040000795c */ /* 0x000fe20000300000 */
.L_x_148:
[----:B------:R-:W-:-:S04]  /*49500*/  LOP3.LUT P0, RZ, R0, 0x1f, RZ, 0xc0, !PT ;  /* 0x0000001f00ff7812 */ /* 0x000fc8000780c0ff */
[----:B------:R-:W-:-:S13]  /*49510*/  PLOP3.LUT P0, PT, P0, P2, PT, 0x2a, 0x0 ;  /* 0x000000000000781c */ /* 0x000fda0000704572 */
[----:B------:R-:W-:Y:S05]  /*49520*/  @P0 BRA `(.L_x_149) ;  /* 0x0000000000040947 */ /* 0x000fea0003800000 */
[----:B------:R-:W-:Y:S01]  /*49530*/  BPT.TRAP 0x1 ;  /* 0x000000040000795c */ /* 0x000fe20000300000 */
.L_x_149:
[----:B------:R-:W-:Y:S01]  /*49540*/  R2UR UR8, R7 ;  /* 0x00000000070872ca */ /* 0x000fe200000e0000 */
[----:B------:R-:W-:Y:S01]  /*49550*/  ULDC.64 UR6, c[0x0][0x198] ;  /* 0x0000660000067ab9 */ /* 0x000fe20000000a00 */
[----:B------:R-:W-:Y:S01]  /*49560*/  R2UR UR19, R2 ;  /* 0x00000000021372ca */ /* 0x000fe200000e0000 */
[----:B------:R-:W-:Y:S01]  /*49570*/  UIADD3 UR6, UP0, UR6, 0xf0, URZ ;  /* 0x000000f006067890 */ /* 0x000fe2000ff1e03f */
[----:B------:R-:W-:Y:S01]  /*49580*/  UMOV UR4, 0x0 ;  /* 0x0000000000047882 */ /* 0x000fe20000000000 */
[----:B------:R-:W-:Y:S02]  /*49590*/  UMOV UR5, 0x10000000 ;  /* 0x1000000000057882 */ /* 0x000fe40000000000 */
[----:B------:R-:W-:Y:S01]  /*495a0*/  UIADD3.X UR7, URZ, UR7, URZ, UP0, !UPT ;  /* 0x000000073f077290 */ /* 0x000fe200087fe43f */
[----:B------:R-:W-:Y:S01]  /*495b0*/  UMOV UR18, URZ ;  /* 0x0000003f00127c82 */ /* 0x000fe20008000000 */
[----:B------:R-:W-:Y:S01]  /*495c0*/  UMOV UR20, UR60 ;  /* 0x0000003c00147c82 */ /* 0x000fe20008000000 */
[----:B------:R-:W-:Y:S01]  /*495d0*/  UMOV UR21, UR61 ;  /* 0x0000003d00157c82 */ /* 0x000fe20008000000 */
[----:B------:R-:W-:-:S02]  /*495e0*/  UMOV UR26, 0x40 ;  /* 0x00000040001a7882 */ /* 0x000fc40000000000 */
[----:B------:R-:W-:Y:S02]  /*495f0*/  UIADD3 UR16, UR8, 0x48000, URZ ;  /* 0x0004800008107890 */ /* 0x000fe4000fffe03f */
[----:B------:R-:W-:Y:S02]  /*49600*/  USHF.L.U32 UR19, UR19, 0x7, URZ ;  /* 0x0000000713137899 */ /* 0x000fe4000800063f */
[----:B------:R-:W-:Y:S02]  /*49610*/  UIADD3 UR17, UR8, 0x148800, URZ ;  /* 0x0014880008117890 */ /* 0x000fe4000fffe03f */
[----:B------:R-:W-:Y:S02]  /*49620*/  UIADD3 UR24, UR8, 0x4c000, URZ ;  /* 0x0004c00008187890 */ /* 0x000fe4000fffe03f */
[----:B------:R-:W-:Y:S01]  /*49630*/  UIADD3 UR56, UR8, 0x50000, URZ ;  /* 0x0005000008387890 */ /* 0x000fe2000fffe03f */
[----:B------:R-:W-:Y:S01]  /*49640*/  UMOV UR28, UR60 ;  /* 0x0000003c001c7c82 */ /* 0x000fe20008000000 */
[----:B------:R-:W-:Y:S01]  /*49650*/  UMOV UR29, UR61 ;  /* 0x0000003d001d7c82 */ /* 0x000fe20008000000 */
[----:B------:R-:W-:Y:S01]  /*49660*/  UMOV UR25, UR17 ;  /* 0x0000001100197c82 */ /* 0x000fe20008000000 */
[----:B------:R-:W-:Y:S01]  /*49670*/  UMOV UR27, UR19 ;  /* 0x00000013001b7c82 */ /* 0x000fe20008000000 */
[----:B------:R-:W-:Y:S01]  /*49680*/  UIADD3 UR48, UR8, 0x54000, URZ ;  /* 0x0005400008307890 */ /* 0x000fe2000fffe03f */
[----:B------:R1:W-:Y:S01]  /*49690*/  UTMALDG.4D [UR16], [UR6], desc[UR4] ;  /* 0x00000410060075b4 */ /* 0x0003e20008019000 */
[----:B------:R-:W-:-:S02]  /*496a0*/  UIADD3 UR40, UR8, 0x58000, URZ ;  /* 0x0005800008287890 */ /* 0x000fc4000fffe03f */
[----:B------:R-:W-:Y:S01]  /*496b0*/  UIADD3 UR32, UR8, 0x5c000, URZ ;  /* 0x0005c00008207890 */ /* 0x000fe2000fffe03f */
[----:B------:R-:W-:Y:S01]  /*496c0*/  UMOV UR58, 0x80 ;  /* 0x00000080003a7882 */ /* 0x000fe20000000000 */
[----:B------:R-:W-:Y:S01]  /*496d0*/  UMOV UR57, UR17 ;  /* 0x0000001100397c82 */ /* 0x000fe20008000000 */
[----:B------:R-:W-:Y:S01]  /*496e0*/  UMOV UR59, UR19 ;  /* 0x00000013003b7c82 */ /* 0x000fe20008000000 */
[----:B------:R2:W-:Y:S01]  /*496f0*/  UTMALDG.4D [UR24], [UR6], desc[UR4] ;  /* 0x00000418060075b4 */ /* 0x0005e20008019000 */
[----:B------:R-:W-:Y:S01]  /*49700*/  UMOV UR50, 0xc0 ;  /* 0x000000c000327882 */ /* 0x000fe20000000000 */
[----:B------:R-:W-:Y:S01]  /*49710*/  UMOV UR52, UR60 ;  /* 0x0000003c00347c82 */ /* 0x000fe20008000000 */
[----:B------:R-:W-:Y:S01]  /*49720*/  UMOV UR53, UR61 ;  /* 0x0000003d00357c82 */ /* 0x000fe20008000000 */
[----:B------:R-:W-:Y:S01]  /*49730*/  UMOV UR49, UR17 ;  /* 0x0000001100317c82 */ /* 0x000fe20008000000 */
[----:B------:R-:W-:Y:S01]  /*49740*/  UMOV UR51, UR19 ;  /* 0x0000001300337c82 */ /* 0x000fe20008000000 */
[----:B------:R-:W-:Y:S01]  /*49750*/  UMOV UR42, 0x100 ;  /* 0x00000100002a7882 */ /* 0x000fe20000000000 */
[----:B------:R-:W-:Y:S01]  /*49760*/  UMOV UR44, UR60 ;  /* 0x0000003c002c7c82 */ /* 0x000fe20008000000 */
[----:B------:R-:W-:Y:S01]  /*49770*/  UMOV UR45, UR61 ;  /* 0x0000003d002d7c82 */ /* 0x000fe20008000000 */
[----:B------:R3:W-:Y:S01]  /*49780*/  UTMALDG.4D [UR56], [UR6], desc[UR4] ;  /* 0x00000438060075b4 */ /* 0x0007e20008019000 */
[----:B------:R-:W-:Y:S01]  /*49790*/  UMOV UR41, UR17 ;  /* 0x0000001100297c82 */ /* 0x000fe20008000000 */
[----:B------:R-:W-:Y:S01]  /*497a0*/  UMOV UR43, UR19 ;  /* 0x00000013002b7c82 */ /* 0x000fe20008000000 */
[----:B------:R-:W-:Y:S01]  /*497b0*/  UMOV UR34, 0x140 ;  /* 0x0000014000227882 */ /* 0x000fe20000000000 */
[----:B------:R-:W-:Y:S01]  /*497c0*/  UMOV UR36, UR60 ;  /* 0x0000003c00247c82 */ /* 0x000fe20008000000 */
[----:B------:R-:W-:Y:S01]  /*497d0*/  UMOV UR37, UR61 ;  /* 0x0000003d00257c82 */ /* 0x000fe20008000000 */
[----:B------:R-:W-:Y:S01]  /*497e0*/  UMOV UR33, UR17 ;  /* 0x0000001100217c82 */ /* 0x000fe20008000000 */
[----:B------:R-:W-:Y:S01]  /*497f0*/  UMOV UR35, UR19 ;  /* 0x0000001300237c82 */ /* 0x000fe20008000000 */
[----:B------:R3:W-:Y:S01]  /*49800*/  UTMALDG.4D [UR48], [UR6], desc[UR4] ;  /* 0x00000430060075b4 */ /* 0x0007e20008019000 */
[----:B-1----:R-:W-:Y:S01]  /*49810*/  UIADD3 UR16, UR8, 0x64000, URZ ;  /* 0x0006400008107890 */ /* 0x002fe2000fffe03f */
[----:B------:R-:W-:Y:S01]  /*49820*/  UMOV UR18, 0x1c0 ;  /* 0x000001c000127882 */ /* 0x000fe20000000000 */
[----:B------:R3:W-:Y:S01]  /*49830*/  UTMALDG.4D [UR40], [UR6], desc[UR4] ;  /* 0x00000428060075b4 */ /* 0x0007e20008019000 */
[----:B--2---:R-:W-:Y:S01]  /*49840*/  UIADD3 UR24, UR8, 0x60000, URZ ;  /* 0x0006000008187890 */ /* 0x004fe2000fffe03f */
[----:B------:R-:W-:Y:S01]  /*49850*/  UMOV UR26, 0x180 ;  /* 0x00000180001a7882 */ /* 0x000fe20000000000 */
[----:B------:R3:W-:Y:S07]  /*49860*/  UTMALDG.4D [UR32], [UR6], desc[UR4] ;  /* 0x00000420060075b4 */ /* 0x0007ee0008019000 */
[----:B------:R3:W-:Y:S01]  /*49870*/  UTMALDG.4D [UR24], [UR6], desc[UR4] ;  /* 0x00000418060075b4 */ /* 0x0007e20008019000 */
[----:B------:R3:W-:Y:S02]  /*49880*/  UTMALDG.4D [UR16], [UR6], desc[UR4] ;  /* 0x00000410060075b4 */ /* 0x0007e40008019000 */
[----:B---3--:R-:W-:Y:S01]  /*49890*/  NOP ;  /* 0x0000000000007918 */ /* 0x008fe20000000000 */
.L_x_146:
[----:B------:R-:W-:Y:S05]  /*498a0*/  BSYNC B0 ;  /* 0x0000000000007941 */ /* 0x000fea0003800000 */
.L_x_145:
[----:B------:R-:W-:Y:S01]  /*498b0*/  ISETP.LT.OR P0, PT, R3, 0x2, !P3 ;  /* 0x000000020300780c */ /* 0x000fe20005f01670 */
[----:B------:R-:W-:Y:S01]  /*498c0*/  BSSY B0, `(.L_x_150) ;  /* 0x0000014000007945 */ /* 0x000fe20003800000 */
[----:B------:R-:W-:-:S11]  /*498d0*/  IMAD.MOV.U32 R4, RZ, RZ, RZ ;  /* 0x000000ffff047224 */ /* 0x000fd600078e00ff */
[----:B------:R-:W-:Y:S05]  /*498e0*/  @P0 BRA `(.L_x_151) ;  /* 0x0000000000440947 */ /* 0x000fea0003800000 */
[----:B------:R-:W1:Y:S01]  /*498f0*/  S2UR UR5, SR_CgaCtaId ;  /* 0x00000000000579c3 */ /* 0x000e620000008800 */
[----:B------:R-:W-:Y:S01]  /*49900*/  R2UR UR18, R2 ;  /* 0x00000000021272ca */ /* 0x000fe200000e0000 */
[----:B------:R-:W-:Y:S01]  /*49910*/  ULDC.64 UR6, c[0x0][0x198] ;  /* 0x0000660000067ab9 */ /* 0x000fe20000000a00 */
[----:B------:R-:W-:Y:S01]  /*49920*/  UMOV UR4, 0x400 ;  /* 0x0000040000047882 */ /* 0x000fe20000000000 */
[----:B------:R-:W-:Y:S01]  /*49930*/  UIADD3 UR6, UP0, UR6, 0x4f0, URZ ;  /* 0x000004f006067890 */ /* 0x000fe2000ff1e03f */
[----:B------:R-:W-:Y:S01]  /*49940*/  MOV R4, 0x1 ;  /* 0x0000000100047802 */ /* 0x000fe20000000f00 */
[----:B------:R-:W-:Y:S01]  /*49950*/  UMOV UR19, UR60 ;  /* 0x0000003c00137c82 */ /* 0x000fe20008000000 */
[----:B------:R-:W-:Y:S01]  /*49960*/  UMOV UR20, UR61 ;  /* 0x0000003d00147c82 */ /* 0x000fe20008000000 */
[----:B------:R-:W-:-:S06]  /*49970*/  UIADD3.X UR7, URZ, UR7, URZ, UP0, !UPT ;  /* 0x000000073f077290 */ /* 0x000fcc00087fe43f */
[----:B------:R-:W-:Y:S02]  /*49980*/  USHF.L.U32 UR18, UR18, 0x7, URZ ;  /* 0x0000000712127899 */ /* 0x000fe4000800063f */
[----:B-1----:R-:W-:-:S03]  /*49990*/  ULEA UR4, UR5, UR4, 0x18 ;  /* 0x0000000405047291 */ /* 0x002fc6000f8ec03f */
[----:B------:R-:W-:Y:S01]  /*499a0*/  UMOV UR5, 0x10000000 ;  /* 0x1000000000057882 */ /* 0x000fe20000000000 */
[----:B------:R-:W-:Y:S02]  /*499b0*/  UIADD3 UR16, UR4, 0x148000, URZ ;  /* 0x0014800004107890 */ /* 0x000fe4000fffe03f */
[----:B------:R-:W-:-:S03]  /*499c0*/  UIADD3 UR17, UR4, 0x148800, URZ ;  /* 0x0014880004117890 */ /* 0x000fc6000fffe03f */
[----:B------:R-:W-:-:S06]  /*499d0*/  UMOV UR4, 0x0 ;  /* 0x0000000000047882 */ /* 0x000fcc0000000000 */
[----:B------:R1:W-:Y:S02]  /*499e0*/  UTMALDG.3D [UR16], [UR6], desc[UR4] ;  /* 0x00000410060075b4 */ /* 0x0003e40008011000 */
[----:B-1----:R-:W-:Y:S01]  /*499f0*/  NOP ;  /* 0x0000000000007918 */ /* 0x002fe20000000000 */
.L_x_151:
[----:B------:R-:W-:Y:S05]  /*49a00*/  BSYNC B0 ;  /* 0x0000000000007941 */ /* 0x000fea0003800000 */
.L_x_150:
[----:B------:R-:W-:Y:S01]  /*49a10*/  BSSY B0, `(.L_x_152) ;  /* 0x000004f000007945 */ /* 0x000fe20003800000 */
[----:B------:R-:W-:-:S03]  /*49a20*/  IMAD.MOV.U32 R10, RZ, RZ, RZ ;  /* 0x000000ffff0a7224 */ /* 0x000fc600078e00ff */
[----:B------:R-:W-:Y:S05]  /*49a30*/  @!P3 BRA `(.L_x_153) ;  /* 0x000000040030b947 */ /* 0x000fea0003800000 */
[----:B------:R-:W1:Y:S01]  /*49a40*/  S2R R7, SR_CgaCtaId ;  /* 0x0000000000077919 */ /* 0x000e620000008800 */
[----:B------:R-:W-:-:S04]  /*49a50*/  MOV R6, 0x400 ;  /* 0x0000040000067802 */ /* 0x000fc80000000f00 */
[----:B-1----:R-:W-:Y:S01]  /*49a60*/  LEA R8, R7, R6, 0x18 ;  /* 0x0000000607087211 */ /* 0x002fe200078ec0ff */
[----:B------:R-:W-:-:S03]  /*49a70*/  IMAD.MOV.U32 R7, RZ, RZ, 0x1 ;  /* 0x00000001ff077424 */ /* 0x000fc600078e00ff */
[----:B------:R-:W-:Y:S02]  /*49a80*/  LEA R6, R5, R8, 0x3 ;  /* 0x0000000805067211 */ /* 0x000fe400078e18ff */
[----:B------:R-:W-:-:S04]  /*49a90*/  SHF.L.U32 R7, R7, 0x1f, RZ ;  /* 0x0000001f07077819 */ /* 0x000fc800000006ff */
[----:B------:R-:W1:Y:S02]  /*49aa0*/  SYNCS.PHASECHK.TRANS64.TRYWAIT P0, [R6+URZ+0x148860], R7 ;  /* 0x14886007060075a7 */ /* 0x000e64000800017f */
[----:B-1----:R-:W-:Y:S05]  /*49ab0*/  @!P0 BRA `(.L_x_154) ;  /* 0x0000002800648947 */ /* 0x002fea0003800000 */
.L_x_208:
        /* <DEDUP_REMOVED lines=8> */
.L_x_155:
[----:B------:R-:W-:-:S04]  /*49b40*/  LOP3.LUT P0, RZ, R0, 0x1f, RZ, 0xc0, !PT ;  /* 0x0000001f00ff7812 */ /* 0x000fc8000780c0ff */
[----:B------:R-:W-:-:S13]  /*49b50*/  PLOP3.LUT P0, PT, P0, P2, PT, 0x2a, 0x0 ;  /* 0x000000000000781c */ /* 0x000fda0000704572 */
[----:B------:R-:W-:Y:S05]  /*49b60*/  @P0 BRA `(.L_x_156) ;  /* 0x0000000000040947 */ /* 0x000fea0003800000 */
[----:B------:R-:W-:Y:S01]  /*49b70*/  BPT.TRAP 0x1 ;  /* 0x000000040000795c */ /* 0x000fe20000300000 */
.L_x_156:
[----:B------:R-:W-:Y:S01]  /*49b80*/  R2UR UR7, R8 ;  /* 0x00000000080772ca */ /* 0x000fe200000e0000 */
[----:B------:R-:W-:Y:S01]  /*49b90*/  ULDC.64 UR8, c[0x0][0x198] ;  /* 0x0000660000087ab9 */ /* 0x000fe20000000a00 */
[C---:B------:R-:W-:Y:S01]  /*49ba0*/  R2UR UR40, R5.reuse ;  /* 0x00000000052872ca */ /* 0x040fe200000e0000 */
[----:B------:R-:W-:Y:S01]  /*49bb0*/  UIADD3 UR6, UP0, UR8, 0x2f0, URZ ;  /* 0x000002f008067890 */ /* 0x000fe2000ff1e03f */
[----:B------:R-:W-:Y:S01]  /*49bc0*/  R2UR UR41, R6 ;  /* 0x00000000062972ca */ /* 0x000fe200000e0000 */
[----:B------:R-:W-:Y:S01]  /*49bd0*/  UMOV UR4, 0x0 ;  /* 0x0000000000047882 */ /* 0x000fe20000000000 */
[----:B------:R-:W-:Y:S01]  /*49be0*/  UMOV UR5, 0x10000000 ;  /* 0x1000000000057882 */ /* 0x000fe20000000000 */
[----:B------:R-:W-:Y:S01]  /*49bf0*/  UMOV UR42, URZ ;  /* 0x0000003f002a7c82 */ /* 0x000fe20008000000 */
[----:B------:R-:W-:Y:S01]  /*49c00*/  UMOV UR43, UR11 ;  /* 0x0000000b002b7c82 */ /* 0x000fe20008000000 */
[----:B------:R-:W-:Y:S01]  /*49c10*/  UMOV UR44, UR60 ;  /* 0x0000003c002c7c82 */ /* 0x000fe20008000000 */
[----:B------:R-:W-:Y:S01]  /*49c20*/  UMOV UR45, UR61 ;  /* 0x0000003d002d7c82 */ /* 0x000fe20008000000 */
[----:B------:R-:W-:Y:S01]  /*49c30*/  UMOV UR34, 0x40 ;  /* 0x0000004000227882 */ /* 0x000fe20000000000 */
[----:B------:R-:W-:Y:S01]  /*49c40*/  UMOV UR35, UR11 ;  /* 0x0000000b00237c82 */ /* 0x000fe20008000000 */
[----:B------:R-:W-:Y:S01]  /*49c50*/  UMOV UR36, UR60 ;  /* 0x0000003c00247c82 */ /* 0x000fe20008000000 */
[----:B------:R-:W-:Y:S01]  /*49c60*/  UMOV UR37, UR61 ;  /* 0x0000003d00257c82 */ /* 0x000fe20008000000 */
[----:B------:R-:W-:Y:S01]  /*49c70*/  ULEA UR40, UR40, UR7, 0x10 ;  /* 0x0000000728287291 */ /* 0x000fe2000f8e803f */
[----:B------:R-:W-:Y:S01]  /*49c80*/  VIADD R5, R5, 0x1 ;  /* 0x0000000105057836 */ /* 0x000fe20000000000 */
[----:B------:R-:W-:Y:S01]  /*49c90*/  UIADD3 UR41, UR41, 0x148840, URZ ;  /* 0x0014884029297890 */ /* 0x000fe2000fffe03f */
[----:B------:R-:W-:Y:S01]  /*49ca0*/  MOV R10, 0x40 ;  /* 0x00000040000a7802 */ /* 0x000fe20000000f00 */
[----:B------:R-:W-:-:S02]  /*49cb0*/  UIADD3.X UR7, URZ, UR9, URZ, UP0, !UPT ;  /* 0x000000093f077290 */ /* 0x000fc400087fe43f */
[----:B------:R-:W-:Y:S02]  /*49cc0*/  UIADD3 UR32, UR40, 0x2000, URZ ;  /* 0x0000200028207890 */ /* 0x000fe4000fffe03f */
[----:B------:R-:W-:Y:S02]  /*49cd0*/  UIADD3 UR16, UR40, 0x4000, URZ ;  /* 0x0000400028107890 */ /* 0x000fe4000fffe03f */
[----:B------:R-:W-:Y:S01]  /*49ce0*/  UIADD3 UR8, UR40, 0x6000, URZ ;  /* 0x0000600028087890 */ /* 0x000fe2000fffe03f */
[----:B------:R-:W-:Y:S01]  /*49cf0*/  UMOV UR33, UR41 ;  /* 0x0000002900217c82 */ /* 0x000fe20008000000 */
[----:B------:R-:W-:Y:S01]  /*49d00*/  UMOV UR18, 0x80 ;  /* 0x0000008000127882 */ /* 0x000fe20000000000 */
[----:B------:R-:W-:Y:S01]  /*49d10*/  UMOV UR19, UR11 ;  /* 0x0000000b00137c82 */ /* 0x000fe20008000000 */
[----:B------:R-:W-:Y:S01]  /*49d20*/  UMOV UR20, UR60 ;  /* 0x0000003c00147c82 */ /* 0x000fe20008000000 */
[----:B------:R-:W-:Y:S01]  /*49d30*/  UMOV UR21, UR61 ;  /* 0x0000003d00157c82 */ /* 0x000fe20008000000 */
[----:B------:R-:W-:Y:S01]  /*49d40*/  UTMALDG.4D [UR40], [UR6], desc[UR4] ;  /* 0x00000428060075b4 */ /* 0x000fe20008019000 */
[----:B------:R-:W-:Y:S01]  /*49d50*/  UMOV UR17, UR41 ;  /* 0x0000002900117c82 */ /* 0x000fe20008000000 */
[----:B------:R-:W-:Y:S01]  /*49d60*/  UMOV UR10, 0xc0 ;  /* 0x000000c0000a7882 */ /* 0x000fe20000000000 */
[----:B------:R-:W-:Y:S01]  /*49d70*/  UMOV UR12, UR60 ;  /* 0x0000003c000c7c82 */ /* 0x000fe20008000000 */
[----:B------:R-:W-:Y:S01]  /*49d80*/  UMOV UR13, UR61 ;  /* 0x0000003d000d7c82 */ /* 0x000fe20008000000 */
[----:B------:R-:W-:Y:S01]  /*49d90*/  UMOV UR9, UR41 ;  /* 0x0000002900097c82 */ /* 0x000fe20008000000 */
[----:B------:R-:W-:Y:S01]  /*49da0*/  UIADD3 UR24, UR40, 0x8000, URZ ;  /* 0x0000800028187890 */ /* 0x000fe2000fffe03f */
[----:B------:R-:W-:Y:S01]  /*49db0*/  UTMALDG.4D [UR32], [UR6], desc[UR4] ;  /* 0x00000420060075b4 */ /* 0x000fe20008019000 */
[----:B------:R-:W-:Y:S01]  /*49dc0*/  UIADD3 UR56, UR40, 0xa000, URZ ;  /* 0x0000a00028387890 */ /* 0x000fe2000fffe03f */
[----:B------:R-:W-:Y:S01]  /*49dd0*/  UMOV UR26, 0x100 ;  /* 0x00000100001a7882 */ /* 0x000fe20000000000 */
[----:B------:R-:W-:Y:S01]  /*49de0*/  UMOV UR27, UR11 ;  /* 0x0000000b001b7c82 */ /* 0x000fe20008000000 */
[----:B------:R-:W-:Y:S01]  /*49df0*/  UMOV UR28, UR60 ;  /* 0x0000003c001c7c82 */ /* 0x000fe20008000000 */
[----:B------:R-:W-:Y:S01]  /*49e00*/  UMOV UR29, UR61 ;  /* 0x0000003d001d7c82 */ /* 0x000fe20008000000 */
[----:B------:R-:W-:Y:S01]  /*49e10*/  UMOV UR25, UR41 ;  /* 0x0000002900197c82 */ /* 0x000fe20008000000 */
[----:B------:R1:W-:Y:S01]  /*49e20*/  UTMALDG.4D [UR16], [UR6], desc[UR4] ;  /* 0x00000410060075b4 */ /* 0x0003e20008019000 */
[----:B------:R-:W-:Y:S01]  /*49e30*/  UMOV UR58, 0x140 ;  /* 0x00000140003a7882 */ /* 0x000fe20000000000 */
[----:B------:R-:W-:Y:S01]  /*49e40*/  UMOV UR59, UR11 ;  /* 0x0000000b003b7c82 */ /* 0x000fe20008000000 */
[----:B------:R-:W-:Y:S01]  /*49e50*/  UMOV UR57, UR41 ;  /* 0x0000002900397c82 */ /* 0x000fe20008000000 */
[----:B------:R2:W-:Y:S01]  /*49e60*/  UTMALDG.4D [UR8], [UR6], desc[UR4] ;  /* 0x00000408060075b4 */ /* 0x0005e20008019000 */
[----:B------:R3:W-:Y:S01]  /*49e70*/  UTMALDG.4D [UR24], [UR6], desc[UR4] ;  /* 0x00000418060075b4 */ /* 0x0007e20008019000 */
[----:B------:R3:W-:Y:S01]  /*49e80*/  UTMALDG.4D [UR56], [UR6], desc[UR4] ;  /* 0x00000438060075b4 */ /* 0x0007e20008019000 */
[----:B-1----:R-:W-:Y:S01]  /*49e90*/  UIADD3 UR16, UR40, 0xc000, URZ ;  /* 0x0000c00028107890 */ /* 0x002fe2000fffe03f */
[----:B------:R-:W-:Y:S01]  /*49ea0*/  UMOV UR18, 0x180 ;  /* 0x0000018000127882 */ /* 0x000fe20000000000 */
[----:B--2---:R-:W-:-:S07]  /*49eb0*/  UIADD3 UR8, UR40, 0xe000, URZ ;  /* 0x0000e00028087890 */ /* 0x004fce000fffe03f */
[----:B------:R3:W-:Y:S01]  /*49ec0*/  UTMALDG.4D [UR16], [UR6], desc[UR4] ;  /* 0x00000410060075b4 */ /* 0x0007e20008019000 */
[----:B------:R-:W-:Y:S02]  /*49ed0*/  UMOV UR10, 0x1c0 ;  /* 0x000001c0000a7882 */ /* 0x000fe40000000000 */
[----:B------:R3:W-:Y:S02]  /*49ee0*/  UTMALDG.4D [UR8], [UR6], desc[UR4] ;  /* 0x00000408060075b4 */ /* 0x0007e40008019000 */
[----:B---3--:R-:W-:Y:S01]  /*49ef0*/  NOP ;  /* 0x0000000000007918 */ /* 0x008fe20000000000 */
.L_x_153:
[----:B------:R-:W-:Y:S05]  /*49f00*/  BSYNC B0 ;  /* 0x0000000000007941 */ /* 0x000fea0003800000 */
.L_x_152:
[----:B------:R-:W-:Y:S01]  /*49f10*/  BSSY B0, `(.L_x_157) ;  /* 0x0000054000007945 */ /* 0x000fe20003800000 */
[----:B------:R-:W-:-:S03]  /*49f20*/  IMAD.MOV.U32 R6, RZ, RZ, 0x1 ;  /* 0x00000001ff067424 */ /* 0x000fc600078e00ff */
[----:B------:R-:W-:Y:S05]  /*49f30*/  @!P3 BRA `(.L_x_158) ;  /* 0x000000040044b947 */ /* 0x000fea0003800000 */
[----:B------:R-:W1:Y:S01]  /*49f40*/  S2R R7, SR_CgaCtaId ;  /* 0x0000000000077919 */ /* 0x000e620000008800 */
[----:B------:R-:W-:Y:S01]  /*49f50*/  MOV R6, 0x400 ;  /* 0x0000040000067802 */ /* 0x000fe20000000f00 */
[----:B------:R-:W-:-:S05]  /*49f60*/  IMAD.MOV.U32 R8, RZ, RZ, 0x1 ;  /* 0x00000001ff087424 */ /* 0x000fca00078e00ff */
[----:B------:R-:W-:Y:S02]  /*49f70*/  SHF.L.U32 R8, R8, 0x1f, RZ ;  /* 0x0000001f08087819 */ /* 0x000fe400000006ff */
[----:B-1----:R-:W-:-:S04]  /*49f80*/  LEA R6, R7, R6, 0x18 ;  /* 0x0000000607067211 */ /* 0x002fc800078ec0ff */
[----:B------:R-:W-:-:S04]  /*49f90*/  LEA R7, R5, R6, 0x3 ;  /* 0x0000000605077211 */ /* 0x000fc800078e18ff */
[----:B------:R-:W1:Y:S02]  /*49fa0*/  SYNCS.PHASECHK.TRANS64.TRYWAIT P0, [R7+URZ+0x148860], R8 ;  /* 0x14886008070075a7 */ /* 0x000e64000800017f */
[----:B-1----:R-:W-:Y:S05]  /*49fb0*/  @!P0 BRA `(.L_x_159) ;  /* 0x0000002400388947 */ /* 0x002fea0003800000 */
.L_x_209:
        /* <DEDUP_REMOVED lines=8> */
.L_x_160:
[----:B------:R-:W-:-:S04]  /*4a040*/  LOP3.LUT P0, RZ, R0, 0x1f, RZ, 0xc0, !PT ;  /* 0x0000001f00ff7812 */ /* 0x000fc8000780c0ff */
[----:B------:R-:W-:-:S13]  /*4a050*/  PLOP3.LUT P0, PT, P0, P2, PT, 0x2a, 0x0 ;  /* 0x000000000000781c */ /* 0x000fda0000704572 */
[----:B------:R-:W-:Y:S05]  /*4a060*/  @P0 BRA `(.L_x_161) ;  /* 0x0000000000040947 */ /* 0x000fea0003800000 */
[----:B------:R-:W-:Y:S01]  /*4a070*/  BPT.TRAP 0x1 ;  /* 0x000000040000795c */ /* 0x000fe20000300000 */
.L_x_161:
[----:B------:R-:W-:Y:S01]  /*4a080*/  R2UR UR7, R6 ;  /* 0x00000000060772ca */ /* 0x000fe200000e0000 */
[----:B------:R-:W-:Y:S01]  /*4a090*/  ULDC.64 UR8, c[0x0][0x198] ;  /* 0x0000660000087ab9 */ /* 0x000fe20000000a00 */
[----:B------:R-:W-:Y:S01]  /*4a0a0*/  R2UR UR48, R5 ;  /* 0x00000000053072ca */ /* 0x000fe200000e0000 */
[----:B------:R-:W-:Y:S01]  /*4a0b0*/  UIADD3 UR6, UP0, UR8, 0x1f0, URZ ;  /* 0x000001f008067890 */ /* 0x000fe2000ff1e03f */
[----:B------:R-:W-:Y:S01]  /*4a0c0*/  R2UR UR49, R7 ;  /* 0x00000000073172ca */ /* 0x000fe200000e0000 */
[----:B------:R-:W-:Y:S01]  /*4a0d0*/  UMOV UR4, 0x0 ;  /* 0x0000000000047882 */ /* 0x000fe20000000000 */
[----:B------:R-:W-:Y:S01]  /*4a0e0*/  R2UR UR51, R10 ;  /* 0x000000000a3372ca */ /* 0x000fe200000e0000 */
[----:B------:R-:W-:Y:S01]  /*4a0f0*/  UMOV UR5, 0x10000000 ;  /* 0x1000000000057882 */ /* 0x000fe20000000000 */
[----:B------:R-:W-:Y:S01]  /*4a100*/  UMOV UR50, URZ ;  /* 0x0000003f00327c82 */ /* 0x000fe20008000000 */
[----:B------:R-:W-:Y:S01]  /*4a110*/  UMOV UR52, UR60 ;  /* 0x0000003c00347c82 */ /* 0x000fe20008000000 */
[----:B------:R-:W-:Y:S01]  /*4a120*/  UMOV UR53, UR61 ;  /* 0x0000003d00357c82 */ /* 0x000fe20008000000 */
[----:B------:R-:W-:Y:S01]  /*4a130*/  UMOV UR26, 0x40 ;  /* 0x00000040001a7882 */ /* 0x000fe20000000000 */
[----:B------:R-:W-:Y:S01]  /*4a140*/  UMOV UR28, UR60 ;  /* 0x0000003c001c7c82 */ /* 0x000fe20008000000 */
[----:B------:R-:W-:Y:S01]  /*4a150*/  UMOV UR29, UR61 ;  /* 0x0000003d001d7c82 */ /* 0x000fe20008000000 */
[----:B------:R-:W-:Y:S01]  /*4a160*/  UMOV UR42, 0x80 ;  /* 0x00000080002a7882 */ /* 0x000fe20000000000 */
[----:B------:R-:W-:Y:S01]  /*4a170*/  ULEA UR48, UR48, UR7, 0x10 ;  /* 0x0000000730307291 */ /* 0x000fe2000f8e803f */
[----:B------:R-:W-:Y:S01]  /*4a180*/  VIADD R5, R5, 0x1 ;  /* 0x0000000105057836 */ /* 0x000fe20000000000 */
[----:B------:R-:W-:-:S02]  /*4a190*/  UIADD3 UR49, UR49, 0x148840, URZ ;  /* 0x0014884031317890 */ /* 0x000fc4000fffe03f */
[----:B------:R-:W-:Y:S02]  /*4a1a0*/  UIADD3 UR51, UR11, UR51, URZ ;  /* 0x000000330b337290 */ /* 0x000fe4000fffe03f */
[----:B------:R-:W-:Y:S01]  /*4a1b0*/  UIADD3.X UR7, URZ, UR9, URZ, UP0, !UPT ;  /* 0x000000093f077290 */ /* 0x000fe200087fe43f */
[C---:B------:R-:W-:Y:S01]  /*4a1c0*/  ISETP.NE.AND P4, PT, R5.reuse, 0x4, PT ;  /* 0x000000040500780c */ /* 0x040fe20003f85270 */
[----:B------:R-:W-:Y:S01]  /*4a1d0*/  UIADD3 UR24, UR48, 0x2000, URZ ;  /* 0x0000200030187890 */ /* 0x000fe2000fffe03f */
[C---:B------:R-:W-:Y:S01]  /*4a1e0*/  ISETP.NE.AND P0, PT, R5.reuse, 0x4, PT ;  /* 0x000000040500780c */ /* 0x040fe20003f05270 */
[----:B------:R-:W-:Y:S01]  /*4a1f0*/  UIADD3 UR40, UR48, 0x4000, URZ ;  /* 0x0000400030287890 */ /* 0x000fe2000fffe03f */
[----:B------:R-:W-:Y:S01]  /*4a200*/  SEL R5, R5, RZ, P4 ;  /* 0x000000ff05057207 */ /* 0x000fe20002000000 */
[----:B------:R-:W-:Y:S01]  /*4a210*/  UIADD3 UR16, UR48, 0x6000, URZ ;  /* 0x0000600030107890 */ /* 0x000fe2000fffe03f */
[----:B------:R-:W-:Y:S01]  /*4a220*/  SEL R6, RZ, 0x1, !P0 ;  /* 0x00000001ff067807 */ /* 0x000fe20004000000 */
[----:B------:R-:W-:Y:S01]  /*4a230*/  UMOV UR25, UR49 ;  /* 0x0000003100197c82 */ /* 0x000fe20008000000 */
[----:B------:R-:W-:Y:S01]  /*4a240*/  UMOV UR27, UR51 ;  /* 0x00000033001b7c82 */ /* 0x000fe20008000000 */
[----:B------:R-:W-:Y:S01]  /*4a250*/  UMOV UR44, UR60 ;  /* 0x0000003c002c7c82 */ /* 0x000fe20008000000 */
[----:B------:R-:W-:Y:S01]  /*4a260*/  UMOV UR45, UR61 ;  /* 0x0000003d002d7c82 */ /* 0x000fe20008000000 */
[----:B------:R-:W-:Y:S01]  /*4a270*/  UTMALDG.4D [UR48], [UR6], desc[UR4] ;  /* 0x00000430060075b4 */ /* 0x000fe20008019000 */
        /* <DEDUP_REMOVED lines=8> */
[----:B------:R-:W-:-:S02]  /*4a300*/  UIADD3 UR32, UR48, 0x8000, URZ ;  /* 0x0000800030207890 */ /* 0x000fc4000fffe03f */
[----:B------:R-:W-:Y:S01]  /*4a310*/  UIADD3 UR56, UR48, 0xa000, URZ ;  /* 0x0000a00030387890 */ /* 0x000fe2000fffe03f */
[----:B------:R-:W-:Y:S01]  /*4a320*/  UMOV UR34, 0x100 ;  /* 0x0000010000227882 */ /* 0x000fe20000000000 */
        /* <DEDUP_REMOVED lines=8> */
[----:B------:R2:W-:Y:S01]  /*4a3b0*/  UTMALDG.4D [UR16], [UR6], desc[UR4] ;  /* 0x00000410060075b4 */ /* 0x0005e20008019000 */
[----:B------:R3:W-:Y:S01]  /*4a3c0*/  UTMALDG.4D [UR32], [UR6], desc[UR4] ;  /* 0x00000420060075b4 */ /* 0x0007e20008019000 */
[----:B-1----:R-:W-:Y:S01]  /*4a3d0*/  UIADD3 UR24, UR48, 0xc000, URZ ;  /* 0x0000c00030187890 */ /* 0x002fe2000fffe03f */
[----:B------:R-:W-:Y:S01]  /*4a3e0*/  UMOV UR26, 0x180 ;  /* 0x00000180001a7882 */ /* 0x000fe20000000000 */
[----:B------:R3:W-:Y:S07]  /*4a3f0*/  UTMALDG.4D [UR56], [UR6], desc[UR4] ;  /* 0x00000438060075b4 */ /* 0x0007ee0008019000 */
[----:B------:R3:W-:Y:S01]  /*4a400*/  UTMALDG.4D [UR24], [UR6], desc[UR4] ;  /* 0x00000418060075b4 */ /* 0x0007e20008019000 */
[----:B--2---:R-:W-:Y:S01]  /*4a410*/  UIADD3 UR16, UR48, 0xe000, URZ ;  /* 0x0000e00030107890 */ /* 0x004fe2000fffe03f */
[----:B------:R-:W-:-:S08]  /*4a420*/  UMOV UR18, 0x1c0 ;  /* 0x000001c000127882 */ /* 0x000fd00000000000 */
[----:B------:R3:W-:Y:S02]  /*4a430*/  UTMALDG.4D [UR16], [UR6], desc[UR4] ;  /* 0x00000410060075b4 */ /* 0x0007e40008019000 */
[----:B---3--:R-:W-:Y:S01]  /*4a440*/  NOP ;  /* 0x0000000000007918 */ /* 0x008fe20000000000 */
.L_x_158:
[----:B------:R-:W-:Y:S05]  /*4a450*/  BSYNC B0 ;  /* 0x0000000000007941 */ /* 0x000fea0003800000 */
.L_x_157:
[----:B------:R-:W-:Y:S01]  /*4a460*/  ISETP.LT.OR P0, PT, R3, 0x3, !P3 ;  /* 0x000000030300780c */ /* 0x000fe20005f01670 */
[----:B------:R-:W-:-:S12]  /*4a470*/  BSSY B0, `(.L_x_162) ;  /* 0x000004e000007945 */ /* 0x000fd80003800000 */
[----:B------:R-:W-:Y:S05]  /*4a480*/  @P0 BRA `(.L_x_163) ;  /* 0x0000000400300947 */ /* 0x000fea0003800000 */
[----:B------:R-:W1:Y:S01]  /*4a490*/  S2R R8, SR_CgaCtaId ;  /* 0x0000000000087919 */ /* 0x000e620000008800 */
[----:B------:R-:W-:-:S04]  /*4a4a0*/  MOV R7, 0x400 ;  /* 0x0000040000077802 */ /* 0x000fc80000000f00 */
[----:B-1----:R-:W-:Y:S02]  /*4a4b0*/  LEA R9, R8, R7, 0x18 ;  /* 0x0000000708097211 */ /* 0x002fe400078ec0ff */
[----:B------:R-:W-:-:S03]  /*4a4c0*/  MOV R8, 0x1 ;  /* 0x0000000100087802 */ /* 0x000fc60000000f00 */
[----:B------:R-:W-:Y:S01]  /*4a4d0*/  IMAD R7, R4, 0x8, R9 ;  /* 0x0000000804077824 */ /* 0x000fe200078e0209 */
[----:B------:R-:W-:-:S04]  /*4a4e0*/  SHF.L.U32 R8, R8, 0x1f, RZ ;  /* 0x0000001f08087819 */ /* 0x000fc800000006ff */
[----:B------:R-:W1:Y:S02]  /*4a4f0*/  SYNCS.PHASECHK.TRANS64.TRYWAIT P0, [R7+URZ+0x148820], R8 ;  /* 0x14882008070075a7 */ /* 0x000e64000800017f */
[----:B-1----:R-:W-:Y:S05]  /*4a500*/  @!P0 BRA `(.L_x_164) ;  /* 0x0000001c00f88947 */ /* 0x002fea0003800000 */
.L_x_210:
        /* <DEDUP_REMOVED lines=8> */
.L_x_165:
[----:B------:R-:W-:-:S04]  /*4a590*/  LOP3.LUT P0, RZ, R0, 0x1f, RZ, 0xc0, !PT ;  /* 0x0000001f00ff7812 */ /* 0x000fc8000780c0ff */
[----:B------:R-:W-:-:S13]  /*4a5a0*/  PLOP3.LUT P0, PT, P0, P2, PT, 0x2a, 0x0 ;  /* 0x000000000000781c */ /* 0x000fda0000704572 */
[----:B------:R-:W-:Y:S05]  /*4a5b0*/  @P0 BRA `(.L_x_166) ;  /* 0x0000000000040947 */ /* 0x000fea0003800000 */
[----:B------:R-:W-:Y:S01]  /*4a5c0*/  BPT.TRAP 0x1 ;  /* 0x000000040000795c */ /* 0x000fe20000300000 */
.L_x_166:
[----:B------:R-:W-:Y:S01]  /*4a5d0*/  LEA R9, R4, R9, 0x11 ;  /* 0x0000000904097211 */ /* 0x000fe200078e88ff */
[----:B------:R-:W-:Y:S01]  /*4a5e0*/  ULDC.64 UR6, c[0x0][0x198] ;  /* 0x0000660000067ab9 */ /* 0x000fe20000000a00 */
[----:B------:R-:W-:Y:S01]  /*4a5f0*/  R2UR UR49, R7 ;  /* 0x00000000073172ca */ /* 0x000fe200000e0000 */
[----:B------:R-:W-:Y:S01]  /*4a600*/  UIADD3 UR6, UP0, UR6, 0x3f0, URZ ;  /* 0x000003f006067890 */ /* 0x000fe2000ff1e03f */
[----:B------:R-:W-:Y:S01]  /*4a610*/  R2UR UR8, R9 ;  /* 0x00000000090872ca */ /* 0x000fe200000e0000 */
[----:B------:R-:W-:Y:S01]  /*4a620*/  UMOV UR4, 0x0 ;  /* 0x0000000000047882 */ /* 0x000fe20000000000 */
[----:B------:R-:W-:Y:S01]  /*4a630*/  R2UR UR51, R2 ;  /* 0x00000000023372ca */ /* 0x000fe200000e0000 */
[----:B------:R-:W-:Y:S01]  /*4a640*/  UIADD3.X UR7, URZ, UR7, URZ, UP0, !UPT ;  /* 0x000000073f077290 */ /* 0x000fe200087fe43f */
[----:B------:R-:W-:Y:S01]  /*4a650*/  UMOV UR5, 0x10000000 ;  /* 0x1000000000057882 */ /* 0x000fe20000000000 */
[----:B------:R-:W-:Y:S01]  /*4a660*/  UMOV UR50, URZ ;  /* 0x0000003f00327c82 */ /* 0x000fe20008000000 */
[----:B------:R-:W-:Y:S01]  /*4a670*/  UMOV UR52, UR60 ;  /* 0x0000003c00347c82 */ /* 0x000fe20008000000 */
[----:B------:R-:W-:Y:S01]  /*4a680*/  UMOV UR53, UR61 ;  /* 0x0000003d00357c82 */ /* 0x000fe20008000000 */
[----:B------:R-:W-:Y:S01]  /*4a690*/  UMOV UR26, 0x40 ;  /* 0x00000040001a7882 */ /* 0x000fe20000000000 */
[----:B------:R-:W-:-:S02]  /*4a6a0*/  UMOV UR28, UR60 ;  /* 0x0000003c001c7c82 */ /* 0x000fc40008000000 */
[----:B------:R-:W-:Y:S02]  /*4a6b0*/  UIADD3 UR49, UR49, 0x148800, URZ ;  /* 0x0014880031317890 */ /* 0x000fe4000fffe03f */
        /* <DEDUP_REMOVED lines=41> */
.L_x_163:
[----:B------:R-:W-:Y:S05]  /*4a950*/  BSYNC B0 ;  /* 0x0000000000007941 */ /* 0x000fea0003800000 */
.L_x_162:
[----:B------:R-:W-:Y:S01]  /*4a960*/  ISETP.LT.OR P0, PT, R3, 0x4, !P3 ;  /* 0x000000040300780c */ /* 0x000fe20005f01670 */
[----:B------:R-:W-:-:S12]  /*4a970*/  BSSY B0, `(.L_x_167) ;  /* 0x0000018000007945 */ /* 0x000fd80003800000 */
[----:B------:R-:W-:Y:S05]  /*4a980*/  @P0 BRA `(.L_x_168) ;  /* 0x0000000000580947 */ /* 0x000fea0003800000 */
[----:B------:R-:W1:Y:S01]  /*4a990*/  S2R R8, SR_CgaCtaId ;  /* 0x0000000000087919 */ /* 0x000e620000008800 */
[----:B------:R-:W-:Y:S01]  /*4a9a0*/  MOV R7, 0x400 ;  /* 0x0000040000077802 */ /* 0x000fe20000000f00 */
[----:B------:R-:W-:Y:S01]  /*4a9b0*/  ULDC.64 UR4, c[0x0][0x198] ;  /* 0x0000660000047ab9 */ /* 0x000fe20000000a00 */
[C---:B------:R-:W-:Y:S01]  /*4a9c0*/  R2UR UR18, R2.reuse ;  /* 0x00000000021272ca */ /* 0x040fe200000e0000 */
[----:B------:R-:W-:Y:S01]  /*4a9d0*/  UIADD3 UR4, UP0, UR4, 0x5f0, URZ ;  /* 0x000005f004047890 */ /* 0x000fe2000ff1e03f */
[----:B------:R-:W-:Y:S01]  /*4a9e0*/  IADD3 R2, R2, 0x1, RZ ;  /* 0x0000000102027810 */ /* 0x000fe20007ffe0ff */
[----:B------:R-:W-:Y:S01]  /*4a9f0*/  UMOV UR6, 0x0 ;  /* 0x0000000000067882 */ /* 0x000fe20000000000 */
[----:B------:R-:W-:Y:S01]  /*4aa00*/  UMOV UR7, 0x10000000 ;  /* 0x1000000000077882 */ /* 0x000fe20000000000 */
[----:B------:R-:W-:Y:S01]  /*4aa10*/  UIADD3.X UR5, URZ, UR5, URZ, UP0, !UPT ;  /* 0x000000053f057290 */ /* 0x000fe200087fe43f */
[----:B------:R-:W-:Y:S01]  /*4aa20*/  UMOV UR19, UR60 ;  /* 0x0000003c00137c82 */ /* 0x000fe20008000000 */
[----:B------:R-:W-:-:S06]  /*4aa30*/  UMOV UR20, UR61 ;  /* 0x0000003d00147c82 */ /* 0x000fcc0008000000 */
[----:B------:R-:W-:Y:S01]  /*4aa40*/  USHF.L.U32 UR18, UR18, 0x7, URZ ;  /* 0x0000000712127899 */ /* 0x000fe2000800063f */
[----:B-1----:R-:W-:-:S05]  /*4aa50*/  LEA R7, R8, R7, 0x18 ;  /* 0x0000000708077211 */ /* 0x002fca00078ec0ff */
[C-C-:B------:R-:W-:Y:S02]  /*4aa60*/  IMAD R8, R4.reuse, 0x8, R7.reuse ;  /* 0x0000000804087824 */ /* 0x140fe400078e0207 */
[C---:B------:R-:W-:Y:S02]  /*4aa70*/  IMAD R7, R4.reuse, 0x200, R7 ;  /* 0x0000020004077824 */ /* 0x040fe400078e0207 */
[----:B------:R-:W-:Y:S01]  /*4aa80*/  VIADD R4, R4, 0x1 ;  /* 0x0000000104047836 */ /* 0x000fe20000000000 */
[----:B------:R-:W-:Y:S02]  /*4aa90*/  R2UR UR17, R8 ;  /* 0x00000000081172ca */ /* 0x000fe400000e0000 */
[----:B------:R-:W-:-:S11]  /*4aaa0*/  R2UR UR16, R7 ;  /* 0x00000000071072ca */ /* 0x000fd600000e0000 */
[----:B------:R-:W-:Y:S02]  /*4aab0*/  UIADD3 UR17, UR17, 0x148800, URZ ;  /* 0x0014880011117890 */ /* 0x000fe4000fffe03f */
[----:B------:R-:W-:-:S09]  /*4aac0*/  UIADD3 UR16, UR16, 0x148000, URZ ;  /* 0x0014800010107890 */ /* 0x000fd2000fffe03f */
[----:B------:R1:W-:Y:S02]  /*4aad0*/  UTMALDG.3D [UR16], [UR4], desc[UR6] ;  /* 0x00000610040075b4 */ /* 0x0003e40008011000 */
[----:B-1----:R-:W-:Y:S01]  /*4aae0*/  NOP ;  /* 0x0000000000007918 */ /* 0x002fe20000000000 */
.L_x_168:
[----:B------:R-:W-:Y:S05]  /*4aaf0*/  BSYNC B0 ;  /* 0x0000000000007941 */ /* 0x000fea0003800000 */
.L_x_167:
[----:B------:R-:W-:Y:S04]  /*4ab00*/  BSSY B0, `(.L_x_169) ;  /* 0x000004d000007945 */ /* 0x000fe80003800000 */
[----:B------:R-:W-:Y:S05]  /*4ab10*/  @!P3 BRA `(.L_x_170) ;  /* 0x00000004002cb947 */ /* 0x000fea0003800000 */
[----:B------:R-:W1:Y:S01]  /*4ab20*/  S2R R8, SR_CgaCtaId ;  /* 0x0000000000087919 */ /* 0x000e620000008800 */
[----:B------:R-:W-:Y:S02]  /*4ab30*/  MOV R7, 0x400 ;  /* 0x0000040000077802 */ /* 0x000fe40000000f00 */
[----:B------:R-:W-:Y:S02]  /*4ab40*/  SHF.L.U32 R6, R6, 0x1f, RZ ;  /* 0x0000001f06067819 */ /* 0x000fe400000006ff */
[----:B-1----:R-:W-:-:S05]  /*4ab50*/  LEA R8, R8, R7, 0x18 ;  /* 0x0000000708087211 */ /* 0x002fca00078ec0ff */
[----:B------:R-:W-:-:S04]  /*4ab60*/  IMAD R7, R5, 0x8, R8 ;  /* 0x0000000805077824 */ /* 0x000fc800078e0208 */
[----:B------:R-:W1:Y:S02]  /*4ab70*/  SYNCS.PHASECHK.TRANS64.TRYWAIT P0, [R7+URZ+0x148860], R6 ;  /* 0x14886006070075a7 */ /* 0x000e64000800017f */
[----:B-1----:R-:W-:Y:S05]  /*4ab80*/  @!P0 BRA `(.L_x_171) ;  /* 0x00000018006c8947 */ /* 0x002fea0003800000 */
.L_x_211:
[----:B------:R-:W-:Y:S01]  /*4ab90*/  ULOP3.LUT UR4, UR39, 0x2, URZ, 0xfc, !UPT ;  /* 0x0000000227047892 */ /* 0x000fe2000f8efc3f */
[----:B-1----:R-:W-:-:S03]  /*4aba0*/  @P2 MOV R6, 0x10000 ;  /* 0x0001000000062802 */ /* 0x002fc60000000f00 */
[----:B------:R-:W-:Y:S01]  /*4abb0*/  UPRMT UR4, UR4, 0x9910, URZ ;  /* 0x0000991004047896 */ /* 0x000fe2000800003f */
[----:B------:R1:W-:Y:S03]  /*4abc0*/  @P2 SYNCS.ARRIVE.TRANS64 RZ, [R7+URZ+0x148840], R6 ;  /* 0x1488400607ff29a7 */ /* 0x0003e6000800003f */
[----:B------:R-:W-:-:S06]  /*4abd0*/  UISETP.NE.AND UP0, UPT, UR4, 0x2, UPT ;  /* 0x000000020400788c */ /* 0x000fcc000bf05270 */
[----:B------:R-:W-:-:S13]  /*4abe0*/  PLOP3.LUT P0, PT, PT, PT, UP0, 0x80, 0x0 ;  /* 0x000000000000781c */ /* 0x000fda0003f0f008 */
[----:B-1----:R-:W-:Y:S05]  /*4abf0*/  @P0 BRA `(.L_x_172) ;  /* 0x0000000000040947 */ /* 0x002fea0003800000 */
[----:B------:R-:W-:Y:S01]  /*4ac00*/  BPT.TRAP 0x1 ;  /* 0x000000040000795c */ /* 0x000fe20000300000 */
.L_x_172:
[----:B------:R-:W-:-:S04]  /*4ac10*/  LOP3.LUT P0, RZ, R0, 0x1f, RZ, 0xc0, !PT ;  /* 0x0000001f00ff7812 */ /* 0x000fc8000780c0ff */
[----:B------:R-:W-:-:S13]  /*4ac20*/  PLOP3.LUT P0, PT, P0, P2, PT, 0x2a, 0x0 ;  /* 0x000000000000781c */ /* 0x000fda0000704572 */
[----:B------:R-:W-:Y:S05]  /*4ac30*/  @P0 BRA `(.L_x_173) ;  /* 0x0000000000040947 */ /* 0x000fea0003800000 */
[----:B------:R-:W-:Y:S01]  /*4ac40*/  BPT.TRAP 0x1 ;  /* 0x000000040000795c */ /* 0x000fe20000300000 */
.L_x_173:
        /* <DEDUP_REMOVED lines=15> */
[----:B------:R-:W-:-:S02]  /*4ad40*/  ULEA UR48, UR48, UR7, 0x10 ;  /* 0x0000000730307291 */ /* 0x000fc4000f8e803f */
[----:B------:R-:W-:Y:S02]  /*4ad50*/  UIADD3 UR51, UR11, UR51, URZ ;  /* 0x000000330b337290 */ /* 0x000fe4000fffe03f */
[----:B------:R-:W-:Y:S02]  /*4ad60*/  UIADD3 UR49, UR49, 0x148840, URZ ;  /* 0x0014884031317890 */ /* 0x000fe4000fffe03f */
[----:B------:R-:W-:Y:S02]  /*4ad70*/  UIADD3.X UR7, URZ, UR9, URZ, UP0, !UPT ;  /* 0x000000093f077290 */ /* 0x000fe400087fe43f */
[----:B------:R-:W-:Y:S02]  /*4ad80*/  UIADD3 UR24, UR48, 0x2000, URZ ;  /* 0x0000200030187890 */ /* 0x000fe4000fffe03f */
[----:B------:R-:W-:Y:S02]  /*4ad90*/  UIADD3 UR40, UR48, 0x4000, URZ ;  /* 0x0000400030287890 */ /* 0x000fe4000fffe03f */
[----:B------:R-:W-:Y:S01]  /*4ada0*/  UIADD3 UR16, UR48, 0x6000, URZ ;  /* 0x0000600030107890 */ /* 0x000fe2000fffe03f */
        /* <DEDUP_REMOVED lines=34> */
.L_x_170:
[----:B------:R-:W-:Y:S05]  /*4afd0*/  BSYNC B0 ;  /* 0x0000000000007941 */ /* 0x000fea0003800000 */
.L_x_169:
[----:B------:R-:W-:-:S13]  /*4afe0*/  ISETP.GE.AND P0, PT, R3, 0x5, PT ;  /* 0x000000050300780c */ /* 0x000fda0003f06270 */
[----:B------:R-:W-:Y:S05]  /*4aff0*/  @!P0 EXIT ;  /* 0x000000000000894d */ /* 0x000fea0003800000 */
[----:B------:R-:W-:Y:S01]  /*4b000*/  IMAD.U32 R6, RZ, RZ, UR39 ;  /* 0x00000027ff067e24 */ /* 0x000fe2000f8e00ff */
[----:B------:R-:W-:Y:S01]  /*4b010*/  LOP3.LUT P0, RZ, R0, 0x1f, RZ, 0xc0, !PT ;  /* 0x0000001f00ff7812 */ /* 0x000fe2000780c0ff */
[----:B------:R-:W-:Y:S01]  /*4b020*/  BSSY B0, `(.L_x_174) ;  /* 0x00000e9000007945 */ /* 0x000fe20003800000 */
[----:B------:R-:W-:Y:S02]  /*4b030*/  IMAD.MOV.U32 R0, RZ, RZ, 0x1 ;  /* 0x00000001ff007424 */ /* 0x000fe400078e00ff */
[----:B------:R-:W-:Y:S02]  /*4b040*/  PLOP3.LUT P0, PT, P0, P2, PT, 0x2a, 0x0 ;  /* 0x000000000000781c */ /* 0x000fe40000704572 */
[----:B------:R-:W-:-:S11]  /*4b050*/  LOP3.LUT R6, R6, 0x2, RZ, 0xfc, !PT ;  /* 0x0000000206067812 */ /* 0x000fd600078efcff */
.L_x_193:
[C---:B------:R-:W-:Y:S01]  /*4b060*/  ISETP.GE.AND P4, PT, R3.reuse, 0x5, PT ;  /* 0x000000050300780c */ /* 0x040fe20003f86270 */
[----:B------:R-:W-:Y:S01]  /*4b070*/  BSSY B1, `(.L_x_175) ;  /* 0x000000f000017945 */ /* 0x000fe20003800000 */
[----:B------:R-:W-:-:S11]  /*4b080*/  IADD3 R5, R3, -0x4, RZ ;  /* 0xfffffffc03057810 */ /* 0x000fd60007ffe0ff */
[----:B------:R-:W-:Y:S05]  /*4b090*/  @!P4 BRA `(.L_x_176) ;  /* 0x000000000030c947 */ /* 0x000fea0003800000 */
[----:B------:R-:W-:-:S07]  /*4b0a0*/  IMAD.SHL.U32 R3, R2, 0x80, RZ ;  /* 0x0000008002037824 */ /* 0x000fce00078e00ff */
.L_x_178:
[----:B------:R-:W-:Y:S01]  /*4b0b0*/  VIADD R3, R3, 0x80 ;  /* 0x0000008003037836 */ /* 0x000fe20000000000 */
[----:B------:R-:W-:-:S04]  /*4b0c0*/  MOV R7, R5 ;  /* 0x0000000500077202 */ /* 0x000fc80000000f00 */
[----:B------:R-:W-:-:S13]  /*4b0d0*/  ISETP.LT.AND P4, PT, R3, UR11, PT ;  /* 0x0000000b03007c0c */ /* 0x000fda000bf81270 */
[----:B------:R-:W-:Y:S05]  /*4b0e0*/  @!P4 BRA `(.L_x_177) ;  /* 0x000000000018c947 */ /* 0x000fea0003800000 */
[----:B------:R-:W-:Y:S01]  /*4b0f0*/  ISETP.GT.AND P4, PT, R7, 0x4, PT ;  /* 0x000000040700780c */ /* 0x000fe20003f84270 */
[----:B------:R-:W-:Y:S02]  /*4b100*/  VIADD R2, R2, 0x1 ;  /* 0x0000000102027836 */ /* 0x000fe40000000000 */
[----:B------:R-:W-:-:S10]  /*4b110*/  VIADD R5, R5, 0xfffffffc ;  /* 0xfffffffc05057836 */ /* 0x000fd40000000000 */
[----:B------:R-:W-:Y:S05]  /*4b120*/  @P4 BRA `(.L_x_178) ;  /* 0xfffffffc00e04947 */ /* 0x000fea000383ffff */
[----:B------:R-:W-:Y:S01]  /*4b130*/  MOV R3, R7 ;  /* 0x0000000700037202 */ /* 0x000fe20000000f00 */
[----:B------:R-:W-:Y:S06]  /*4b140*/  BRA `(.L_x_176) ;  /* 0x0000000000047947 */ /* 0x000fec0003800000 */
.L_x_177:
[----:B------:R-:W-:-:S07]  /*4b150*/  VIADD R3, R5, 0x4 ;  /* 0x0000000405037836 */ /* 0x000fce0000000000 */
.L_x_176:
[----:B------:R-:W-:Y:S05]  /*4b160*/  BSYNC B1 ;  /* 0x0000000000017941 */ /* 0x000fea0003800000 */
.L_x_175:
[----:B------:R-:W-:Y:S01]  /*4b170*/  ISETP.LT.OR P4, PT, R3, 0x5, !P3 ;  /* 0x000000050300780c */ /* 0x000fe20005f81670 */
[----:B------:R-:W-:-:S12]  /*4b180*/  BSSY B1, `(.L_x_179) ;  /* 0x0000049000017945 */ /* 0x000fd80003800000 */
[----:B------:R-:W-:Y:S05]  /*4b190*/  @P4 BRA `(.L_x_180) ;  /* 0x00000004001c4947 */ /* 0x000fea0003800000 */
[----:B------:R-:W1:Y:S01]  /*4b1a0*/  S2R R8, SR_CgaCtaId ;  /* 0x0000000000087919 */ /* 0x000e620000008800 */
[----:B------:R-:W-:-:S04]  /*4b1b0*/  MOV R7, 0x400 ;  /* 0x0000040000077802 */ /* 0x000fc80000000f00 */
[----:B-1----:R-:W-:Y:S02]  /*4b1c0*/  LEA R9, R8, R7, 0x18 ;  /* 0x0000000708097211 */ /* 0x002fe400078ec0ff */
[----:B------:R-:W-:-:S03]  /*4b1d0*/  SHF.L.U32 R7, R0, 0x1f, RZ ;  /* 0x0000001f00077819 */ /* 0x000fc600000006ff */
[----:B------:R-:W-:-:S04]  /*4b1e0*/  IMAD R8, R4, 0x8, R9 ;  /* 0x0000000804087824 */ /* 0x000fc800078e0209 */
[----:B------:R-:W1:Y:S02]  /*4b1f0*/  SYNCS.PHASECHK.TRANS64.TRYWAIT P4, [R8+URZ+0x148820], R7 ;  /* 0x14882007080075a7 */ /* 0x000e64000808017f */
[----:B-1----:R-:W-:Y:S05]  /*4b200*/  @!P4 BRA `(.L_x_181) ;  /* 0x0000001000e0c947 */ /* 0x002fea0003800000 */
.L_x_212:
[----:B-1----:R-:W-:-:S04]  /*4b210*/  @P2 MOV R7, 0x20200 ;  /* 0x0002020000072802 */ /* 0x002fc80000000f00 */
[----:B------:R1:W-:Y:S02]  /*4b220*/  @P2 SYNCS.ARRIVE.TRANS64 RZ, [R8+URZ+0x148800], R7 ;  /* 0x1488000708ff29a7 */ /* 0x0003e4000800003f */
[----:B-1----:R-:W-:-:S04]  /*4b230*/  PRMT R7, R6, 0x9910, RZ ;  /* 0x0000991006077816 */ /* 0x002fc800000000ff */
[----:B------:R-:W-:-:S13]  /*4b240*/  ISETP.NE.AND P4, PT, R7, 0x2, PT ;  /* 0x000000020700780c */ /* 0x000fda0003f85270 */
[----:B------:R-:W-:Y:S05]  /*4b250*/  @P4 BRA `(.L_x_182) ;  /* 0x0000000000044947 */ /* 0x000fea0003800000 */
[----:B------:R-:W-:Y:S01]  /*4b260*/  BPT.TRAP 0x1 ;  /* 0x000000040000795c */ /* 0x000fe20000300000 */
.L_x_182:
[----:B------:R-:W-:Y:S05]  /*4b270*/  @P0 BRA `(.L_x_183) ;  /* 0x0000000000040947 */ /* 0x000fea0003800000 */
[----:B------:R-:W-:Y:S01]  /*4b280*/  BPT.TRAP 0x1 ;  /* 0x000000040000795c */ /* 0x000fe20000300000 */
.L_x_183:
[----:B------:R-:W-:Y:S01]  /*4b290*/  IMAD R9, R4, 0x20000, R9 ;  /* 0x0002000004097824 */ /* 0x000fe200078e0209 */
[----:B------:R-:W-:Y:S01]  /*4b2a0*/  R2UR UR57, R8 ;  /* 0x00000000083972ca */ /* 0x000fe200000e0000 */
[----:B------:R-:W-:Y:S01]  /*4b2b0*/  ULDC.64 UR6, c[0x0][0x198] ;  /* 0x0000660000067ab9 */ /* 0x000fe20000000a00 */
[----:B------:R-:W-:Y:S01]  /*4b2c0*/  R2UR UR59, R2 ;  /* 0x00000000023b72ca */ /* 0x000fe200000e0000 */
[----:B------:R-:W-:Y:S01]  /*4b2d0*/  UIADD3 UR6, UP0, UR6, 0xf0, URZ ;  /* 0x000000f006067890 */ /* 0x000fe2000ff1e03f */
[----:B------:R-:W-:Y:S01]  /*4b2e0*/  R2UR UR8, R9 ;  /* 0x00000000090872ca */ /* 0x000fe200000e0000 */
[----:B------:R-:W-:Y:S01]  /*4b2f0*/  UMOV UR4, 0x0 ;  /* 0x0000000000047882 */ /* 0x000fe20000000000 */
[----:B------:R-:W-:Y:S01]  /*4b300*/  UMOV UR5, 0x10000000 ;  /* 0x1000000000057882 */ /* 0x000fe20000000000 */
[----:B------:R-:W-:Y:S01]  /*4b310*/  UIADD3.X UR7, URZ, UR7, URZ, UP0, !UPT ;  /* 0x000000073f077290 */ /* 0x000fe200087fe43f */
[----:B------:R-:W-:Y:S01]  /*4b320*/  UMOV UR58, URZ ;  /* 0x0000003f003a7c82 */ /* 0x000fe20008000000 */
[----:B------:R-:W-:Y:S01]  /*4b330*/  UMOV UR26, 0x40 ;  /* 0x00000040001a7882 */ /* 0x000fe20000000000 */
[----:B------:R-:W-:Y:S01]  /*4b340*/  UMOV UR28, UR60 ;  /* 0x0000003c001c7c82 */ /* 0x000fe20008000000 */
[----:B------:R-:W-:-:S02]  /*4b350*/  UMOV UR29, UR61 ;  /* 0x0000003d001d7c82 */ /* 0x000fc40008000000 */
[----:B------:R-:W-:Y:S02]  /*4b360*/  UIADD3 UR57, UR57, 0x148800, URZ ;  /* 0x0014880039397890 */ /* 0x000fe4000fffe03f */
[----:B------:R-:W-:Y:S02]  /*4b370*/  USHF.L.U32 UR59, UR59, 0x7, URZ ;  /* 0x000000073b3b7899 */ /* 0x000fe4000800063f */
[----:B------:R-:W-:Y:S02]  /*4b380*/  UIADD3 UR56, UR8, 0x48000, URZ ;  /* 0x0004800008387890 */ /* 0x000fe4000fffe03f */
[----:B------:R-:W-:Y:S02]  /*4b390*/  UIADD3 UR24, UR8, 0x4c000, URZ ;  /* 0x0004c00008187890 */ /* 0x000fe4000fffe03f */
[----:B------:R-:W-:Y:S02]  /*4b3a0*/  UIADD3 UR48, UR8, 0x50000, URZ ;  /* 0x0005000008307890 */ /* 0x000fe4000fffe03f */
[----:B------:R-:W-:Y:S01]  /*4b3b0*/  UIADD3 UR16, UR8, 0x54000, URZ ;  /* 0x0005400008107890 */ /* 0x000fe2000fffe03f */
        /* <DEDUP_REMOVED lines=37> */
.L_x_180:
[----:B------:R-:W-:Y:S05]  /*4b610*/  BSYNC B1 ;  /* 0x0000000000017941 */ /* 0x000fea0003800000 */
.L_x_179:
[C---:B------:R-:W-:Y:S01]  /*4b620*/  ISETP.LT.OR P4, PT, R3.reuse, 0x6, !P3 ;  /* 0x000000060300780c */ /* 0x040fe20005f81670 */
[----:B------:R-:W-:Y:S01]  /*4b630*/  BSSY B1, `(.L_x_184) ;  /* 0x000001c000017945 */ /* 0x000fe20003800000 */
[----:B------:R-:W-:-:S11]  /*4b640*/  ISETP.LT.OR P5, PT, R3, 0x7, !P3 ;  /* 0x000000070300780c */ /* 0x000fd60005fa1670 */
[----:B------:R-:W-:Y:S05]  /*4b650*/  @P4 BRA `(.L_x_185) ;  /* 0x0000000000644947 */ /* 0x000fea0003800000 */
[----:B------:R-:W1:Y:S01]  /*4b660*/  S2R R8, SR_CgaCtaId ;  /* 0x0000000000087919 */ /* 0x000e620000008800 */
[----:B------:R-:W-:Y:S01]  /*4b670*/  MOV R7, 0x400 ;  /* 0x0000040000077802 */ /* 0x000fe20000000f00 */
[----:B------:R-:W-:Y:S01]  /*4b680*/  ULDC.64 UR4, c[0x0][0x198] ;  /* 0x0000660000047ab9 */ /* 0x000fe20000000a00 */
[----:B------:R-:W-:Y:S01]  /*4b690*/  R2UR UR18, R2 ;  /* 0x00000000021272ca */ /* 0x000fe200000e0000 */
[----:B------:R-:W-:Y:S01]  /*4b6a0*/  UIADD3 UR4, UP0, UR4, 0x4f0, URZ ;  /* 0x000004f004047890 */ /* 0x000fe2000ff1e03f */
[----:B------:R-:W-:Y:S01]  /*4b6b0*/  UMOV UR6, 0x0 ;  /* 0x0000000000067882 */ /* 0x000fe20000000000 */
[----:B------:R-:W-:Y:S02]  /*4b6c0*/  UMOV UR7, 0x10000000 ;  /* 0x1000000000077882 */ /* 0x000fe40000000000 */
[----:B------:R-:W-:Y:S01]  /*4b6d0*/  UIADD3.X UR5, URZ, UR5, URZ, UP0, !UPT ;  /* 0x000000053f057290 */ /* 0x000fe200087fe43f */
[----:B------:R-:W-:Y:S01]  /*4b6e0*/  UMOV UR19, UR60 ;  /* 0x0000003c00137c82 */ /* 0x000fe20008000000 */
[----:B------:R-:W-:-:S06]  /*4b6f0*/  UMOV UR20, UR61 ;  /* 0x0000003d00147c82 */ /* 0x000fcc0008000000 */
[----:B------:R-:W-:Y:S01]  /*4b700*/  USHF.L.U32 UR18, UR18, 0x7, URZ ;  /* 0x0000000712127899 */ /* 0x000fe2000800063f */
[----:B-1----:R-:W-:-:S05]  /*4b710*/  LEA R7, R8, R7, 0x18 ;  /* 0x0000000708077211 */ /* 0x002fca00078ec0ff */
[C---:B------:R-:W-:Y:S01]  /*4b720*/  IMAD R8, R4.reuse, 0x8, R7 ;  /* 0x0000000804087824 */ /* 0x040fe200078e0207 */
[C---:B------:R-:W-:Y:S01]  /*4b730*/  LEA R7, R4.reuse, R7, 0x9 ;  /* 0x0000000704077211 */ /* 0x040fe200078e48ff */
[----:B------:R-:W-:-:S03]  /*4b740*/  VIADD R4, R4, 0x1 ;  /* 0x0000000104047836 */ /* 0x000fc60000000000 */
[----:B------:R-:W-:Y:S02]  /*4b750*/  R2UR UR17, R8 ;  /* 0x00000000081172ca */ /* 0x000fe400000e0000 */
[----:B------:R-:W-:Y:S02]  /*4b760*/  R2UR UR16, R7 ;  /* 0x00000000071072ca */ /* 0x000fe400000e0000 */
[----:B------:R-:W-:-:S04]  /*4b770*/  ISETP.NE.AND P4, PT, R4, 0x4, PT ;  /* 0x000000040400780c */ /* 0x000fc80003f85270 */
[----:B------:R-:W-:Y:S02]  /*4b780*/  SEL R7, RZ, 0x1, P4 ;  /* 0x00000001ff077807 */ /* 0x000fe40002000000 */
[----:B------:R-:W-:Y:S02]  /*4b790*/  SEL R4, R4, RZ, P4 ;  /* 0x000000ff04047207 */ /* 0x000fe40002000000 */
[----:B------:R-:W-:Y:S01]  /*4b7a0*/  LOP3.LUT R0, R0, R7, RZ, 0x3c, !PT ;  /* 0x0000000700007212 */ /* 0x000fe200078e3cff */
[----:B------:R-:W-:Y:S02]  /*4b7b0*/  UIADD3 UR17, UR17, 0x148800, URZ ;  /* 0x0014880011117890 */ /* 0x000fe4000fffe03f */
[----:B------:R-:W-:-:S09]  /*4b7c0*/  UIADD3 UR16, UR16, 0x148000, URZ ;  /* 0x0014800010107890 */ /* 0x000fd2000fffe03f */
[----:B------:R1:W-:Y:S02]  /*4b7d0*/  UTMALDG.3D [UR16], [UR4], desc[UR6] ;  /* 0x00000610040075b4 */ /* 0x0003e40008011000 */
[----:B-1----:R-:W-:Y:S01]  /*4b7e0*/  NOP ;  /* 0x0000000000007918 */ /* 0x002fe20000000000 */
.L_x_185:
[----:B------:R-:W-:Y:S05]  /*4b7f0*/  BSYNC B1 ;  /* 0x0000000000017941 */ /* 0x000fea0003800000 */
.L_x_184:
[----:B------:R-:W-:Y:S04]  /*4b800*/  BSSY B1, `(.L_x_186) ;  /* 0x0000049000017945 */ /* 0x000fe80003800000 */
[----:B------:R-:W-:Y:S05]  /*4b810*/  @P5 BRA `(.L_x_187) ;  /* 0x00000004001c5947 */ /* 0x000fea0003800000 */
[----:B------:R-:W1:Y:S01]  /*4b820*/  S2R R8, SR_CgaCtaId ;  /* 0x0000000000087919 */ /* 0x000e620000008800 */
[----:B------:R-:W-:Y:S02]  /*4b830*/  MOV R7, 0x400 ;  /* 0x0000040000077802 */ /* 0x000fe40000000f00 */
[----:B------:R-:W-:Y:S02]  /*4b840*/  SHF.L.U32 R9, R0, 0x1f, RZ ;  /* 0x0000001f00097819 */ /* 0x000fe400000006ff */
[----:B-1----:R-:W-:-:S05]  /*4b850*/  LEA R7, R8, R7, 0x18 ;  /* 0x0000000708077211 */ /* 0x002fca00078ec0ff */
[----:B------:R-:W-:-:S04]  /*4b860*/  IMAD R8, R4, 0x8, R7 ;  /* 0x0000000804087824 */ /* 0x000fc800078e0207 */
[----:B------:R-:W1:Y:S02]  /*4b870*/  SYNCS.PHASECHK.TRANS64.TRYWAIT P4, [R8+URZ+0x148820], R9 ;  /* 0x14882009080075a7 */ /* 0x000e64000808017f */
[----:B-1----:R-:W-:Y:S05]  /*4b880*/  @!P4 BRA `(.L_x_188) ;  /* 0x0000000c0054c947 */ /* 0x002fea0003800000 */
.L_x_213:
[----:B-1----:R-:W-:-:S04]  /*4b890*/  @P1 MOV R9, 0x20200 ;  /* 0x0002020000091802 */ /* 0x002fc80000000f00 */
[----:B------:R1:W-:Y:S02]  /*4b8a0*/  @P1 SYNCS.ARRIVE.TRANS64 RZ, [R8+URZ+0x148800], R9 ;  /* 0x1488000908ff19a7 */ /* 0x0003e4000800003f */
[----:B-1----:R-:W-:-:S04]  /*4b8b0*/  PRMT R9, R6, 0x9910, RZ ;  /* 0x0000991006097816 */ /* 0x002fc800000000ff */
[----:B------:R-:W-:-:S13]  /*4b8c0*/  ISETP.NE.AND P4, PT, R9, 0x2, PT ;  /* 0x000000020900780c */ /* 0x000fda0003f85270 */
[----:B------:R-:W-:Y:S05]  /*4b8d0*/  @P4 BRA `(.L_x_189) ;  /* 0x0000000000044947 */ /* 0x000fea0003800000 */
[----:B------:R-:W-:Y:S01]  /*4b8e0*/  BPT.TRAP 0x1 ;  /* 0x000000040000795c */ /* 0x000fe20000300000 */
.L_x_189:
[----:B------:R-:W-:Y:S05]  /*4b8f0*/  @P0 BRA `(.L_x_190) ;  /* 0x0000000000040947 */ /* 0x000fea0003800000 */
[----:B------:R-:W-:Y:S01]  /*4b900*/  BPT.TRAP 0x1 ;  /* 0x000000040000795c */ /* 0x000fe20000300000 */
.L_x_190:
        /* <DEDUP_REMOVED lines=56> */
.L_x_187:
[----:B------:R-:W-:Y:S05]  /*4bc90*/  BSYNC B1 ;  /* 0x0000000000017941 */ /* 0x000fea0003800000 */
.L_x_186:
        /* <DEDUP_REMOVED lines=8> */
[----:B------:R-:W-:Y:S01]  /*4bd20*/  VIADD R2, R2, 0x1 ;  /* 0x0000000102027836 */ /* 0x000fe20000000000 */
[----:B------:R-:W-:Y:S01]  /*4bd30*/  UMOV UR6, 0x0 ;  /* 0x0000000000067882 */ /* 0x000fe20000000000 */
[----:B------:R-:W-:Y:S01]  /*4bd40*/  UMOV UR7, 0x10000000 ;  /* 0x1000000000077882 */ /* 0x000fe20000000000 */
        /* <DEDUP_REMOVED lines=18> */
.L_x_192:
[----:B------:R-:W-:Y:S05]  /*4be70*/  BSYNC B1 ;  /* 0x0000000000017941 */ /* 0x000fea0003800000 */
.L_x_191:
[----:B------:R-:W-:Y:S02]  /*4be80*/  ISETP.GT.AND P4, PT, R5, 0x4, PT ;  /* 0x000000040500780c */ /* 0x000fe40003f84270 */
[----:B------:R-:W-:-:S11]  /*4be90*/  MOV R3, R5 ;  /* 0x0000000500037202 */ /* 0x000fd60000000f00 */
[----:B------:R-:W-:Y:S05]  /*4bea0*/  @P4 BRA `(.L_x_193) ;  /* 0xfffffff0006c4947 */ /* 0x000fea000383ffff */
[----:B------:R-:W-:Y:S05]  /*4beb0*/  BSYNC B0 ;  /* 0x0000000000007941 */ /* 0x000fea0003800000 */
.L_x_174:
[----:B------:R-:W-:Y:S05]  /*4bec0*/  EXIT ;  /* 0x000000000000794d */ /* 0x000fea0003800000 */
.L_x_15:
[----:B--2---:R-:W-:-:S04]  /*4bed0*/  IMAD.U32 R3, RZ, RZ, UR34 ;  /* 0x00000022ff037e24 */ /* 0x004fc8000f8e00ff */
[----:B------:R2:W3:Y:S03]  /*4bee0*/  SYNCS.PHASECHK.TRANS64.TRYWAIT P1, [R3+URZ+0x148840], R2 ;  /* 0x14884002030075a7 */ /* 0x0004e6000802017f */
[----:B---3--:R-:W-:Y:S05]  /*4bef0*/  @!P1 NANOSLEEP.SYNCS 0x989680 ;  /* 0x009896800000995d */ /* 0x008fea0003900000 */
[----:B------:R-:W3:Y:S02]  /*4bf00*/  @!P1 SYNCS.PHASECHK.TRANS64 P1, [R3+URZ+0x148840], R2 ;  /* 0x14884002030095a7 */ /* 0x000ee4000802007f */
[----:B---3--:R-:W-:Y:S05]  /*4bf10*/  @!P1 BRA `(.L_x_15) ;  /* 0xfffffffc00ec9947 */ /* 0x008fea000383ffff */
[----:B------:R-:W-:Y:S05]  /*4bf20*/  BRA `(.L_x_194) ;  /* 0xfffffb4c00d07947 */ /* 0x000fea000383ffff */
.L_x_17:
[----:B--2---:R-:W-:-:S04]  /*4bf30*/  IMAD.U32 R3, RZ, RZ, UR34 ;  /* 0x00000022ff037e24 */ /* 0x004fc8000f8e00ff */
[----:B------:R2:W3:Y:S03]  /*4bf40*/  SYNCS.PHASECHK.TRANS64.TRYWAIT P1, [R3+URZ+0x148848], R2 ;  /* 0x14884802030075a7 */ /* 0x0004e6000802017f */
[----:B---3--:R-:W-:Y:S05]  /*4bf50*/  @!P1 NANOSLEEP.SYNCS 0x989680 ;  /* 0x009896800000995d */ /* 0x008fea0003900000 */
[----:B------:R-:W3:Y:S02]  /*4bf60*/  @!P1 SYNCS.PHASECHK.TRANS64 P1, [R3+URZ+0x148848], R2 ;  /* 0x14884802030095a7 */ /* 0x000ee4000802007f */
[----:B---3--:R-:W-:Y:S05]  /*4bf70*/  @!P1 BRA `(.L_x_17) ;  /* 0xfffffffc00ec9947 */ /* 0x008fea000383ffff */
[----:B------:R-:W-:Y:S05]  /*4bf80*/  BRA `(.L_x_195) ;  /* 0xfffffb4c00dc7947 */ /* 0x000fea000383ffff */
.L_x_22:
[----:B-1----:R-:W-:-:S04]  /*4bf90*/  MOV R2, UR9 ;  /* 0x0000000900027c02 */ /* 0x002fc80008000f00 */
[----:B------:R1:W2:Y:S03]  /*4bfa0*/  SYNCS.PHASECHK.TRANS64.TRYWAIT P1, [R2+URZ+0x148800], R0 ;  /* 0x14880000020075a7 */ /* 0x0002a6000802017f */
[----:B--2---:R-:W-:Y:S05]  /*4bfb0*/  @!P1 NANOSLEEP.SYNCS 0x989680 ;  /* 0x009896800000995d */ /* 0x004fea0003900000 */
[----:B------:R-:W2:Y:S02]  /*4bfc0*/  @!P1 SYNCS.PHASECHK.TRANS64 P1, [R2+URZ+0x148800], R0 ;  /* 0x14880000020095a7 */ /* 0x000ea4000802007f */
[----:B--2---:R-:W-:Y:S05]  /*4bfd0*/  @!P1 BRA `(.L_x_22) ;  /* 0xfffffffc00ec9947 */ /* 0x004fea000383ffff */
[----:B------:R-:W-:Y:S05]  /*4bfe0*/  BRA `(.L_x_196) ;  /* 0xfffffb7000cc7947 */ /* 0x000fea000383ffff */
.L_x_24:
[----:B-1----:R-:W-:-:S04]  /*4bff0*/  IMAD.U32 R2, RZ, RZ, UR10 ;  /* 0x0000000aff027e24 */ /* 0x002fc8000f8e00ff */
[----:B------:R1:W2:Y:S03]  /*4c000*/  SYNCS.PHASECHK.TRANS64.TRYWAIT P1, [R2+URZ+0x148800], R0 ;  /* 0x14880000020075a7 */ /* 0x0002a6000802017f */
[----:B--2---:R-:W-:Y:S05]  /*4c010*/  @!P1 NANOSLEEP.SYNCS 0x989680 ;  /* 0x009896800000995d */ /* 0x004fea0003900000 */
[----:B------:R-:W2:Y:S02]  /*4c020*/  @!P1 SYNCS.PHASECHK.TRANS64 P1, [R2+URZ+0x148800], R0 ;  /* 0x14880000020095a7 */ /* 0x000ea4000802007f */
[----:B--2---:R-:W-:Y:S05]  /*4c030*/  @!P1 BRA `(.L_x_24) ;  /* 0xfffffffc00ec9947 */ /* 0x004fea000383ffff */
[----:B------:R-:W-:Y:S05]  /*4c040*/  BRA `(.L_x_197) ;  /* 0xfffffb8000887947 */ /* 0x000fea000383ffff */
.L_x_25:
[----:B-1----:R-:W-:-:S04]  /*4c050*/  IMAD.U32 R2, RZ, RZ, UR10 ;  /* 0x0000000aff027e24 */ /* 0x002fc8000f8e00ff */
[----:B------:R1:W2:Y:S03]  /*4c060*/  SYNCS.PHASECHK.TRANS64.TRYWAIT P1, [R2+URZ], R0 ;  /* 0x00000000020075a7 */ /* 0x0002a6000802017f */
[----:B--2---:R-:W-:Y:S05]  /*4c070*/  @!P1 NANOSLEEP.SYNCS 0x989680 ;  /* 0x009896800000995d */ /* 0x004fea0003900000 */
[----:B------:R-:W2:Y:S02]  /*4c080*/  @!P1 SYNCS.PHASECHK.TRANS64 P1, [R2+URZ], R0 ;  /* 0x00000000020095a7 */ /* 0x000ea4000802007f */
[----:B--2---:R-:W-:Y:S05]  /*4c090*/  @!P1 BRA `(.L_x_25) ;  /* 0xfffffffc00ec9947 */ /* 0x004fea000383ffff */
[----:B------:R-:W-:Y:S05]  /*4c0a0*/  BRA `(.L_x_198) ;  /* 0xfffffb9800c87947 */ /* 0x000fea000383ffff */
.L_x_27:
[----:B-1----:R-:W-:-:S04]  /*4c0b0*/  MOV R9, UR10 ;  /* 0x0000000a00097c02 */ /* 0x002fc80008000f00 */
[----:B------:R1:W2:Y:S03]  /*4c0c0*/  SYNCS.PHASECHK.TRANS64.TRYWAIT P1, [R9+URZ+0x1488a0], R5 ;  /* 0x1488a005090075a7 */ /* 0x0002a6000802017f */
[----:B--2---:R-:W-:Y:S05]  /*4c0d0*/  @!P1 NANOSLEEP.SYNCS 0x989680 ;  /* 0x009896800000995d */ /* 0x004fea0003900000 */
[----:B------:R-:W2:Y:S02]  /*4c0e0*/  @!P1 SYNCS.PHASECHK.TRANS64 P1, [R9+URZ+0x1488a0], R5 ;  /* 0x1488a005090095a7 */ /* 0x000ea4000802007f */
[----:B--2---:R-:W-:Y:S05]  /*4c0f0*/  @!P1 BRA `(.L_x_27) ;  /* 0xfffffffc00ec9947 */ /* 0x004fea000383ffff */
[----:B------:R-:W-:Y:S05]  /*4c100*/  BRA `(.L_x_26) ;  /* 0xfffffc98001c7947 */ /* 0x000fea000383ffff */
.L_x_31:
[----:B--2---:R-:W-:-:S04]  /*4c110*/  IMAD.U32 R2, RZ, RZ, UR6 ;  /* 0x00000006ff027e24 */ /* 0x004fc8000f8e00ff */
[----:B------:R2:W3:Y:S03]  /*4c120*/  SYNCS.PHASECHK.TRANS64.TRYWAIT P1, [R2+URZ+0x148890], R0 ;  /* 0x14889000020075a7 */ /* 0x0004e6000802017f */
[----:B---3--:R-:W-:Y:S05]  /*4c130*/  @!P1 NANOSLEEP.SYNCS 0x989680 ;  /* 0x009896800000995d */ /* 0x008fea0003900000 */
[----:B------:R-:W3:Y:S02]  /*4c140*/  @!P1 SYNCS.PHASECHK.TRANS64 P1, [R2+URZ+0x148890], R0 ;  /* 0x14889000020095a7 */ /* 0x000ee4000802007f */
[----:B---3--:R-:W-:Y:S05]  /*4c150*/  @!P1 BRA `(.L_x_31) ;  /* 0xfffffffc00ec9947 */ /* 0x008fea000383ffff */
[----:B------:R-:W-:Y:S05]  /*4c160*/  BRA `(.L_x_199) ;  /* 0xfffffcf800387947 */ /* 0x000fea000383ffff */
.L_x_34:
[----:B--2---:R-:W-:-:S04]  /*4c170*/  IMAD.U32 R2, RZ, RZ, UR10 ;  /* 0x0000000aff027e24 */ /* 0x004fc8000f8e00ff */
[----:B------:R2:W3:Y:S03]  /*4c180*/  SYNCS.PHASECHK.TRANS64.TRYWAIT P1, [R2+URZ], R0 ;  /* 0x00000000020075a7 */ /* 0x0004e6000802017f */
[----:B---3--:R-:W-:Y:S05]  /*4c190*/  @!P1 NANOSLEEP.SYNCS 0x989680 ;  /* 0x009896800000995d */ /* 0x008fea0003900000 */
[----:B------:R-:W3:Y:S02]  /*4c1a0*/  @!P1 SYNCS.PHASECHK.TRANS64 P1, [R2+URZ], R0 ;  /* 0x00000000020095a7 */ /* 0x000ee4000802007f */
[----:B---3--:R-:W-:Y:S05]  /*4c1b0*/  @!P1 BRA `(.L_x_34) ;  /* 0xfffffffc00ec9947 */ /* 0x008fea000383ffff */
[----:B------:R-:W-:Y:S05]  /*4c1c0*/  BRA `(.L_x_200) ;  /* 0xfffffcf800487947 */ /* 0x000fea000383ffff */
.L_x_36:
[----:B-1----:R-:W-:-:S04]  /*4c1d0*/  MOV R2, UR13 ;  /* 0x0000000d00027c02 */ /* 0x002fc80008000f00 */
[----:B------:R1:W3:Y:S03]  /*4c1e0*/  SYNCS.PHASECHK.TRANS64.TRYWAIT P2, [R2+URZ+0x148890], R0 ;  /* 0x14889000020075a7 */ /* 0x0002e6000804017f */
[----:B---3--:R-:W-:Y:S05]  /*4c1f0*/  @!P2 NANOSLEEP.SYNCS 0x989680 ;  /* 0x009896800000a95d */ /* 0x008fea0003900000 */
[----:B------:R-:W3:Y:S02]  /*4c200*/  @!P2 SYNCS.PHASECHK.TRANS64 P2, [R2+URZ+0x148890], R0 ;  /* 0x148890000200a5a7 */ /* 0x000ee4000804007f */
[----:B---3--:R-:W-:Y:S05]  /*4c210*/  @!P2 BRA `(.L_x_36) ;  /* 0xfffffffc00eca947 */ /* 0x008fea000383ffff */
[----:B------:R-:W-:Y:S05]  /*4c220*/  BRA `(.L_x_201) ;  /* 0xfffffe7000c47947 */ /* 0x000fea000383ffff */
.L_x_48:
[----:B--2---:R-:W-:-:S04]  /*4c230*/  IMAD.U32 R3, RZ, RZ, UR5 ;  /* 0x00000005ff037e24 */ /* 0x004fc8000f8e00ff */
[----:B------:R2:W4:Y:S03]  /*4c240*/  SYNCS.PHASECHK.TRANS64.TRYWAIT P0, [R3+URZ+0x148890], R0 ;  /* 0x14889000030075a7 */ /* 0x000526000800017f */
[----:B----4-:R-:W-:Y:S05]  /*4c250*/  @!P0 NANOSLEEP.SYNCS 0x989680 ;  /* 0x009896800000895d */ /* 0x010fea0003900000 */
[----:B------:R-:W4:Y:S02]  /*4c260*/  @!P0 SYNCS.PHASECHK.TRANS64 P0, [R3+URZ+0x148890], R0 ;  /* 0x14889000030085a7 */ /* 0x000f24000800007f */
[----:B----4-:R-:W-:Y:S05]  /*4c270*/  @!P0 BRA `(.L_x_48) ;  /* 0xfffffffc00ec8947 */ /* 0x010fea000383ffff */
[----:B------:R-:W-:Y:S05]  /*4c280*/  BRA `(.L_x_202) ;  /* 0xffffff10000c7947 */ /* 0x000fea000383ffff */
.L_x_50:
[----:B-1----:R-:W-:-:S04]  /*4c290*/  IMAD.U32 R2, RZ, RZ, UR4 ;  /* 0x00000004ff027e24 */ /* 0x002fc8000f8e00ff */
[----:B------:R1:W2:Y:S03]  /*4c2a0*/  SYNCS.PHASECHK.TRANS64.TRYWAIT P0, [R2+URZ+0x148890], R0 ;  /* 0x14889000020075a7 */ /* 0x0002a6000800017f */
[----:B--2---:R-:W-:Y:S05]  /*4c2b0*/  @!P0 NANOSLEEP.SYNCS 0x989680 ;  /* 0x009896800000895d */ /* 0x004fea0003900000 */
[----:B------:R-:W2:Y:S02]  /*4c2c0*/  @!P0 SYNCS.PHASECHK.TRANS64 P0, [R2+URZ+0x148890], R0 ;  /* 0x14889000020085a7 */ /* 0x000ea4000800007f */
[----:B--2---:R-:W-:Y:S05]  /*4c2d0*/  @!P0 BRA `(.L_x_50) ;  /* 0xfffffffc00ec8947 */ /* 0x004fea000383ffff */
[----:B------:R-:W-:Y:S05]  /*4c2e0*/  BRA `(.L_x_203) ;  /* 0xffffff1000247947 */ /* 0x000fea000383ffff */
.L_x_51:
[----:B-1----:R-:W-:-:S04]  /*4c2f0*/  MOV R2, UR4 ;  /* 0x0000000400027c02 */ /* 0x002fc80008000f00 */
[----:B------:R1:W2:Y:S03]  /*4c300*/  SYNCS.PHASECHK.TRANS64.TRYWAIT P0, [R2+URZ+0x1488a0], R0 ;  /* 0x1488a000020075a7 */ /* 0x0002a6000800017f */
[----:B--2---:R-:W-:Y:S05]  /*4c310*/  @!P0 NANOSLEEP.SYNCS 0x989680 ;  /* 0x009896800000895d */ /* 0x004fea0003900000 */
[----:B------:R-:W2:Y:S02]  /*4c320*/  @!P0 SYNCS.PHASECHK.TRANS64 P0, [R2+URZ+0x1488a0], R0 ;  /* 0x1488a000020085a7 */ /* 0x000ea4000800007f */
[----:B--2---:R-:W-:Y:S05]  /*4c330*/  @!P0 BRA `(.L_x_51) ;  /* 0xfffffffc00ec8947 */ /* 0x004fea000383ffff */
[----:B------:R-:W-:Y:S05]  /*4c340*/  BRA `(.L_x_204) ;  /* 0xffffff10002c7947 */ /* 0x000fea000383ffff */
.L_x_127:
[----:B-1----:R-:W-:-:S04]  /*4c350*/  IMAD.U32 R3, RZ, RZ, UR4 ;  /* 0x00000004ff037e24 */ /* 0x002fc8000f8e00ff */
[----:B------:R1:W2:Y:S03]  /*4c360*/  SYNCS.PHASECHK.TRANS64.TRYWAIT P1, [R3+URZ+0x148880], R4 ;  /* 0x14888004030075a7 */ /* 0x0002a6000802017f */
[----:B--2---:R-:W-:Y:S05]  /*4c370*/  @!P1 NANOSLEEP.SYNCS 0x989680 ;  /* 0x009896800000995d */ /* 0x004fea0003900000 */
[----:B------:R-:W2:Y:S02]  /*4c380*/  @!P1 SYNCS.PHASECHK.TRANS64 P1, [R3+URZ+0x148880], R4 ;  /* 0x14888004030095a7 */ /* 0x000ea4000802007f */
[----:B--2---:R-:W-:Y:S05]  /*4c390*/  @!P1 BRA `(.L_x_127) ;  /* 0xfffffffc00ec9947 */ /* 0x004fea000383ffff */
[----:B------:R-:W-:Y:S05]  /*4c3a0*/  BRA `(.L_x_205) ;  /* 0xffffff7800f47947 */ /* 0x000fea000383ffff */
.L_x_142:
[----:B--2---:R2:W3:Y:S02]  /*4c3b0*/  SYNCS.PHASECHK.TRANS64.TRYWAIT P0, [R5+URZ+0x148860], R4 ;  /* 0x14886004050075a7 */ /* 0x0044e4000800017f */
[----:B---3--:R-:W-:Y:S05]  /*4c3c0*/  @!P0 NANOSLEEP.SYNCS 0x989680 ;  /* 0x009896800000895d */ /* 0x008fea0003900000 */
[----:B------:R-:W3:Y:S02]  /*4c3d0*/  @!P0 SYNCS.PHASECHK.TRANS64 P0, [R5+URZ+0x148860], R4 ;  /* 0x14886004050085a7 */ /* 0x000ee4000800007f */
[----:B---3--:R-:W-:Y:S05]  /*4c3e0*/  @!P0 BRA `(.L_x_142) ;  /* 0xfffffffc00f08947 */ /* 0x008fea000383ffff */
[----:B------:R-:W-:Y:S05]  /*4c3f0*/  BRA `(.L_x_206) ;  /* 0xffffffcc00047947 */ /* 0x000fea000383ffff */
.L_x_147:
[----:B-1----:R1:W2:Y:S02]  /*4c400*/  SYNCS.PHASECHK.TRANS64.TRYWAIT P0, [R7+URZ+0x148820], R4 ;  /* 0x14882004070075a7 */ /* 0x0022a4000800017f */
[----:B--2---:R-:W-:Y:S05]  /*4c410*/  @!P0 NANOSLEEP.SYNCS 0x989680 ;  /* 0x009896800000895d */ /* 0x004fea0003900000 */
[----:B------:R-:W2:Y:S02]  /*4c420*/  @!P0 SYNCS.PHASECHK.TRANS64 P0, [R7+URZ+0x148820], R4 ;  /* 0x14882004070085a7 */ /* 0x000ea4000800007f */
[----:B--2---:R-:W-:Y:S05]  /*4c430*/  @!P0 BRA `(.L_x_147) ;  /* 0xfffffffc00f08947 */ /* 0x004fea000383ffff */
[----:B------:R-:W-:Y:S05]  /*4c440*/  BRA `(.L_x_207) ;  /* 0xffffffd0000c7947 */ /* 0x000fea000383ffff */
.L_x_154:
[----:B-1----:R1:W2:Y:S02]  /*4c450*/  SYNCS.PHASECHK.TRANS64.TRYWAIT P0, [R6+URZ+0x148860], R7 ;  /* 0x14886007060075a7 */ /* 0x0022a4000800017f */
[----:B--2---:R-:W-:Y:S05]  /*4c460*/  @!P0 NANOSLEEP.SYNCS 0x989680 ;  /* 0x009896800000895d */ /* 0x004fea0003900000 */
[----:B------:R-:W2:Y:S02]  /*4c470*/  @!P0 SYNCS.PHASECHK.TRANS64 P0, [R6+URZ+0x148860], R7 ;  /* 0x14886007060085a7 */ /* 0x000ea4000800007f */
[----:B--2---:R-:W-:Y:S05]  /*4c480*/  @!P0 BRA `(.L_x_154) ;  /* 0xfffffffc00f08947 */ /* 0x004fea000383ffff */
[----:B------:R-:W-:Y:S05]  /*4c490*/  BRA `(.L_x_208) ;  /* 0xffffffd400887947 */ /* 0x000fea000383ffff */
.L_x_159:
[----:B-1----:R1:W2:Y:S02]  /*4c4a0*/  SYNCS.PHASECHK.TRANS64.TRYWAIT P0, [R7+URZ+0x148860], R8 ;  /* 0x14886008070075a7 */ /* 0x0022a4000800017f */
[----:B--2---:R-:W-:Y:S05]  /*4c4b0*/  @!P0 NANOSLEEP.SYNCS 0x989680 ;  /* 0x009896800000895d */ /* 0x004fea0003900000 */
[----:B------:R-:W2:Y:S02]  /*4c4c0*/  @!P0 SYNCS.PHASECHK.TRANS64 P0, [R7+URZ+0x148860], R8 ;  /* 0x14886008070085a7 */ /* 0x000ea4000800007f */
[----:B--2---:R-:W-:Y:S05]  /*4c4d0*/  @!P0 BRA `(.L_x_159) ;  /* 0xfffffffc00f08947 */ /* 0x004fea000383ffff */
[----:B------:R-:W-:Y:S05]  /*4c4e0*/  BRA `(.L_x_209) ;  /* 0xffffffd800b47947 */ /* 0x000fea000383ffff */
.L_x_164:
[----:B-1----:R1:W2:Y:S02]  /*4c4f0*/  SYNCS.PHASECHK.TRANS64.TRYWAIT P0, [R7+URZ+0x148820], R8 ;  /* 0x14882008070075a7 */ /* 0x0022a4000800017f */
[----:B--2---:R-:W-:Y:S05]  /*4c500*/  @!P0 NANOSLEEP.SYNCS 0x989680 ;  /* 0x009896800000895d */ /* 0x004fea0003900000 */
[----:B------:R-:W2:Y:S02]  /*4c510*/  @!P0 SYNCS.PHASECHK.TRANS64 P0, [R7+URZ+0x148820], R8 ;  /* 0x14882008070085a7 */ /* 0x000ea4000800007f */
[----:B--2---:R-:W-:Y:S05]  /*4c520*/  @!P0 BRA `(.L_x_164) ;  /* 0xfffffffc00f08947 */ /* 0x004fea000383ffff */
[----:B------:R-:W-:Y:S05]  /*4c530*/  BRA `(.L_x_210) ;  /* 0xffffffdc00f47947 */ /* 0x000fea000383ffff */
.L_x_171:
[----:B-1----:R1:W2:Y:S02]  /*4c540*/  SYNCS.PHASECHK.TRANS64.TRYWAIT P0, [R7+URZ+0x148860], R6 ;  /* 0x14886006070075a7 */ /* 0x0022a4000800017f */
[----:B--2---:R-:W-:Y:S05]  /*4c550*/  @!P0 NANOSLEEP.SYNCS 0x989680 ;  /* 0x009896800000895d */ /* 0x004fea0003900000 */
[----:B------:R-:W2:Y:S02]  /*4c560*/  @!P0 SYNCS.PHASECHK.TRANS64 P0, [R7+URZ+0x148860], R6 ;  /* 0x14886006070085a7 */ /* 0x000ea4000800007f */
[----:B--2---:R-:W-:Y:S05]  /*4c570*/  @!P0 BRA `(.L_x_171) ;  /* 0xfffffffc00f08947 */ /* 0x004fea000383ffff */
[----:B------:R-:W-:Y:S05]  /*4c580*/  BRA `(.L_x_211) ;  /* 0xffffffe400807947 */ /* 0x000fea000383ffff */
.L_x_181:
[----:B-1----:R1:W2:Y:S02]  /*4c590*/  SYNCS.PHASECHK.TRANS64.TRYWAIT P4, [R8+URZ+0x148820], R7 ;  /* 0x14882007080075a7 */ /* 0x0022a4000808017f */
[----:B--2---:R-:W-:Y:S05]  /*4c5a0*/  @!P4 NANOSLEEP.SYNCS 0x989680 ;  /* 0x009896800000c95d */ /* 0x004fea0003900000 */
[----:B------:R-:W2:Y:S02]  /*4c5b0*/  @!P4 SYNCS.PHASECHK.TRANS64 P4, [R8+URZ+0x148820], R7 ;  /* 0x148820070800c5a7 */ /* 0x000ea4000808007f */
[----:B--2---:R-:W-:Y:S05]  /*4c5c0*/  @!P4 BRA `(.L_x_181) ;  /* 0xfffffffc00f0c947 */ /* 0x004fea000383ffff */
[----:B------:R-:W-:Y:S05]  /*4c5d0*/  BRA `(.L_x_212) ;  /* 0xffffffec000c7947 */ /* 0x000fea000383ffff */
.L_x_188:
[----:B-1----:R1:W2:Y:S02]  /*4c5e0*/  SYNCS.PHASECHK.TRANS64.TRYWAIT P4, [R8+URZ+0x148820], R9 ;  /* 0x14882009080075a7 */ /* 0x0022a4000808017f */
[----:B--2---:R-:W-:Y:S05]  /*4c5f0*/  @!P4 NANOSLEEP.SYNCS 0x989680 ;  /* 0x009896800000c95d */ /* 0x004fea0003900000 */
[----:B------:R-:W2:Y:S02]  /*4c600*/  @!P4 SYNCS.PHASECHK.TRANS64 P4, [R8+URZ+0x148820], R9 ;  /* 0x148820090800c5a7 */ /* 0x000ea4000808007f */
[----:B--2---:R-:W-:Y:S05]  /*4c610*/  @!P4 BRA `(.L_x_188) ;  /* 0xfffffffc00f0c947 */ /* 0x004fea000383ffff */
[----:B------:R-:W-:Y:S05]  /*4c620*/  BRA `(.L_x_213) ;  /* 0xfffffff000987947 */ /* 0x000fea000383ffff */
.L_x_214:
[----:B------:R-:W-:-:S00]  /*4c630*/  BRA `(.L_x_214) ;  /* 0xfffffffc00fc7947 */ /* 0x000fc0000383ffff */
[----:B------:R-:W-:-:S00]  /*4c640*/  NOP ;  /* 0x0000000000007918 */ /* 0x000fc00000000000 */
        /* <DEDUP_REMOVED lines=11> */
.L_x_215:


//--------------------- .nv.global.init           --------------------------
	.section	.nv.global.init,"aw",@progbits
.nv.global.init:
	.type		$str$24,@object
	.size		$str$24,($str$25 - $str$24)
$str$24:
        /*0000*/ 	.byte	0x28, 0x61, 0x64, 0x64, 0x72, 0x65, 0x73, 0x73, 0x20, 0x26, 0x20, 0x6d, 0x61, 0x73, 0x6b, 0x29
        /*0010*/ 	.byte	0x20, 0x3d, 0x3d, 0x20, 0x30, 0x00
	.type		$str$25,@object
	.size		$str$25,(__unnamed_1 - $str$25)
$str$25:
        /*0016*/ 	.byte	0x2f, 0x74, 0x6d, 0x70, 0x2f, 0x63, 0x75, 0x74, 0x6c, 0x61, 0x73, 0x73, 0x5f, 0x73, 0x77, 0x65
        /*0026*/ 	.byte	0x65, 0x70, 0x5f, 0x73, 0x72, 0x63, 0x2f, 0x69, 0x6e, 0x63, 0x6c, 0x75, 0x64, 0x65, 0x2f, 0x63
        /*0036*/ 	.byte	0x75, 0x74, 0x65, 0x2f, 0x70, 0x6f, 0x69, 0x6e, 0x74, 0x65, 0x72, 0x5f, 0x66, 0x6c, 0x61, 0x67
        /*0046*/ 	.byte	0x67, 0x65, 0x64, 0x2e, 0x68, 0x70, 0x70, 0x00
	.type		__unnamed_1,@object
	.size		__unnamed_1,(__unnamed_2 - __unnamed_1)
__unnamed_1:
        /* <DEDUP_REMOVED lines=28> */
        /*020e*/ 	.byte	0x3e, 0x3e, 0x3e, 0x3e, 0x3e, 0x5d, 0x00
	.type		__unnamed_2,@object
	.size		__unnamed_2,(.L_1 - __unnamed_2)
__unnamed_2:
        /* <DEDUP_REMOVED lines=29> */
.L_1:


//--------------------- .nv.shared._ZN7cutlass13device_kernelINS_4fmha6kernel28FmhaKernelTmaWarpSpecializedINS1_10collective33FmhaBwdMainloopTmaWarpSpecializedINS_6half_tEfN4cute5tupleIJNS7_1CILi128EEESA_NS9_ILi512EEEEEENS4_16FusionBwdAdapterINS4_12CausalFusionEEEJEEENS4_17FmhaBwdEpilogueKVIS6_fNS8_IJNS9_ILi64EEESB_SA_EEEEENS2_23TileSchedulerBwdAdapterINS2_23IndividualTileSchedulerEEEJEEEEEvNT_6ParamsE --------------------------
	.section	.nv.shared._ZN7cutlass13device_kernelINS_4fmha6kernel28FmhaKernelTmaWarpSpecializedINS1_10collective33FmhaBwdMainloopTmaWarpSpecializedINS_6half_tEfN4cute5tupleIJNS7_1CILi128EEESA_NS9_ILi512EEEEEENS4_16FusionBwdAdapterINS4_12CausalFusionEEEJEEENS4_17FmhaBwdEpilogueKVIS6_fNS8_IJNS9_ILi64EEESB_SA_EEEEENS2_23TileSchedulerBwdAdapterINS2_23IndividualTileSchedulerEEEJEEEEEvNT_6ParamsE,"aw",@nobits
	.sectionflags	@""
	.align	16
	.zero		1024


//--------------------- .nv.shared.reserved.0     --------------------------
	.section	.nv.shared.reserved.0,"aw",@nobits
	.weak		__nv_reservedSMEM_offset_0_alias
	.size		__nv_reservedSMEM_offset_0_alias, 0, 0
	.other		__nv_reservedSMEM_offset_0_alias,@"STO_CUDA_RESERVED_SHARED STV_DEFAULT"
__nv_reservedSMEM_offset_0_alias:
	.zero		0


//--------------------- .nv.global                --------------------------
	.section	.nv.global,"aw",@nobits
.nv.global:
	.type		_ZN39_INTERNAL_0617fc8d_4_k_cu_c0314d3e_41164cute1_E,@object
	.size		_ZN39_INTERNAL_0617fc8d_4_k_cu_c0314d3e_41164cute1_E,(_ZN39_INTERNAL_0617fc8d_4_k_cu_c0314d3e_41164cuda3std3__45__cpo6cbeginE - _ZN39_INTERNAL_0617fc8d_4_k_cu_c0314d3e_41164cute1_E)
_ZN39_INTERNAL_0617fc8d_4_k_cu_c0314d3e_41164cute1_E:
	.zero		1
	.type		_ZN39_INTERNAL_0617fc8d_4_k_cu_c0314d3e_41164cuda3std3__45__cpo6cbeginE,@object
	.size		_ZN39_INTERNAL_0617fc8d_4_k_cu_c0314d3e_41164cuda3std3__45__cpo6cbeginE,(_ZN39_INTERNAL_0617fc8d_4_k_cu_c0314d3e_41164cuda3std3__48in_placeE - _ZN39_INTERNAL_0617fc8d_4_k_cu_c0314d3e_41164cuda3std3__45__cpo6cbeginE)
_ZN39_INTERNAL_0617fc8d_4_k_cu_c0314d3e_41164cuda3std3__45__cpo6cbeginE:
	.zero		1
	.type		_ZN39_INTERNAL_0617fc8d_4_k_cu_c0314d3e_41164cuda3std3__48in_placeE,@object
	.size		_ZN39_INTERNAL_0617fc8d_4_k_cu_c0314d3e_41164cuda3std3__48in_placeE,(_ZN39_INTERNAL_0617fc8d_4_k_cu_c0314d3e_41164cuda3std6ranges3__45__cpo9iter_moveE - _ZN39_INTERNAL_0617fc8d_4_k_cu_c0314d3e_41164cuda3std3__48in_placeE)
_ZN39_INTERNAL_0617fc8d_4_k_cu_c0314d3e_41164cuda3std3__48in_placeE:
	.zero		1
	.type		_ZN39_INTERNAL_0617fc8d_4_k_cu_c0314d3e_41164cuda3std6ranges3__45__cpo9iter_moveE,@object
	.size		_ZN39_INTERNAL_0617fc8d_4_k_cu_c0314d3e_41164cuda3std6ranges3__45__cpo9iter_moveE,(_ZN39_INTERNAL_0617fc8d_4_k_cu_c0314d3e_41164cuda3std3__45__cpo5beginE - _ZN39_INTERNAL_0617fc8d_4_k_cu_c0314d3e_41164cuda3std6ranges3__45__cpo9iter_moveE)
_ZN39_INTERNAL_0617fc8d_4_k_cu_c0314d3e_41164cuda3std6ranges3__45__cpo9iter_moveE:
	.zero		1
	.type		_ZN39_INTERNAL_0617fc8d_4_k_cu_c0314d3e_41164cuda3std3__45__cpo5beginE,@object
	.size		_ZN39_INTERNAL_0617fc8d_4_k_cu_c0314d3e_41164cuda3std3__45__cpo5beginE,(_ZN39_INTERNAL_0617fc8d_4_k_cu_c0314d3e_41164cuda3std3__441_GLOBAL__N__0617fc8d_4_k_cu_c0314d3e_41166ignoreE - _ZN39_INTERNAL_0617fc8d_4_k_cu_c0314d3e_41164cuda3std3__45__cpo5beginE)
_ZN39_INTERNAL_0617fc8d_4_k_cu_c0314d3e_41164cuda3std3__45__cpo5beginE:
	.zero		1
	.type		_ZN39_INTERNAL_0617fc8d_4_k_cu_c0314d3e_41164cuda3std3__441_GLOBAL__N__0617fc8d_4_k_cu_c0314d3e_41166ignoreE,@object
	.size		_ZN39_INTERNAL_0617fc8d_4_k_cu_c0314d3e_41164cuda3std3__441_GLOBAL__N__0617fc8d_4_k_cu_c0314d3e_41166ignoreE,(_ZN39_INTERNAL_0617fc8d_4_k_cu_c0314d3e_41164cute7productE - _ZN39_INTERNAL_0617fc8d_4_k_cu_c0314d3e_41164cuda3std3__441_GLOBAL__N__0617fc8d_4_k_cu_c0314d3e_41166ignoreE)
_ZN39_INTERNAL_0617fc8d_4_k_cu_c0314d3e_41164cuda3std3__441_GLOBAL__N__0617fc8d_4_k_cu_c0314d3e_41166ignoreE:
	.zero		1
	.type		_ZN39_INTERNAL_0617fc8d_4_k_cu_c0314d3e_41164cute7productE,@object
	.size		_ZN39_INTERNAL_0617fc8d_4_k_cu_c0314d3e_41164cute7productE,(_ZN39_INTERNAL_0617fc8d_4_k_cu_c0314d3e_41164cuda3std3__45__cpo3endE - _ZN39_INTERNAL_0617fc8d_4_k_cu_c0314d3e_41164cute7productE)
_ZN39_INTERNAL_0617fc8d_4_k_cu_c0314d3e_41164cute7productE:
	.zero		1
	.type		_ZN39_INTERNAL_0617fc8d_4_k_cu_c0314d3e_41164cuda3std3__45__cpo3endE,@object
	.size		_ZN39_INTERNAL_0617fc8d_4_k_cu_c0314d3e_41164cuda3std3__45__cpo3endE,(_ZN39_INTERNAL_0617fc8d_4_k_cu_c0314d3e_41164cuda3std3__419piecewise_constructE - _ZN39_INTERNAL_0617fc8d_4_k_cu_c0314d3e_41164cuda3std3__45__cpo3endE)
_ZN39_INTERNAL_0617fc8d_4_k_cu_c0314d3e_41164cuda3std3__45__cpo3endE:
	.zero		1
	.type		_ZN39_INTERNAL_0617fc8d_4_k_cu_c0314d3e_41164cuda3std3__419piecewise_constructE,@object
	.size		_ZN39_INTERNAL_0617fc8d_4_k_cu_c0314d3e_41164cuda3std3__419piecewise_constructE,(_ZN39_INTERNAL_0617fc8d_4_k_cu_c0314d3e_41164cuda3std3__45__cpo4cendE - _ZN39_INTERNAL_0617fc8d_4_k_cu_c0314d3e_41164cuda3std3__419piecewise_constructE)
_ZN39_INTERNAL_0617fc8d_4_k_cu_c0314d3e_41164cuda3std3__419piecewise_constructE:
	.zero		1
	.type		_ZN39_INTERNAL_0617fc8d_4_k_cu_c0314d3e_41164cuda3std3__45__cpo4cendE,@object
	.size		_ZN39_INTERNAL_0617fc8d_4_k_cu_c0314d3e_41164cuda3std3__45__cpo4cendE,(_ZN39_INTERNAL_0617fc8d_4_k_cu_c0314d3e_41164cuda3std6ranges3__45__cpo4swapE - _ZN39_INTERNAL_0617fc8d_4_k_cu_c0314d3e_41164cuda3std3__45__cpo4cendE)
_ZN39_INTERNAL_0617fc8d_4_k_cu_c0314d3e_41164cuda3std3__45__cpo4cendE:
	.zero		1
	.type		_ZN39_INTERNAL_0617fc8d_4_k_cu_c0314d3e_41164cuda3std6ranges3__45__cpo4swapE,@object
	.size		_ZN39_INTERNAL_0617fc8d_4_k_cu_c0314d3e_41164cuda3std6ranges3__45__cpo4swapE,(.L_9 - _ZN39_INTERNAL_0617fc8d_4_k_cu_c0314d3e_41164cuda3std6ranges3__45__cpo4swapE)
_ZN39_INTERNAL_0617fc8d_4_k_cu_c0314d3e_41164cuda3std6ranges3__45__cpo4swapE:
	.zero		1
.L_9:


//--------------------- .nv.constant0._ZN7cutlass13device_kernelINS_4fmha6kernel28FmhaKernelTmaWarpSpecializedINS1_10collective33FmhaBwdMainloopTmaWarpSpecializedINS_6half_tEfN4cute5tupleIJNS7_1CILi128EEESA_NS9_ILi512EEEEEENS4_16FusionBwdAdapterINS4_12CausalFusionEEEJEEENS4_17FmhaBwdEpilogueKVIS6_fNS8_IJNS9_ILi64EEESB_SA_EEEEENS2_23TileSchedulerBwdAdapterINS2_23IndividualTileSchedulerEEEJEEEEEvNT_6ParamsE --------------------------
	.section	.nv.constant0._ZN7cutlass13device_kernelINS_4fmha6kernel28FmhaKernelTmaWarpSpecializedINS1_10collective33FmhaBwdMainloopTmaWarpSpecializedINS_6half_tEfN4cute5tupleIJNS7_1CILi128EEESA_NS9_ILi512EEEEEENS4_16FusionBwdAdapterINS4_12CausalFusionEEEJEEENS4_17FmhaBwdEpilogueKVIS6_fNS8_IJNS9_ILi64EEESB_SA_EEEEENS2_23TileSchedulerBwdAdapterINS2_23IndividualTileSchedulerEEEJEEEEEvNT_6ParamsE,"a",@progbits
	.sectionflags	@""
	.align	4
.nv.constant0._ZN7cutlass13device_kernelINS_4fmha6kernel28FmhaKernelTmaWarpSpecializedINS1_10collective33FmhaBwdMainloopTmaWarpSpecializedINS_6half_tEfN4cute5tupleIJNS7_1CILi128EEESA_NS9_ILi512EEEEEENS4_16FusionBwdAdapterINS4_12CausalFusionEEEJEEENS4_17FmhaBwdEpilogueKVIS6_fNS8_IJNS9_ILi64EEESB_SA_EEEEENS2_23TileSchedulerBwdAdapterINS2_23IndividualTileSchedulerEEEJEEEEEvNT_6ParamsE:
	.zero		4352


//--------------------- SYMBOLS --------------------------

	.type		.nv.reservedSmem.offset0,@object
	.size		.nv.reservedSmem.offset0,0x4
	.type		__assertfail,@function
